def attn_fwd(
    Q,
    K,
    V,
    Out,
    Lse,
    sm_scale,
    stride_qz,
    stride_qh,
    stride_qm,
    stride_qk,
    stride_kz,
    stride_kh,
    stride_kn,
    stride_kk,
    stride_vz,
    stride_vh,
    stride_vn,
    stride_vk,
    stride_oz,
    stride_oh,
    stride_om,
    stride_ok,
    seqlen_q,
    seqlen_k,
    BLOCK_M: tl.constexpr,
    BLOCK_N: tl.constexpr,
    HEAD_DIM: tl.constexpr,
    CAUSAL: tl.constexpr,
):
    start_m = tl.program_id(0)
    off_hz = tl.program_id(1)
    q_off = off_hz * stride_qh
    k_off = off_hz * stride_kh
    v_off = off_hz * stride_vh
    offs_m = start_m * BLOCK_M + tl.arange(0, BLOCK_M)
    offs_d = tl.arange(0, HEAD_DIM)
    offs_n = tl.arange(0, BLOCK_N)
    q_ptrs = Q + q_off + offs_m[:, None] * stride_qm + offs_d[None, :] * stride_qk
    k_ptrs = K + k_off + offs_d[:, None] * stride_kk + offs_n[None, :] * stride_kn
    v_ptrs = V + v_off + offs_n[:, None] * stride_vn + offs_d[None, :] * stride_vk
    m_i = tl.full([BLOCK_M], float("-inf"), dtype=tl.float32)
    l_i = tl.zeros([BLOCK_M], dtype=tl.float32) + 1.0
    acc = tl.zeros([BLOCK_M, HEAD_DIM], dtype=tl.float32)
    q = tl.load(q_ptrs)
    acc, l_i, m_i = _attn_fwd_inner(
        acc,
        l_i,
        m_i,
        q,
        k_ptrs,
        v_ptrs,
        sm_scale,
        stride_kn,
        stride_vn,
        start_m,
        seqlen_k,
        BLOCK_M,
        BLOCK_N,
        HEAD_DIM,
        CAUSAL,
    )
    acc = acc / l_i[:, None]
    lse = m_i + tl.math.log2(l_i) / 1.4426950408889634
    o_ptrs = (
        Out
        + off_hz * stride_oh
        + offs_m[:, None] * stride_om
        + offs_d[None, :] * stride_ok
    )
    tl.store(o_ptrs, acc.to(Out.dtype.element_ty))
    tl.store(Lse + off_hz * seqlen_q + offs_m, lse)

# config = {"BLOCK_M": 64, "BLOCK_N": 128, "HEAD_DIM": 256, "arch": "sm_80", "causal": false, "dtype": "fp16", "num_stages": 2, "num_warps": 4}
# arch = sm_80


// ===== COMPILED SASS (sm_80) =====

	.target	sm_80

	.elftype	@"ET_EXEC"


//--------------------- .note.nv.tkinfo           --------------------------
	.section	.note.nv.tkinfo,"",@"SHT_NOTE"
	.sectionflags	@"SHF_NOTE_NV_TKINFO"
	.tkinfo
        /*0018*/ 	.word	0x00000002
        /*0030*/ 	.string	""
        /*0030*/ 	.string	"ptxas"
        /*0030*/ 	.string	"Cuda compilation tools, release 13.0, V13.0.88"
        /*0030*/ 	.string	"Build cuda_13.0.r13.0/compiler.36424714_0"
        /*0030*/ 	.string	"-v  -suppress-debug-info  -lineinfo  -arch sm_80 "



//--------------------- .note.nv.cuinfo           --------------------------
	.section	.note.nv.cuinfo,"",@"SHT_NOTE"
	.sectionflags	@"SHF_NOTE_NV_CUINFO"
        /*0018*/ 	.short	0x0002
        /*001a*/ 	.short	0x0050
        /*001c*/ 	.short	0x0082
	.zero		2


//--------------------- .nv.info                  --------------------------
	.section	.nv.info,"",@"SHT_CUDA_INFO"
	.align	4


	//----- nvinfo : EIATTR_REGCOUNT
	.align		4
        /*0000*/ 	.byte	0x04, 0x2f
        /*0002*/ 	.short	(.L_2 - .L_1)
	.align		4
.L_1:
        /*0004*/ 	.word	index@(attn_fwd)
        /*0008*/ 	.word	0x00000020


	//----- nvinfo : EIATTR_FRAME_SIZE
	.align		4
.L_2:
        /*000c*/ 	.byte	0x04, 0x11
        /*000e*/ 	.short	(.L_4 - .L_3)
	.align		4
.L_3:
        /*0010*/ 	.word	index@(attn_fwd)
        /*0014*/ 	.word	0x00003c70


	//----- nvinfo : EIATTR_MIN_STACK_SIZE
	.align		4
.L_4:
        /*0018*/ 	.byte	0x04, 0x12
        /*001a*/ 	.short	(.L_6 - .L_5)
	.align		4
.L_5:
        /*001c*/ 	.word	index@(attn_fwd)
        /*0020*/ 	.word	0x00003c70
.L_6:


//--------------------- .nv.info.attn_fwd         --------------------------
	.section	.nv.info.attn_fwd,"",@"SHT_CUDA_INFO"
	.sectionflags	@""
	.align	4


	//----- nvinfo : EIATTR_CUDA_API_VERSION
	.align		4
        /*0000*/ 	.byte	0x04, 0x37
        /*0002*/ 	.short	(.L_8 - .L_7)
.L_7:
        /*0004*/ 	.word	0x00000082


	//----- nvinfo : EIATTR_SW2861232_WAR
	.align		4
.L_8:
        /*0008*/ 	.byte	0x01, 0x35
	.zero		2


	//----- nvinfo : EIATTR_PARAM_CBANK
	.align		4
        /*000c*/ 	.byte	0x04, 0x0a
        /*000e*/ 	.short	(.L_10 - .L_9)
	.align		4
.L_9:
        /*0010*/ 	.word	index@(.nv.constant0.attn_fwd)
        /*0014*/ 	.short	0x0160
        /*0016*/ 	.short	0x0088


	//----- nvinfo : EIATTR_CBANK_PARAM_SIZE
	.align		4
.L_10:
        /*0018*/ 	.byte	0x03, 0x19
        /*001a*/ 	.short	0x0088


	//----- nvinfo : EIATTR_KPARAM_INFO
	.align		4
        /*001c*/ 	.byte	0x04, 0x17
        /*001e*/ 	.short	(.L_12 - .L_11)
.L_11:
        /*0020*/ 	.word	0x00000000
        /*0024*/ 	.short	0x0019
        /*0026*/ 	.short	0x0080
        /*0028*/ 	.byte	0x00, 0xf4, 0x21, 0x00


	//----- nvinfo : EIATTR_KPARAM_INFO
	.align		4
.L_12:
        /*002c*/ 	.byte	0x04, 0x17
        /*002e*/ 	.short	(.L_14 - .L_13)
.L_13:
        /*0030*/ 	.word	0x00000000
        /*0034*/ 	.short	0x0018
        /*0036*/ 	.short	0x0078
        /*0038*/ 	.byte	0x00, 0xf4, 0x21, 0x00


	//----- nvinfo : EIATTR_KPARAM_INFO
	.align		4
.L_14:
        /*003c*/ 	.byte	0x04, 0x17
        /*003e*/ 	.short	(.L_16 - .L_15)
.L_15:
        /*0040*/ 	.word	0x00000000
        /*0044*/ 	.short	0x0017
        /*0046*/ 	.short	0x0070
        /*0048*/ 	.byte	0x00, 0xf0, 0x11, 0x00


	//----- nvinfo : EIATTR_KPARAM_INFO
	.align		4
.L_16:
        /*004c*/ 	.byte	0x04, 0x17
        /*004e*/ 	.short	(.L_18 - .L_17)
.L_17:
        /*0050*/ 	.word	0x00000000
        /*0054*/ 	.short	0x0016
        /*0056*/ 	.short	0x006c
        /*0058*/ 	.byte	0x00, 0xf0, 0x11, 0x00


	//----- nvinfo : EIATTR_KPARAM_INFO
	.align		4
.L_18:
        /*005c*/ 	.byte	0x04, 0x17
        /*005e*/ 	.short	(.L_20 - .L_19)
.L_19:
        /*0060*/ 	.word	0x00000000
        /*0064*/ 	.short	0x0015
        /*0066*/ 	.short	0x0068
        /*0068*/ 	.byte	0x00, 0xf0, 0x11, 0x00


	//----- nvinfo : EIATTR_KPARAM_INFO
	.align		4
.L_20:
        /*006c*/ 	.byte	0x04, 0x17
        /*006e*/ 	.short	(.L_22 - .L_21)
.L_21:
        /*0070*/ 	.word	0x00000000
        /*0074*/ 	.short	0x0014
        /*0076*/ 	.short	0x0064
        /*0078*/ 	.byte	0x00, 0xf0, 0x11, 0x00


	//----- nvinfo : EIATTR_KPARAM_INFO
	.align		4
.L_22:
        /*007c*/ 	.byte	0x04, 0x17
        /*007e*/ 	.short	(.L_24 - .L_23)
.L_23:
        /*0080*/ 	.word	0x00000000
        /*0084*/ 	.short	0x0013
        /*0086*/ 	.short	0x0060
        /*0088*/ 	.byte	0x00, 0xf0, 0x11, 0x00


	//----- nvinfo : EIATTR_KPARAM_INFO
	.align		4
.L_24:
        /*008c*/ 	.byte	0x04, 0x17
        /*008e*/ 	.short	(.L_26 - .L_25)
.L_25:
        /*0090*/ 	.word	0x00000000
        /*0094*/ 	.short	0x0012
        /*0096*/ 	.short	0x005c
        /*0098*/ 	.byte	0x00, 0xf0, 0x11, 0x00


	//----- nvinfo : EIATTR_KPARAM_INFO
	.align		4
.L_26:
        /*009c*/ 	.byte	0x04, 0x17
        /*009e*/ 	.short	(.L_28 - .L_27)
.L_27:
        /*00a0*/ 	.word	0x00000000
        /*00a4*/ 	.short	0x0011
        /*00a6*/ 	.short	0x0058
        /*00a8*/ 	.byte	0x00, 0xf0, 0x11, 0x00


	//----- nvinfo : EIATTR_KPARAM_INFO
	.align		4
.L_28:
        /*00ac*/ 	.byte	0x04, 0x17
        /*00ae*/ 	.short	(.L_30 - .L_29)
.L_29:
        /*00b0*/ 	.word	0x00000000
        /*00b4*/ 	.short	0x0010
        /*00b6*/ 	.short	0x0054
        /*00b8*/ 	.byte	0x00, 0xf0, 0x11, 0x00


	//----- nvinfo : EIATTR_KPARAM_INFO
	.align		4
.L_30:
        /*00bc*/ 	.byte	0x04, 0x17
        /*00be*/ 	.short	(.L_32 - .L_31)
.L_31:
        /*00c0*/ 	.word	0x00000000
        /*00c4*/ 	.short	0x000f
        /*00c6*/ 	.short	0x0050
        /*00c8*/ 	.byte	0x00, 0xf0, 0x11, 0x00


	//----- nvinfo : EIATTR_KPARAM_INFO
	.align		4
.L_32:
        /*00cc*/ 	.byte	0x04, 0x17
        /*00ce*/ 	.short	(.L_34 - .L_33)
.L_33:
        /*00d0*/ 	.word	0x00000000
        /*00d4*/ 	.short	0x000e
        /*00d6*/ 	.short	0x004c
        /*00d8*/ 	.byte	0x00, 0xf0, 0x11, 0x00


	//----- nvinfo : EIATTR_KPARAM_INFO
	.align		4
.L_34:
        /*00dc*/ 	.byte	0x04, 0x17
        /*00de*/ 	.short	(.L_36 - .L_35)
.L_35:
        /*00e0*/ 	.word	0x00000000
        /*00e4*/ 	.short	0x000d
        /*00e6*/ 	.short	0x0048
        /*00e8*/ 	.byte	0x00, 0xf0, 0x11, 0x00


	//----- nvinfo : EIATTR_KPARAM_INFO
	.align		4
.L_36:
        /*00ec*/ 	.byte	0x04, 0x17
        /*00ee*/ 	.short	(.L_38 - .L_37)
.L_37:
        /*00f0*/ 	.word	0x00000000
        /*00f4*/ 	.short	0x000c
        /*00f6*/ 	.short	0x0044
        /*00f8*/ 	.byte	0x00, 0xf0, 0x11, 0x00


	//----- nvinfo : EIATTR_KPARAM_INFO
	.align		4
.L_38:
        /*00fc*/ 	.byte	0x04, 0x17
        /*00fe*/ 	.short	(.L_40 - .L_39)
.L_39:
        /*0100*/ 	.word	0x00000000
        /*0104*/ 	.short	0x000b
        /*0106*/ 	.short	0x0040
        /*0108*/ 	.byte	0x00, 0xf0, 0x11, 0x00


	//----- nvinfo : EIATTR_KPARAM_INFO
	.align		4
.L_40:
        /*010c*/ 	.byte	0x04, 0x17
        /*010e*/ 	.short	(.L_42 - .L_41)
.L_41:
        /*0110*/ 	.word	0x00000000
        /*0114*/ 	.short	0x000a
        /*0116*/ 	.short	0x003c
        /*0118*/ 	.byte	0x00, 0xf0, 0x11, 0x00


	//----- nvinfo : EIATTR_KPARAM_INFO
	.align		4
.L_42:
        /*011c*/ 	.byte	0x04, 0x17
        /*011e*/ 	.short	(.L_44 - .L_43)
.L_43:
        /*0120*/ 	.word	0x00000000
        /*0124*/ 	.short	0x0009
        /*0126*/ 	.short	0x0038
        /*0128*/ 	.byte	0x00, 0xf0, 0x11, 0x00


	//----- nvinfo : EIATTR_KPARAM_INFO
	.align		4
.L_44:
        /*012c*/ 	.byte	0x04, 0x17
        /*012e*/ 	.short	(.L_46 - .L_45)
.L_45:
        /*0130*/ 	.word	0x00000000
        /*0134*/ 	.short	0x0008
        /*0136*/ 	.short	0x0034
        /*0138*/ 	.byte	0x00, 0xf0, 0x11, 0x00


	//----- nvinfo : EIATTR_KPARAM_INFO
	.align		4
.L_46:
        /*013c*/ 	.byte	0x04, 0x17
        /*013e*/ 	.short	(.L_48 - .L_47)
.L_47:
        /*0140*/ 	.word	0x00000000
        /*0144*/ 	.short	0x0007
        /*0146*/ 	.short	0x0030
        /*0148*/ 	.byte	0x00, 0xf0, 0x11, 0x00


	//----- nvinfo : EIATTR_KPARAM_INFO
	.align		4
.L_48:
        /*014c*/ 	.byte	0x04, 0x17
        /*014e*/ 	.short	(.L_50 - .L_49)
.L_49:
        /*0150*/ 	.word	0x00000000
        /*0154*/ 	.short	0x0006
        /*0156*/ 	.short	0x002c
        /*0158*/ 	.byte	0x00, 0xf0, 0x11, 0x00


	//----- nvinfo : EIATTR_KPARAM_INFO
	.align		4
.L_50:
        /*015c*/ 	.byte	0x04, 0x17
        /*015e*/ 	.short	(.L_52 - .L_51)
.L_51:
        /*0160*/ 	.word	0x00000000
        /*0164*/ 	.short	0x0005
        /*0166*/ 	.short	0x0028
        /*0168*/ 	.byte	0x00, 0xf0, 0x11, 0x00


	//----- nvinfo : EIATTR_KPARAM_INFO
	.align		4
.L_52:
        /*016c*/ 	.byte	0x04, 0x17
        /*016e*/ 	.short	(.L_54 - .L_53)
.L_53:
        /*0170*/ 	.word	0x00000000
        /*0174*/ 	.short	0x0004
        /*0176*/ 	.short	0x0020
        /*0178*/ 	.byte	0x00, 0xf4, 0x21, 0x00


	//----- nvinfo : EIATTR_KPARAM_INFO
	.align		4
.L_54:
        /*017c*/ 	.byte	0x04, 0x17
        /*017e*/ 	.short	(.L_56 - .L_55)
.L_55:
        /*0180*/ 	.word	0x00000000
        /*0184*/ 	.short	0x0003
        /*0186*/ 	.short	0x0018
        /*0188*/ 	.byte	0x00, 0xf4, 0x21, 0x00


	//----- nvinfo : EIATTR_KPARAM_INFO
	.align		4
.L_56:
        /*018c*/ 	.byte	0x04, 0x17
        /*018e*/ 	.short	(.L_58 - .L_57)
.L_57:
        /*0190*/ 	.word	0x00000000
        /*0194*/ 	.short	0x0002
        /*0196*/ 	.short	0x0010
        /*0198*/ 	.byte	0x00, 0xf4, 0x21, 0x00


	//----- nvinfo : EIATTR_KPARAM_INFO
	.align		4
.L_58:
        /*019c*/ 	.byte	0x04, 0x17
        /*019e*/ 	.short	(.L_60 - .L_59)
.L_59:
        /*01a0*/ 	.word	0x00000000
        /*01a4*/ 	.short	0x0001
        /*01a6*/ 	.short	0x0008
        /*01a8*/ 	.byte	0x00, 0xf4, 0x21, 0x00


	//----- nvinfo : EIATTR_KPARAM_INFO
	.align		4
.L_60:
        /*01ac*/ 	.byte	0x04, 0x17
        /*01ae*/ 	.short	(.L_62 - .L_61)
.L_61:
        /*01b0*/ 	.word	0x00000000
        /*01b4*/ 	.short	0x0000
        /*01b6*/ 	.short	0x0000
        /*01b8*/ 	.byte	0x00, 0xf4, 0x21, 0x00


	//----- nvinfo : EIATTR_MAXREG_COUNT
	.align		4
.L_62:
        /*01bc*/ 	.byte	0x03, 0x1b
        /*01be*/ 	.short	0x00ff


	//----- nvinfo : EIATTR_NUM_BARRIERS
	.align		4
        /*01c0*/ 	.byte	0x02, 0x4c
        /*01c2*/ 	.byte	0x01
	.zero		1


	//----- nvinfo : EIATTR_ANNOTATIONS
	.align		4
        /*01c4*/ 	.byte	0x04, 0x55
        /*01c6*/ 	.short	(.L_64 - .L_63)


	//   ....[0]....
.L_63:
        /*01c8*/ 	.word	0x00000001
        /*01cc*/ 	.byte	0x40, 0x04, 0x00, 0x00, 0x01, 0x00, 0x00, 0x00, 0x50, 0x04, 0x00, 0x00, 0x01, 0x00, 0x00, 0x00
        /* <DEDUP_REMOVED lines=869> */
        /*382c*/ 	.byte	0x00, 0x1b, 0x01, 0x00


	//----- nvinfo : EIATTR_MERCURY_ISA_VERSION
	.align		4
.L_64:
        /*3830*/ 	.byte	0x03, 0x5f
        /*3832*/ 	.short	0x0000


	//----- nvinfo : EIATTR_COOP_GROUP_MASK_REGIDS
	.align		4
        /*3834*/ 	.byte	0x04, 0x29
        /*3836*/ 	.short	(.L_66 - .L_65)


	//   ....[0]....
.L_65:
        /*3838*/ 	.word	0xffffffff


	//   ....[1]....
        /*383c*/ 	.word	0xffffffff


	//   ....[2]....
        /*3840*/ 	.word	0xffffffff


	//   ....[3]....
        /*3844*/ 	.word	0xffffffff


	//   ....[4]....
        /*3848*/ 	.word	0xffffffff


	//   ....[5]....
        /*384c*/ 	.word	0xffffffff


	//   ....[6]....
        /*3850*/ 	.word	0xffffffff


	//   ....[7]....
        /*3854*/ 	.word	0xffffffff


	//   ....[8]....
        /*3858*/ 	.word	0xffffffff


	//   ....[9]....
        /*385c*/ 	.word	0xffffffff


	//   ....[10]....
        /*3860*/ 	.word	0xffffffff


	//   ....[11]....
        /*3864*/ 	.word	0xffffffff


	//   ....[12]....
        /*3868*/ 	.word	0xffffffff


	//   ....[13]....
        /*386c*/ 	.word	0xffffffff


	//   ....[14]....
        /*3870*/ 	.word	0xffffffff


	//   ....[15]....
        /*3874*/ 	.word	0xffffffff


	//   ....[16]....
        /*3878*/ 	.word	0xffffffff


	//   ....[17]....
        /*387c*/ 	.word	0xffffffff


	//   ....[18]....
        /*3880*/ 	.word	0xffffffff


	//   ....[19]....
        /*3884*/ 	.word	0xffffffff


	//   ....[20]....
        /*3888*/ 	.word	0xffffffff


	//   ....[21]....
        /*388c*/ 	.word	0xffffffff


	//   ....[22]....
        /*3890*/ 	.word	0xffffffff


	//   ....[23]....
        /*3894*/ 	.word	0xffffffff


	//   ....[24]....
        /*3898*/ 	.word	0xffffffff


	//   ....[25]....
        /*389c*/ 	.word	0xffffffff


	//   ....[26]....
        /*38a0*/ 	.word	0xffffffff


	//   ....[27]....
        /*38a4*/ 	.word	0xffffffff


	//   ....[28]....
        /*38a8*/ 	.word	0xffffffff


	//   ....[29]....
        /*38ac*/ 	.word	0xffffffff


	//   ....[30]....
        /*38b0*/ 	.word	0xffffffff


	//   ....[31]....
        /*38b4*/ 	.word	0xffffffff


	//   ....[32]....
        /*38b8*/ 	.word	0xffffffff


	//   ....[33]....
        /*38bc*/ 	.word	0xffffffff


	//   ....[34]....
        /*38c0*/ 	.word	0xffffffff


	//   ....[35]....
        /*38c4*/ 	.word	0xffffffff


	//   ....[36]....
        /*38c8*/ 	.word	0xffffffff


	//   ....[37]....
        /*38cc*/ 	.word	0xffffffff


	//   ....[38]....
        /*38d0*/ 	.word	0xffffffff


	//   ....[39]....
        /*38d4*/ 	.word	0xffffffff


	//----- nvinfo : EIATTR_COOP_GROUP_INSTR_OFFSETS
	.align		4
.L_66:
        /*38d8*/ 	.byte	0x04, 0x28
        /*38da*/ 	.short	(.L_68 - .L_67)


	//   ....[0]....
.L_67:
        /*38dc*/ 	.word	0x000233b0


	//   ....[1]....
        /*38e0*/ 	.word	0x000233d0


	//   ....[2]....
        /*38e4*/ 	.word	0x000233f0


	//   ....[3]....
        /*38e8*/ 	.word	0x00023400


	//   ....[4]....
        /*38ec*/ 	.word	0x00023410


	//   ....[5]....
        /*38f0*/ 	.word	0x00023420


	//   ....[6]....
        /*38f4*/ 	.word	0x00023430


	//   ....[7]....
        /*38f8*/ 	.word	0x000235a0


	//   ....[8]....
        /*38fc*/ 	.word	0x000236d0


	//   ....[9]....
        /*3900*/ 	.word	0x00023730


	//   ....[10]....
        /*3904*/ 	.word	0x00023740


	//   ....[11]....
        /*3908*/ 	.word	0x00023780


	//   ....[12]....
        /*390c*/ 	.word	0x00023790


	//   ....[13]....
        /*3910*/ 	.word	0x000237a0


	//   ....[14]....
        /*3914*/ 	.word	0x000237c0


	//   ....[15]....
        /*3918*/ 	.word	0x00023900


	//   ....[16]....
        /*391c*/ 	.word	0x00023b60


	//   ....[17]....
        /*3920*/ 	.word	0x00023b70


	//   ....[18]....
        /*3924*/ 	.word	0x00023ba0


	//   ....[19]....
        /*3928*/ 	.word	0x00023bb0


	//   ....[20]....
        /*392c*/ 	.word	0x00025a00


	//   ....[21]....
        /*3930*/ 	.word	0x00025a10


	//   ....[22]....
        /*3934*/ 	.word	0x00025a20


	//   ....[23]....
        /*3938*/ 	.word	0x00025a30


	//   ....[24]....
        /*393c*/ 	.word	0x00025aa0


	//   ....[25]....
        /*3940*/ 	.word	0x00025ab0


	//   ....[26]....
        /*3944*/ 	.word	0x00025b50


	//   ....[27]....
        /*3948*/ 	.word	0x00025b60


	//   ....[28]....
        /*394c*/ 	.word	0x00025bb0


	//   ....[29]....
        /*3950*/ 	.word	0x00025bc0


	//   ....[30]....
        /*3954*/ 	.word	0x00025bd0


	//   ....[31]....
        /*3958*/ 	.word	0x00025be0


	//   ....[32]....
        /*395c*/ 	.word	0x00025c30


	//   ....[33]....
        /*3960*/ 	.word	0x00025c40


	//   ....[34]....
        /*3964*/ 	.word	0x00025c50


	//   ....[35]....
        /*3968*/ 	.word	0x00025c60


	//   ....[36]....
        /*396c*/ 	.word	0x00025e40


	//   ....[37]....
        /*3970*/ 	.word	0x00025e50


	//   ....[38]....
        /*3974*/ 	.word	0x00025f50


	//   ....[39]....
        /*3978*/ 	.word	0x00025f60


	//----- nvinfo : EIATTR_EXIT_INSTR_OFFSETS
	.align		4
.L_68:
        /*397c*/ 	.byte	0x04, 0x1c
        /*397e*/ 	.short	(.L_70 - .L_69)


	//   ....[0]....
.L_69:
        /*3980*/ 	.word	0x00048050


	//   ....[1]....
        /*3984*/ 	.word	0x00048150


	//----- nvinfo : EIATTR_REQNTID
	.align		4
.L_70:
        /*3988*/ 	.byte	0x04, 0x10
        /*398a*/ 	.short	(.L_72 - .L_71)
.L_71:
        /*398c*/ 	.word	0x00000080
        /*3990*/ 	.word	0x00000001
        /*3994*/ 	.word	0x00000001
.L_72:


//--------------------- .nv.callgraph             --------------------------
	.section	.nv.callgraph,"",@"SHT_CUDA_CALLGRAPH"
	.align	4
	.sectionentsize	8
	.align		4
        /*0000*/ 	.word	0x00000000
	.align		4
        /*0004*/ 	.word	0xffffffff
	.align		4
        /*0008*/ 	.word	0x00000000
	.align		4
        /*000c*/ 	.word	0xfffffffe
	.align		4
        /*0010*/ 	.word	0x00000000
	.align		4
        /*0014*/ 	.word	0xfffffffd
	.align		4
        /*0018*/ 	.word	0x00000000
	.align		4
        /*001c*/ 	.word	0xfffffffc


//--------------------- .nv.rel.action            --------------------------
	.section	.nv.rel.action,"",@"SHT_CUDA_RELOCINFO"
	.align	8
	.sectionentsize	8
        /*0000*/ 	.byte	0x73, 0x00, 0x00, 0x00, 0x00, 0x00, 0x00, 0x00, 0x00, 0x00, 0x00, 0x11, 0x25, 0x00, 0x05, 0x36


//--------------------- .nv.constant4             --------------------------
	.section	.nv.constant4,"a",@progbits
	.align	8
	.align		8
.nv.constant4:
        /*0000*/ 	.dword	_$_str


//--------------------- .nv.constant0.attn_fwd    --------------------------
	.section	.nv.constant0.attn_fwd,"a",@progbits
	.sectionflags	@""
	.align	4
.nv.constant0.attn_fwd:
	.zero		488


//--------------------- .text.attn_fwd            --------------------------
	.section	.text.attn_fwd,"ax",@progbits
	.sectioninfo	@"SHI_REGISTERS=32"
	.align	128
        .global         attn_fwd
        .type           attn_fwd,@function
        .size           attn_fwd,(.L_x_3 - attn_fwd)
        .other          attn_fwd,@"STO_CUDA_ENTRY STV_DEFAULT"
attn_fwd:
.text.attn_fwd:
[----:B------:R-:W-:Y:S02]  /*0000*/  MOV R1, c[0x0][0x28] ;  /* 0x00000a0000017a02 */ /* 0x000fe40000000f00 */
[----:B------:R-:W0:Y:S01]  /*0010*/  S2R R2, SR_TID.X ;  /* 0x0000000000027919 */ /* 0x000e220000002100 */
[----:B------:R-:W-:Y:S01]  /*0020*/  IMAD.MOV.U32 R29, RZ, RZ, c[0x0][0x198] ;  /* 0x00006600ff1d7624 */ /* 0x000fe200078e00ff */
[----:B------:R-:W-:Y:S01]  /*0030*/  ULDC.64 UR4, c[0x0][0x118] ;  /* 0x0000460000047ab9 */ /* 0x000fe20000000a00 */
[----:B------:R-:W-:Y:S01]  /*0040*/  IADD3 R1, R1, -0x3c70, RZ ;  /* 0xffffc39001017810 */ /* 0x000fe20007ffe0ff */
[----:B------:R-:W1:Y:S04]  /*0050*/  S2R R0, SR_CTAID.X ;  /* 0x0000000000007919 */ /* 0x000e680000002500 */
[----:B------:R-:W2:Y:S01]  /*0060*/  S2R R4, SR_CTAID.Y ;  /* 0x0000000000047919 */ /* 0x000ea20000002600 */
[----:B0-----:R-:W-:Y:S02]  /*0070*/  LOP3.LUT R3, R2, 0x3f, RZ, 0xc0, !PT ;  /* 0x0000003f02037812 */ /* 0x001fe400078ec0ff */
[----:B------:R-:W-:-:S02]  /*0080*/  SHF.R.U32.HI R2, RZ, 0x6, R2 ;  /* 0x00000006ff027819 */ /* 0x000fc40000011602 */
[----:B-1----:R-:W-:Y:S01]  /*0090*/  LEA R3, R0, R3, 0x6 ;  /* 0x0000000300037211 */ /* 0x002fe200078e30ff */
[----:B--2---:R-:W-:Y:S01]  /*00a0*/  IMAD R0, R4, c[0x0][0x190], RZ ;  /* 0x0000640004007a24 */ /* 0x004fe200078e02ff */
[----:B------:R-:W-:-:S03]  /*00b0*/  SGXT.U32 R4, R2, 0x1 ;  /* 0x000000010204781a */ /* 0x000fc60000000000 */
[----:B------:R-:W-:Y:S01]  /*00c0*/  IMAD R3, R3, c[0x0][0x194], RZ ;  /* 0x0000650003037a24 */ /* 0x000fe200078e02ff */
[----:B------:R-:W-:Y:S01]  /*00d0*/  SHF.L.U32 R2, R0, 0x1, RZ ;  /* 0x0000000100027819 */ /* 0x000fe200000006ff */
[----:B------:R-:W-:-:S03]  /*00e0*/  IMAD R7, R4, c[0x0][0x198], RZ ;  /* 0x0000660004077a24 */ /* 0x000fc600078e02ff */
[----:B------:R-:W-:Y:S01]  /*00f0*/  SHF.L.U32 R5, R3, 0x1, RZ ;  /* 0x0000000103057819 */ /* 0x000fe200000006ff */
[----:B------:R-:W-:-:S03]  /*0100*/  IMAD.HI R0, R0, 0x2, RZ ;  /* 0x0000000200007827 */ /* 0x000fc600078e02ff */
[----:B------:R-:W-:Y:S01]  /*0110*/  IADD3 R2, P0, P1, R5, c[0x0][0x160], R2 ;  /* 0x0000580005027a10 */ /* 0x000fe2000791e002 */
[----:B------:R-:W-:-:S04]  /*0120*/  IMAD.HI R3, R3, 0x2, RZ ;  /* 0x0000000203037827 */ /* 0x000fc800078e02ff */
[----:B------:R-:W-:Y:S01]  /*0130*/  IMAD R5, R29, 0x2, R7 ;  /* 0x000000021d057824 */ /* 0x000fe200078e0207 */
[----:B------:R-:W-:Y:S02]  /*0140*/  IADD3.X R0, R3, c[0x0][0x164], R0, P0, P1 ;  /* 0x0000590003007a10 */ /* 0x000fe400007e2400 */
[-C--:B------:R-:W-:Y:S02]  /*0150*/  LEA R14, P0, R7, R2.reuse, 0x1 ;  /* 0x00000002070e7211 */ /* 0x080fe400078008ff */
[----:B------:R-:W-:Y:S02]  /*0160*/  LEA R3, R29, R5, 0x1 ;  /* 0x000000051d037211 */ /* 0x000fe400078e08ff */
[----:B------:R-:W-:Y:S02]  /*0170*/  LEA R4, P1, R5, R2, 0x1 ;  /* 0x0000000205047211 */ /* 0x000fe400078208ff */
[----:B------:R-:W-:Y:S02]  /*0180*/  LEA.HI.X.SX32 R15, R7, R0, 0x1, P0 ;  /* 0x00000000070f7211 */ /* 0x000fe400000f0eff */
[----:B------:R-:W-:-:S02]  /*0190*/  LEA R7, R29, R3, 0x1 ;  /* 0x000000031d077211 */ /* 0x000fc400078e08ff */
[----:B------:R-:W-:Y:S01]  /*01a0*/  LEA R12, P0, R3, R2, 0x1 ;  /* 0x00000002030c7211 */ /* 0x000fe200078008ff */
[----:B------:R0:W2:Y:S01]  /*01b0*/  LDG.E.U16 R21, [R14.64] ;  /* 0x000000040e157981 */ /* 0x0000a2000c1e1500 */
[-C--:B------:R-:W-:Y:S02]  /*01c0*/  LEA.HI.X.SX32 R5, R5, R0.reuse, 0x1, P1 ;  /* 0x0000000005057211 */ /* 0x080fe400008f0eff */
[----:B------:R-:W-:Y:S01]  /*01d0*/  LEA.HI.X.SX32 R13, R3, R0, 0x1, P0 ;  /* 0x00000000030d7211 */ /* 0x000fe200000f0eff */
[----:B------:R-:W-:Y:S01]  /*01e0*/  IMAD R3, R29, 0x2, R7 ;  /* 0x000000021d037824 */ /* 0x000fe200078e0207 */
[----:B------:R-:W-:-:S03]  /*01f0*/  LEA R10, P0, R7, R2, 0x1 ;  /* 0x00000002070a7211 */ /* 0x000fc600078008ff */
[----:B------:R1:W3:Y:S01]  /*0200*/  LDG.E.U16 R20, [R12.64] ;  /* 0x000000040c147981 */ /* 0x0002e2000c1e1500 */
[----:B------:R-:W-:-:S03]  /*0210*/  LEA R17, R29, R3, 0x1 ;  /* 0x000000031d117211 */ /* 0x000fc600078e08ff */
[----:B0-----:R0:W4:Y:S01]  /*0220*/  LDG.E.U16 R14, [R4.64] ;  /* 0x00000004040e7981 */ /* 0x001122000c1e1500 */
[----:B------:R-:W-:Y:S02]  /*0230*/  LEA R8, P1, R3, R2, 0x1 ;  /* 0x0000000203087211 */ /* 0x000fe400078208ff */
[----:B------:R-:W-:Y:S02]  /*0240*/  LEA.HI.X.SX32 R11, R7, R0, 0x1, P0 ;  /* 0x00000000070b7211 */ /* 0x000fe400000f0eff */
[----:B------:R-:W-:Y:S02]  /*0250*/  LEA R6, P0, R17, R2, 0x1 ;  /* 0x0000000211067211 */ /* 0x000fe400078008ff */
[-C--:B------:R-:W-:Y:S01]  /*0260*/  LEA.HI.X.SX32 R9, R3, R0.reuse, 0x1, P1 ;  /* 0x0000000003097211 */ /* 0x080fe200008f0eff */
[----:B-1----:R1:W5:Y:S01]  /*0270*/  LDG.E.U16 R12, [R10.64] ;  /* 0x000000040a0c7981 */ /* 0x002362000c1e1500 */
[----:B------:R-:W-:Y:S02]  /*0280*/  LEA R3, R29, R17, 0x1 ;  /* 0x000000111d037211 */ /* 0x000fe400078e08ff */
[----:B------:R-:W-:Y:S01]  /*0290*/  LEA.HI.X.SX32 R7, R17, R0, 0x1, P0 ;  /* 0x0000000011077211 */ /* 0x000fe200000f0eff */
[----:B------:R1:W3:Y:S01]  /*02a0*/  LDG.E.U16 R19, [R8.64] ;  /* 0x0000000408137981 */ /* 0x0002e2000c1e1500 */
[----:B0-----:R-:W-:Y:S01]  /*02b0*/  LEA R4, P0, R3, R2, 0x1 ;  /* 0x0000000203047211 */ /* 0x001fe200078008ff */
[----:B------:R-:W-:-:S02]  /*02c0*/  IMAD R15, R29, 0x2, R3 ;  /* 0x000000021d0f7824 */ /* 0x000fc400078e0203 */
[----:B------:R0:W3:Y:S01]  /*02d0*/  LDG.E.U16 R17, [R6.64] ;  /* 0x0000000406117981 */ /* 0x0000e2000c1e1500 */
[----:B------:R-:W-:Y:S02]  /*02e0*/  LEA.HI.X.SX32 R5, R3, R0, 0x1, P0 ;  /* 0x0000000003057211 */ /* 0x000fe400000f0eff */
[----:B------:R-:W-:-:S03]  /*02f0*/  LEA R3, R29, R15, 0x1 ;  /* 0x0000000f1d037211 */ /* 0x000fc600078e08ff */
[----:B------:R0:W5:Y:S01]  /*0300*/  LDG.E.U16 R16, [R4.64] ;  /* 0x0000000404107981 */ /* 0x000162000c1e1500 */
[-C--:B-1----:R-:W-:Y:S02]  /*0310*/  LEA R8, P1, R3, R2.reuse, 0x1 ;  /* 0x0000000203087211 */ /* 0x082fe400078208ff */
[----:B0-----:R-:W-:Y:S02]  /*0320*/  LEA R6, P0, R15, R2, 0x1 ;  /* 0x000000020f067211 */ /* 0x001fe400078008ff */
[-C--:B------:R-:W-:Y:S02]  /*0330*/  LEA.HI.X.SX32 R9, R3, R0.reuse, 0x1, P1 ;  /* 0x0000000003097211 */ /* 0x080fe400008f0eff */
[----:B------:R-:W-:-:S03]  /*0340*/  LEA.HI.X.SX32 R7, R15, R0, 0x1, P0 ;  /* 0x000000000f077211 */ /* 0x000fc600000f0eff */
[----:B------:R0:W5:Y:S04]  /*0350*/  LDG.E.U16 R15, [R8.64] ;  /* 0x00000004080f7981 */ /* 0x000168000c1e1500 */
[----:B------:R1:W5:Y:S01]  /*0360*/  LDG.E.U16 R18, [R6.64] ;  /* 0x0000000406127981 */ /* 0x000362000c1e1500 */
[----:B------:R-:W-:-:S05]  /*0370*/  LEA R13, R29, R3, 0x1 ;  /* 0x000000031d0d7211 */ /* 0x000fca00078e08ff */
[----:B------:R-:W-:Y:S01]  /*0380*/  IMAD R11, R29, 0x2, R13 ;  /* 0x000000021d0b7824 */ /* 0x000fe200078e020d */
[----:B------:R-:W-:-:S04]  /*0390*/  LEA R4, P0, R13, R2, 0x1 ;  /* 0x000000020d047211 */ /* 0x000fc800078008ff */
[----:B------:R-:W-:Y:S02]  /*03a0*/  LEA R3, R29, R11, 0x1 ;  /* 0x0000000b1d037211 */ /* 0x000fe400078e08ff */
[----:B------:R-:W-:Y:S02]  /*03b0*/  LEA.HI.X.SX32 R5, R13, R0, 0x1, P0 ;  /* 0x000000000d057211 */ /* 0x000fe400000f0eff */
[----:B-1----:R-:W-:Y:S02]  /*03c0*/  LEA R6, P0, R11, R2, 0x1 ;  /* 0x000000020b067211 */ /* 0x002fe400078008ff */
[----:B0-----:R-:W-:Y:S02]  /*03d0*/  LEA R9, R29, R3, 0x1 ;  /* 0x000000031d097211 */ /* 0x001fe400078e08ff */
[----:B------:R-:W-:-:S03]  /*03e0*/  LEA.HI.X.SX32 R7, R11, R0, 0x1, P0 ;  /* 0x000000000b077211 */ /* 0x000fc600000f0eff */
[----:B------:R-:W-:Y:S01]  /*03f0*/  IMAD R10, R29, 0x2, R9 ;  /* 0x000000021d0a7824 */ /* 0x000fe200078e0209 */
[C---:B------:R-:W-:Y:S01]  /*0400*/  LEA R8, P1, R9.reuse, R2, 0x1 ;  /* 0x0000000209087211 */ /* 0x040fe200078208ff */
[----:B------:R0:W5:Y:S03]  /*0410*/  LDG.E.U16 R13, [R6.64] ;  /* 0x00000004060d7981 */ /* 0x000166000c1e1500 */
[----:B------:R-:W-:-:S05]  /*0420*/  LEA.HI.X.SX32 R9, R9, R0, 0x1, P1 ;  /* 0x0000000009097211 */ /* 0x000fca00008f0eff */
[----:B------:R1:W5:Y:S04]  /*0430*/  LDG.E.U16 R11, [R8.64] ;  /* 0x00000004080b7981 */ /* 0x000368000c1e1500 */
[----:B--2---:R-:W-:Y:S04]  /*0440*/  STL [R1+0x168], R21 ;  /* 0x0001681501007387 */ /* 0x004fe80000100800 */
[----:B----4-:R2:W-:Y:S04]  /*0450*/  STL [R1+0x1ac], R14 ;  /* 0x0001ac0e01007387 */ /* 0x0105e80000100800 */
[----:B--2---:R2:W4:Y:S02]  /*0460*/  LDG.E.U16 R14, [R4.64] ;  /* 0x00000004040e7981 */ /* 0x004524000c1e1500 */
[----:B--2---:R-:W-:-:S02]  /*0470*/  LEA R4, P0, R3, R2, 0x1 ;  /* 0x0000000203047211 */ /* 0x004fc400078008ff */
[----:B---3--:R-:W-:Y:S02]  /*0480*/  STL [R1+0x1c4], R20 ;  /* 0x0001c41401007387 */ /* 0x008fe40000100800 */
[----:B------:R-:W-:Y:S02]  /*0490*/  LEA.HI.X.SX32 R5, R3, R0, 0x1, P0 ;  /* 0x0000000003057211 */ /* 0x000fe400000f0eff */
[C---:B0-----:R-:W-:Y:S01]  /*04a0*/  LEA R6, P0, R10.reuse, R2, 0x1 ;  /* 0x000000020a067211 */ /* 0x041fe200078008ff */
[----:B-----5:R0:W-:Y:S01]  /*04b0*/  STL [R1+0x1cc], R12 ;  /* 0x0001cc0c01007387 */ /* 0x0201e20000100800 */
[C---:B------:R-:W-:Y:S02]  /*04c0*/  LEA R3, R29.reuse, R10, 0x1 ;  /* 0x0000000a1d037211 */ /* 0x040fe400078e08ff */
[----:B------:R-:W-:Y:S01]  /*04d0*/  LEA.HI.X.SX32 R7, R10, R0, 0x1, P0 ;  /* 0x000000000a077211 */ /* 0x000fe200000f0eff */
[----:B------:R-:W-:Y:S01]  /*04e0*/  STL [R1+0x158], R19 ;  /* 0x0001581301007387 */ /* 0x000fe20000100800 */
[----:B------:R-:W-:-:S03]  /*04f0*/  LEA R10, R29, R3, 0x1 ;  /* 0x000000031d0a7211 */ /* 0x000fc600078e08ff */
[----:B0-----:R0:W2:Y:S04]  /*0500*/  LDG.E.U16 R12, [R4.64] ;  /* 0x00000004040c7981 */ /* 0x0010a8000c1e1500 */
[----:B------:R3:W-:Y:S01]  /*0510*/  STL [R1+0x1a8], R17 ;  /* 0x0001a81101007387 */ /* 0x0007e20000100800 */
[----:B-1----:R-:W-:Y:S01]  /*0520*/  IMAD R9, R29, 0x2, R10 ;  /* 0x000000021d097824 */ /* 0x002fe200078e020a */
[C---:B0-----:R-:W-:Y:S02]  /*0530*/  LEA R4, P0, R3.reuse, R2, 0x1 ;  /* 0x0000000203047211 */ /* 0x041fe400078008ff */
[----:B---3--:R0:W3:Y:S02]  /*0540*/  LDG.E.U16 R17, [R6.64] ;  /* 0x0000000406117981 */ /* 0x0080e4000c1e1500 */
[----:B------:R-:W-:-:S02]  /*0550*/  LEA.HI.X.SX32 R5, R3, R0, 0x1, P0 ;  /* 0x0000000003057211 */ /* 0x000fc400000f0eff */
[-C--:B------:R-:W-:Y:S01]  /*0560*/  LEA R8, P1, R9, R2.reuse, 0x1 ;  /* 0x0000000209087211 */ /* 0x080fe200078208ff */
[----:B------:R1:W-:Y:S01]  /*0570*/  STL [R1+0x1bc], R16 ;  /* 0x0001bc1001007387 */ /* 0x0003e20000100800 */
[----:B------:R-:W-:Y:S02]  /*0580*/  LEA R3, R29, R9, 0x1 ;  /* 0x000000091d037211 */ /* 0x000fe400078e08ff */
[C---:B0-----:R-:W-:Y:S01]  /*0590*/  LEA R6, P0, R10.reuse, R2, 0x1 ;  /* 0x000000020a067211 */ /* 0x041fe200078008ff */
[----:B-1----:R0:W5:Y:S03]  /*05a0*/  LDG.E.U16 R16, [R4.64] ;  /* 0x0000000404107981 */ /* 0x002166000c1e1500 */
[-C--:B------:R-:W-:Y:S02]  /*05b0*/  LEA.HI.X.SX32 R7, R10, R0.reuse, 0x1, P0 ;  /* 0x000000000a077211 */ /* 0x080fe400000f0eff */
[----:B------:R-:W-:Y:S01]  /*05c0*/  LEA.HI.X.SX32 R9, R9, R0, 0x1, P1 ;  /* 0x0000000009097211 */ /* 0x000fe200008f0eff */
[----:B------:R1:W-:Y:S04]  /*05d0*/  STL [R1+0x1c8], R18 ;  /* 0x0001c81201007387 */ /* 0x0003e80000100800 */
[----:B------:R0:W-:Y:S04]  /*05e0*/  STL [R1+0x150], R15 ;  /* 0x0001500f01007387 */ /* 0x0001e80000100800 */
[----:B-1----:R1:W5:Y:S04]  /*05f0*/  LDG.E.U16 R18, [R6.64] ;  /* 0x0000000406127981 */ /* 0x002368000c1e1500 */
[----:B0-----:R0:W5:Y:S01]  /*0600*/  LDG.E.U16 R15, [R8.64] ;  /* 0x00000004080f7981 */ /* 0x001162000c1e1500 */
[----:B------:R-:W-:-:S02]  /*0610*/  LEA R4, P0, R3, R2, 0x1 ;  /* 0x0000000203047211 */ /* 0x000fc400078008ff */
[----:B------:R-:W-:Y:S02]  /*0620*/  LEA R10, R29, R3, 0x1 ;  /* 0x000000031d0a7211 */ /* 0x000fe400078e08ff */
[----:B------:R-:W-:-:S03]  /*0630*/  LEA.HI.X.SX32 R5, R3, R0, 0x1, P0 ;  /* 0x0000000003057211 */ /* 0x000fc600000f0eff */
[----:B------:R-:W-:Y:S01]  /*0640*/  IMAD R3, R29, 0x2, R10 ;  /* 0x000000021d037824 */ /* 0x000fe200078e020a */
[----:B-1----:R-:W-:-:S04]  /*0650*/  LEA R6, P0, R10, R2, 0x1 ;  /* 0x000000020a067211 */ /* 0x002fc800078008ff */
[C---:B0-----:R-:W-:Y:S02]  /*0660*/  LEA R9, R29.reuse, R3, 0x1 ;  /* 0x000000031d097211 */ /* 0x041fe400078e08ff */
[----:B------:R-:W-:Y:S02]  /*0670*/  LEA.HI.X.SX32 R7, R10, R0, 0x1, P0 ;  /* 0x000000000a077211 */ /* 0x000fe400000f0eff */
[----:B------:R-:W-:Y:S02]  /*0680*/  LEA R10, R29, R9, 0x1 ;  /* 0x000000091d0a7211 */ /* 0x000fe400078e08ff */
[----:B------:R-:W-:-:S04]  /*0690*/  LEA R8, P1, R9, R2, 0x1 ;  /* 0x0000000209087211 */ /* 0x000fc800078208ff */
[----:B------:R-:W-:Y:S01]  /*06a0*/  LEA.HI.X.SX32 R9, R9, R0, 0x1, P1 ;  /* 0x0000000009097211 */ /* 0x000fe200008f0eff */
[----:B----4-:R0:W-:Y:S04]  /*06b0*/  STL [R1+0x19c], R14 ;  /* 0x00019c0e01007387 */ /* 0x0101e80000100800 */
[----:B------:R1:W-:Y:S04]  /*06c0*/  STL [R1+0x1b8], R13 ;  /* 0x0001b80d01007387 */ /* 0x0003e80000100800 */
[----:B0-----:R0:W4:Y:S04]  /*06d0*/  LDG.E.U16 R14, [R4.64] ;  /* 0x00000004040e7981 */ /* 0x001128000c1e1500 */
[----:B-1----:R1:W4:Y:S01]  /*06e0*/  LDG.E.U16 R13, [R6.64] ;  /* 0x00000004060d7981 */ /* 0x002322000c1e1500 */
[----:B0-----:R-:W-:-:S04]  /*06f0*/  LEA R4, P0, R3, R2, 0x1 ;  /* 0x0000000203047211 */ /* 0x001fc800078008ff */
[----:B------:R-:W-:Y:S02]  /*0700*/  LEA.HI.X.SX32 R5, R3, R0, 0x1, P0 ;  /* 0x0000000003057211 */ /* 0x000fe400000f0eff */
[C---:B-1----:R-:W-:Y:S01]  /*0710*/  LEA R6, P0, R10.reuse, R2, 0x1 ;  /* 0x000000020a067211 */ /* 0x042fe200078008ff */
[----:B--2---:R0:W-:Y:S01]  /*0720*/  STL [R1+0x1c0], R12 ;  /* 0x0001c00c01007387 */ /* 0x0041e20000100800 */
[C---:B------:R-:W-:Y:S02]  /*0730*/  IMAD R3, R29.reuse, 0x2, R10 ;  /* 0x000000021d037824 */ /* 0x040fe400078e020a */
[----:B------:R-:W-:Y:S01]  /*0740*/  LEA.HI.X.SX32 R7, R10, R0, 0x1, P0 ;  /* 0x000000000a077211 */ /* 0x000fe200000f0eff */
[----:B------:R1:W-:Y:S04]  /*0750*/  STL [R1+0x14c], R11 ;  /* 0x00014c0b01007387 */ /* 0x0003e80000100800 */
[----:B0-----:R0:W2:Y:S01]  /*0760*/  LDG.E.U16 R12, [R4.64] ;  /* 0x00000004040c7981 */ /* 0x0010a2000c1e1500 */
[----:B------:R-:W-:-:S03]  /*0770*/  LEA R10, R29, R3, 0x1 ;  /* 0x000000031d0a7211 */ /* 0x000fc600078e08ff */
[----:B-1----:R1:W2:Y:S04]  /*0780*/  LDG.E.U16 R11, [R8.64] ;  /* 0x00000004080b7981 */ /* 0x0022a8000c1e1500 */
[----:B---3--:R3:W-:Y:S01]  /*0790*/  STL [R1+0x198], R17 ;  /* 0x0001981101007387 */ /* 0x0087e20000100800 */
[----:B0-----:R-:W-:-:S04]  /*07a0*/  LEA R4, P0, R3, R2, 0x1 ;  /* 0x0000000203047211 */ /* 0x001fc800078008ff */
[----:B------:R-:W-:Y:S01]  /*07b0*/  LEA.HI.X.SX32 R5, R3, R0, 0x1, P0 ;  /* 0x0000000003057211 */ /* 0x000fe200000f0eff */
[----:B---3--:R0:W3:Y:S01]  /*07c0*/  LDG.E.U16 R17, [R6.64] ;  /* 0x0000000406117981 */ /* 0x0080e2000c1e1500 */
[----:B-1----:R-:W-:-:S03]  /*07d0*/  LEA R9, R29, R10, 0x1 ;  /* 0x0000000a1d097211 */ /* 0x002fc600078e08ff */
[----:B-----5:R1:W-:Y:S01]  /*07e0*/  STL [R1+0x1b4], R16 ;  /* 0x0001b41001007387 */ /* 0x0203e20000100800 */
[-C--:B------:R-:W-:Y:S01]  /*07f0*/  LEA R8, P1, R9, R2.reuse, 0x1 ;  /* 0x0000000209087211 */ /* 0x080fe200078208ff */
[----:B------:R-:W-:Y:S01]  /*0800*/  IMAD R3, R29, 0x2, R9 ;  /* 0x000000021d037824 */ /* 0x000fe200078e0209 */
        /* <DEDUP_REMOVED lines=10> */
[----:B------:R-:W-:Y:S02]  /*08b0*/  LEA.HI.X.SX32 R5, R3, R0, 0x1, P0 ;  /* 0x0000000003057211 */ /* 0x000fe400000f0eff */
[----:B------:R-:W-:Y:S02]  /*08c0*/  LEA R3, R29, R10, 0x1 ;  /* 0x0000000a1d037211 */ /* 0x000fe400078e08ff */
[----:B-1----:R-:W-:-:S03]  /*08d0*/  LEA R6, P0, R10, R2, 0x1 ;  /* 0x000000020a067211 */ /* 0x002fc600078008ff */
[----:B0-----:R-:W-:Y:S01]  /*08e0*/  IMAD R9, R29, 0x2, R3 ;  /* 0x000000021d097824 */ /* 0x001fe200078e0203 */
[----:B------:R-:W-:-:S04]  /*08f0*/  LEA.HI.X.SX32 R7, R10, R0, 0x1, P0 ;  /* 0x000000000a077211 */ /* 0x000fc800000f0eff */
        /* <DEDUP_REMOVED lines=11> */
[C---:B------:R-:W-:Y:S02]  /*09b0*/  LEA R3, R29.reuse, R10, 0x1 ;  /* 0x0000000a1d037211 */ /* 0x040fe400078e08ff */
[----:B------:R-:W-:Y:S01]  /*09c0*/  LEA.HI.X.SX32 R7, R10, R0, 0x1, P0 ;  /* 0x000000000a077211 */ /* 0x000fe200000f0eff */
[----:B------:R1:W-:Y:S02]  /*09d0*/  STL [R1+0x138], R11 ;  /* 0x0001380b01007387 */ /* 0x0003e40000100800 */
[----:B------:R-:W-:Y:S02]  /*09e0*/  IMAD R10, R29, 0x2, R3 ;  /* 0x000000021d0a7824 */ /* 0x000fe400078e0203 */
[----:B0-----:R0:W2:Y:S04]  /*09f0*/  LDG.E.U16 R12, [R4.64] ;  /* 0x00000004040c7981 */ /* 0x0010a8000c1e1500 */
[----:B-1----:R1:W2:Y:S04]  /*0a00*/  LDG.E.U16 R11, [R8.64] ;  /* 0x00000004080b7981 */ /* 0x0022a8000c1e1500 */
[----:B---3--:R3:W-:Y:S01]  /*0a10*/  STL [R1+0x188], R17 ;  /* 0x0001881101007387 */ /* 0x0087e20000100800 */
[----:B0-----:R-:W-:-:S04]  /*0a20*/  LEA R4, P0, R3, R2, 0x1 ;  /* 0x0000000203047211 */ /* 0x001fc800078008ff */
[----:B------:R-:W-:Y:S01]  /*0a30*/  LEA.HI.X.SX32 R5, R3, R0, 0x1, P0 ;  /* 0x0000000003057211 */ /* 0x000fe200000f0eff */
[----:B---3--:R0:W3:Y:S01]  /*0a40*/  LDG.E.U16 R17, [R6.64] ;  /* 0x0000000406117981 */ /* 0x0080e2000c1e1500 */
[----:B-1----:R-:W-:-:S03]  /*0a50*/  LEA R9, R29, R10, 0x1 ;  /* 0x0000000a1d097211 */ /* 0x002fc600078e08ff */
[----:B-----5:R1:W-:Y:S01]  /*0a60*/  STL [R1+0x194], R16 ;  /* 0x0001941001007387 */ /* 0x0203e20000100800 */
[-C--:B------:R-:W-:Y:S02]  /*0a70*/  LEA R8, P1, R9, R2.reuse, 0x1 ;  /* 0x0000000209087211 */ /* 0x080fe400078208ff */
[C---:B0-----:R-:W-:Y:S01]  /*0a80*/  LEA R6, P0, R10.reuse, R2, 0x1 ;  /* 0x000000020a067211 */ /* 0x041fe200078008ff */
[----:B-1----:R0:W3:Y:S01]  /*0a90*/  LDG.E.U16 R16, [R4.64] ;  /* 0x0000000404107981 */ /* 0x0020e2000c1e1500 */
[----:B------:R-:W-:Y:S02]  /*0aa0*/  LEA R3, R29, R9, 0x1 ;  /* 0x000000091d037211 */ /* 0x000fe400078e08ff */
[-C--:B------:R-:W-:Y:S02]  /*0ab0*/  LEA.HI.X.SX32 R7, R10, R0.reuse, 0x1, P0 ;  /* 0x000000000a077211 */ /* 0x080fe400000f0eff */
[----:B------:R-:W-:Y:S01]  /*0ac0*/  LEA.HI.X.SX32 R9, R9, R0, 0x1, P1 ;  /* 0x0000000009097211 */ /* 0x000fe200008f0eff */
[----:B------:R-:W-:Y:S04]  /*0ad0*/  STL [R1+0x190], R18 ;  /* 0x0001901201007387 */ /* 0x000fe80000100800 */
[----:B------:R1:W3:Y:S04]  /*0ae0*/  LDG.E.U16 R19, [R6.64] ;  /* 0x0000000406137981 */ /* 0x0002e8000c1e1500 */
[----:B------:R0:W-:Y:S04]  /*0af0*/  STL [R1+0x12c], R15 ;  /* 0x00012c0f01007387 */ /* 0x0001e80000100800 */
[----:B0-----:R0:W3:Y:S01]  /*0b00*/  LDG.E.U16 R15, [R8.64] ;  /* 0x00000004080f7981 */ /* 0x0010e2000c1e1500 */
[----:B------:R-:W-:Y:S01]  /*0b10*/  LEA R4, P0, R3, R2, 0x1 ;  /* 0x0000000203047211 */ /* 0x000fe200078008ff */
[----:B------:R-:W-:-:S03]  /*0b20*/  IMAD R10, R29, 0x2, R3 ;  /* 0x000000021d0a7824 */ /* 0x000fc600078e0203 */
[----:B------:R-:W-:Y:S02]  /*0b30*/  LEA.HI.X.SX32 R5, R3, R0, 0x1, P0 ;  /* 0x0000000003057211 */ /* 0x000fe400000f0eff */
[C---:B------:R-:W-:Y:S02]  /*0b40*/  LEA R3, R29.reuse, R10, 0x1 ;  /* 0x0000000a1d037211 */ /* 0x040fe400078e08ff */
[C---:B-1----:R-:W-:Y:S02]  /*0b50*/  LEA R6, P0, R10.reuse, R2, 0x1 ;  /* 0x000000020a067211 */ /* 0x042fe400078008ff */
[----:B0-----:R-:W-:Y:S02]  /*0b60*/  LEA R9, R29, R3, 0x1 ;  /* 0x000000031d097211 */ /* 0x001fe400078e08ff */
[----:B------:R-:W-:-:S03]  /*0b70*/  LEA.HI.X.SX32 R7, R10, R0, 0x1, P0 ;  /* 0x000000000a077211 */ /* 0x000fc600000f0eff */
[----:B------:R-:W-:Y:S01]  /*0b80*/  IMAD R10, R29, 0x2, R9 ;  /* 0x000000021d0a7824 */ /* 0x000fe200078e0209 */
[----:B------:R-:W-:-:S04]  /*0b90*/  LEA R8, P1, R9, R2, 0x1 ;  /* 0x0000000209087211 */ /* 0x000fc800078208ff */
[----:B------:R-:W-:-:S05]  /*0ba0*/  LEA.HI.X.SX32 R9, R9, R0, 0x1, P1 ;  /* 0x0000000009097211 */ /* 0x000fca00008f0eff */
[----:B------:R0:W3:Y:S04]  /*0bb0*/  LDG.E.U16 R18, [R8.64] ;  /* 0x0000000408127981 */ /* 0x0000e8000c1e1500 */
[----:B----4-:R1:W-:Y:S04]  /*0bc0*/  STL [R1+0x17c], R14 ;  /* 0x00017c0e01007387 */ /* 0x0103e80000100800 */
[----:B------:R4:W-:Y:S04]  /*0bd0*/  STL [R1+0x184], R13 ;  /* 0x0001840d01007387 */ /* 0x0009e80000100800 */
[----:B-1----:R1:W5:Y:S04]  /*0be0*/  LDG.E.U16 R14, [R4.64] ;  /* 0x00000004040e7981 */ /* 0x002368000c1e1500 */
[----:B----4-:R4:W5:Y:S01]  /*0bf0*/  LDG.E.U16 R13, [R6.64] ;  /* 0x00000004060d7981 */ /* 0x010962000c1e1500 */
[----:B-1----:R-:W-:-:S04]  /*0c00*/  LEA R4, P0, R3, R2, 0x1 ;  /* 0x0000000203047211 */ /* 0x002fc800078008ff */
[----:B------:R-:W-:Y:S02]  /*0c10*/  LEA.HI.X.SX32 R5, R3, R0, 0x1, P0 ;  /* 0x0000000003057211 */ /* 0x000fe400000f0eff */
[C---:B------:R-:W-:Y:S02]  /*0c20*/  LEA R3, R29.reuse, R10, 0x1 ;  /* 0x0000000a1d037211 */ /* 0x040fe400078e08ff */
[C---:B----4-:R-:W-:Y:S01]  /*0c30*/  LEA R6, P0, R10.reuse, R2, 0x1 ;  /* 0x000000020a067211 */ /* 0x050fe200078008ff */
[----:B--2---:R1:W-:Y:S03]  /*0c40*/  STL [R1+0x180], R12 ;  /* 0x0001800c01007387 */ /* 0x0043e60000100800 */
[----:B------:R-:W-:Y:S01]  /*0c50*/  LEA.HI.X.SX32 R7, R10, R0, 0x1, P0 ;  /* 0x000000000a077211 */ /* 0x000fe200000f0eff */
[----:B------:R2:W4:Y:S01]  /*0c60*/  LDG.E.U16 R21, [R4.64] ;  /* 0x0000000404157981 */ /* 0x000522000c1e1500 */
[----:B-1----:R-:W-:-:S03]  /*0c70*/  LEA R12, R29, R3, 0x1 ;  /* 0x000000031d0c7211 */ /* 0x002fc600078e08ff */
[----:B------:R1:W-:Y:S01]  /*0c80*/  STL [R1+0x124], R11 ;  /* 0x0001240b01007387 */ /* 0x0003e20000100800 */
[----:B--2---:R-:W-:-:S03]  /*0c90*/  LEA R4, P0, R3, R2, 0x1 ;  /* 0x0000000203047211 */ /* 0x004fc600078008ff */
[----:B---3--:R2:W-:Y:S01]  /*0ca0*/  STL [R1+0x178], R17 ;  /* 0x0001781101007387 */ /* 0x0085e20000100800 */
[----:B------:R-:W-:Y:S01]  /*0cb0*/  LEA.HI.X.SX32 R5, R3, R0, 0x1, P0 ;  /* 0x0000000003057211 */ /* 0x000fe200000f0eff */
[C---:B-1----:R-:W-:Y:S02]  /*0cc0*/  IMAD R11, R29.reuse, 0x2, R12 ;  /* 0x000000021d0b7824 */ /* 0x042fe400078e020c */
[----:B--2---:R1:W2:Y:S03]  /*0cd0*/  LDG.E.U16 R17, [R6.64] ;  /* 0x0000000406117981 */ /* 0x0042a6000c1e1500 */
[----:B------:R-:W-:Y:S02]  /*0ce0*/  LEA R3, R29, R11, 0x1 ;  /* 0x0000000b1d037211 */ /* 0x000fe400078e08ff */
[-C--:B0-----:R-:W-:Y:S01]  /*0cf0*/  LEA R8, P1, R11, R2.reuse, 0x1 ;  /* 0x000000020b087211 */ /* 0x081fe200078208ff */
[----:B------:R0:W-:Y:S01]  /*0d00*/  STL [R1+0x174], R16 ;  /* 0x0001741001007387 */ /* 0x0001e20000100800 */
[----:B-1----:R-:W-:-:S04]  /*0d10*/  LEA R6, P0, R12, R2, 0x1 ;  /* 0x000000020c067211 */ /* 0x002fc800078008ff */
[-C--:B------:R-:W-:Y:S01]  /*0d20*/  LEA.HI.X.SX32 R7, R12, R0.reuse, 0x1, P0 ;  /* 0x000000000c077211 */ /* 0x080fe200000f0eff */
[----:B0-----:R0:W3:Y:S01]  /*0d30*/  LDG.E.U16 R16, [R4.64] ;  /* 0x0000000404107981 */ /* 0x0010e2000c1e1500 */
[----:B------:R-:W-:-:S03]  /*0d40*/  LEA.HI.X.SX32 R9, R11, R0, 0x1, P1 ;  /* 0x000000000b097211 */ /* 0x000fc600008f0eff */
[----:B------:R1:W-:Y:S04]  /*0d50*/  STL [R1+0x170], R19 ;  /* 0x0001701301007387 */ /* 0x0003e80000100800 */
[----:B------:R1:W3:Y:S01]  /*0d60*/  LDG.E.U16 R20, [R6.64] ;  /* 0x0000000406147981 */ /* 0x0002e2000c1e1500 */
[----:B0-----:R-:W-:-:S04]  /*0d70*/  LEA R4, P0, R3, R2, 0x1 ;  /* 0x0000000203047211 */ /* 0x001fc800078008ff */
[----:B------:R-:W-:Y:S01]  /*0d80*/  LEA.HI.X.SX32 R5, R3, R0, 0x1, P0 ;  /* 0x0000000003057211 */ /* 0x000fe200000f0eff */
[----:B------:R0:W-:Y:S04]  /*0d90*/  STL [R1+0x118], R15 ;  /* 0x0001180f01007387 */ /* 0x0001e80000100800 */
[----:B-1----:R1:W3:Y:S04]  /*0da0*/  LDG.E.U16 R19, [R4.64] ;  /* 0x0000000404137981 */ /* 0x0022e8000c1e1500 */
[----:B0-----:R0:W3:Y:S01]  /*0db0*/  LDG.E.U16 R15, [R8.64] ;  /* 0x00000004080f7981 */ /* 0x0010e2000c1e1500 */
[----:B------:R-:W-:-:S05]  /*0dc0*/  LEA R10, R29, R3, 0x1 ;  /* 0x000000031d0a7211 */ /* 0x000fca00078e08ff */
[----:B------:R-:W-:Y:S01]  /*0dd0*/  IMAD R12, R29, 0x2, R10 ;  /* 0x000000021d0c7824 */ /* 0x000fe200078e020a */
[----:B------:R-:W-:-:S04]  /*0de0*/  LEA R6, P0, R10, R2, 0x1 ;  /* 0x000000020a067211 */ /* 0x000fc800078008ff */
[C---:B------:R-:W-:Y:S02]  /*0df0*/  LEA R11, R29.reuse, R12, 0x1 ;  /* 0x0000000c1d0b7211 */ /* 0x040fe400078e08ff */
[----:B------:R-:W-:Y:S02]  /*0e00*/  LEA.HI.X.SX32 R7, R10, R0, 0x1, P0 ;  /* 0x000000000a077211 */ /* 0x000fe400000f0eff */
[CC--:B-1----:R-:W-:Y:S02]  /*0e10*/  LEA R4, P0, R12.reuse, R2.reuse, 0x1 ;  /* 0x000000020c047211 */ /* 0x0c2fe400078008ff */
[----:B------:R-:W-:Y:S01]  /*0e20*/  LEA R3, R29, R11, 0x1 ;  /* 0x0000000b1d037211 */ /* 0x000fe200078e08ff */
[----:B------:R1:W3:Y:S01]  /*0e30*/  LDG.E.U16 R24, [R6.64] ;  /* 0x0000000406187981 */ /* 0x0002e2000c1e1500 */
[----:B0-----:R-:W-:Y:S02]  /*0e40*/  LEA R8, P1, R11, R2, 0x1 ;  /* 0x000000020b087211 */ /* 0x001fe400078208ff */
[-C--:B------:R-:W-:Y:S01]  /*0e50*/  LEA.HI.X.SX32 R5, R12, R0.reuse, 0x1, P0 ;  /* 0x000000000c057211 */ /* 0x080fe200000f0eff */
[----:B------:R-:W-:Y:S01]  /*0e60*/  IMAD R10, R29, 0x2, R3 ;  /* 0x000000021d0a7824 */ /* 0x000fe200078e0203 */
[----:B------:R-:W-:-:S03]  /*0e70*/  LEA.HI.X.SX32 R9, R11, R0, 0x1, P1 ;  /* 0x000000000b097211 */ /* 0x000fc600008f0eff */
[----:B------:R0:W3:Y:S01]  /*0e80*/  LDG.E.U16 R23, [R4.64] ;  /* 0x0000000404177981 */ /* 0x0000e2000c1e1500 */
[----:B-1----:R-:W-:-:S03]  /*0e90*/  LEA R6, P0, R3, R2, 0x1 ;  /* 0x0000000203067211 */ /* 0x002fc600078008ff */
[----:B------:R1:W3:Y:S01]  /*0ea0*/  LDG.E.U16 R22, [R8.64] ;  /* 0x0000000408167981 */ /* 0x0002e2000c1e1500 */
[----:B------:R-:W-:Y:S02]  /*0eb0*/  LEA.HI.X.SX32 R7, R3, R0, 0x1, P0 ;  /* 0x0000000003077211 */ /* 0x000fe400000f0eff */
[----:B0-----:R-:W-:-:S04]  /*0ec0*/  LEA R4, P0, R10, R2, 0x1 ;  /* 0x000000020a047211 */ /* 0x001fc800078008ff */
[----:B------:R-:W-:Y:S01]  /*0ed0*/  LEA.HI.X.SX32 R5, R10, R0, 0x1, P0 ;  /* 0x000000000a057211 */ /* 0x000fe200000f0eff */
[----:B-----5:R0:W-:Y:S04]  /*0ee0*/  STL [R1+0x16c], R14 ;  /* 0x00016c0e01007387 */ /* 0x0201e80000100800 */
[----:B------:R5:W-:Y:S01]  /*0ef0*/  STL [R1+0x164], R13 ;  /* 0x0001640d01007387 */ /* 0x000be20000100800 */
[----:B0-----:R-:W-:-:S04]  /*0f00*/  LEA R14, R29, R10, 0x1 ;  /* 0x0000000a1d0e7211 */ /* 0x001fc800078e08ff */
[C---:B-----5:R-:W-:Y:S01]  /*0f10*/  LEA R13, R29.reuse, R14, 0x1 ;  /* 0x0000000e1d0d7211 */ /* 0x060fe200078e08ff */
[----:B----4-:R-:W-:Y:S04]  /*0f20*/  STL [R1+0x160], R21 ;  /* 0x0001601501007387 */ /* 0x010fe80000100800 */
[----:B------:R0:W-:Y:S01]  /*0f30*/  STL [R1+0x110], R18 ;  /* 0x0001101201007387 */ /* 0x0001e20000100800 */
[----:B------:R-:W-:Y:S01]  /*0f40*/  IMAD R12, R29, 0x2, R13 ;  /* 0x000000021d0c7824 */ /* 0x000fe200078e020d */
[C---:B-1----:R-:W-:Y:S02]  /*0f50*/  LEA R8, P1, R13.reuse, R2, 0x1 ;  /* 0x000000020d087211 */ /* 0x042fe400078208ff */
[----:B0-----:R0:W4:Y:S04]  /*0f60*/  LDG.E.U16 R18, [R4.64] ;  /* 0x0000000404127981 */ /* 0x001128000c1e1500 */
[----:B--2---:R1:W-:Y:S04]  /*0f70*/  STL [R1+0x15c], R17 ;  /* 0x00015c1101007387 */ /* 0x0043e80000100800 */
[----:B-1----:R1:W2:Y:S01]  /*0f80*/  LDG.E.U16 R17, [R6.64] ;  /* 0x0000000406117981 */ /* 0x0022a2000c1e1500 */
[----:B------:R-:W-:-:S02]  /*0f90*/  LEA.HI.X.SX32 R9, R13, R0, 0x1, P1 ;  /* 0x000000000d097211 */ /* 0x000fc400008f0eff */
[----:B-1----:R-:W-:-:S04]  /*0fa0*/  LEA R6, P0, R14, R2, 0x1 ;  /* 0x000000020e067211 */ /* 0x002fc800078008ff */
[----:B------:R-:W-:Y:S02]  /*0fb0*/  LEA.HI.X.SX32 R7, R14, R0, 0x1, P0 ;  /* 0x000000000e077211 */ /* 0x000fe400000f0eff */
[C---:B0-----:R-:W-:Y:S01]  /*0fc0*/  LEA R4, P0, R12.reuse, R2, 0x1 ;  /* 0x000000020c047211 */ /* 0x041fe200078008ff */
[----:B---3--:R-:W-:Y:S03]  /*0fd0*/  STL [R1+0x154], R16 ;  /* 0x0001541001007387 */ /* 0x008fe60000100800 */
[----:B------:R-:W-:Y:S01]  /*0fe0*/  LEA.HI.X.SX32 R5, R12, R0, 0x1, P0 ;  /* 0x000000000c057211 */ /* 0x000fe200000f0eff */
[----:B------:R0:W-:Y:S04]  /*0ff0*/  STL [R1+0x148], R20 ;  /* 0x0001481401007387 */ /* 0x0001e80000100800 */
[----:B------:R1:W5:Y:S04]  /*1000*/  LDG.E.U16 R21, [R4.64] ;  /* 0x0000000404157981 */ /* 0x000368000c1e1500 */
[----:B------:R-:W-:Y:S04]  /*1010*/  STL [R1+0x10c], R15 ;  /* 0x00010c0f01007387 */ /* 0x000fe80000100800 */
[----:B0-----:R0:W5:Y:S04]  /*1020*/  LDG.E.U16 R20, [R6.64] ;  /* 0x0000000406147981 */ /* 0x001168000c1e1500 */
[----:B------:R0:W-:Y:S04]  /*1030*/  STL [R1+0x144], R19 ;  /* 0x0001441301007387 */ /* 0x0001e80000100800 */
[----:B0-----:R0:W5:Y:S01]  /*1040*/  LDG.E.U16 R19, [R8.64] ;  /* 0x0000000408137981 */ /* 0x001162000c1e1500 */
[----:B------:R-:W-:-:S04]  /*1050*/  LEA R3, R29, R12, 0x1 ;  /* 0x0000000c1d037211 */ /* 0x000fc800078e08ff */
[----:B------:R-:W-:Y:S02]  /*1060*/  LEA R11, R29, R3, 0x1 ;  /* 0x000000031d0b7211 */ /* 0x000fe400078e08ff */
[----:B------:R-:W-:-:S03]  /*1070*/  LEA R6, P0, R3, R2, 0x1 ;  /* 0x0000000203067211 */ /* 0x000fc600078008ff */
[----:B------:R-:W-:Y:S01]  /*1080*/  IMAD R10, R29, 0x2, R11 ;  /* 0x000000021d0a7824 */ /* 0x000fe200078e020b */
[----:B------:R-:W-:-:S04]  /*1090*/  LEA.HI.X.SX32 R7, R3, R0, 0x1, P0 ;  /* 0x0000000003077211 */ /* 0x000fc800000f0eff */
[----:B------:R-:W-:Y:S01]  /*10a0*/  LEA R16, R29, R10, 0x1 ;  /* 0x0000000a1d107211 */ /* 0x000fe200078e08ff */
[----:B------:R0:W5:Y:S01]  /*10b0*/  LDG.E.U16 R26, [R6.64] ;  /* 0x00000004061a7981 */ /* 0x000162000c1e1500 */
[----:B-1----:R-:W-:Y:S02]  /*10c0*/  LEA R4, P0, R11, R2, 0x1 ;  /* 0x000000020b047211 */ /* 0x002fe400078008ff */
[----:B------:R-:W-:Y:S02]  /*10d0*/  LEA R14, R29, R16, 0x1 ;  /* 0x000000101d0e7211 */ /* 0x000fe400078e08ff */
[----:B------:R-:W-:Y:S01]  /*10e0*/  LEA.HI.X.SX32 R5, R11, R0, 0x1, P0 ;  /* 0x000000000b057211 */ /* 0x000fe200000f0eff */
[----:B------:R-:W-:Y:S02]  /*10f0*/  STL [R1+0x13c], R24 ;  /* 0x00013c1801007387 */ /* 0x000fe40000100800 */
[C---:B------:R-:W-:Y:S01]  /*1100*/  IMAD R15, R29.reuse, 0x2, R14 ;  /* 0x000000021d0f7824 */ /* 0x040fe200078e020e */
[C---:B0-----:R-:W-:Y:S01]  /*1110*/  LEA R6, P0, R16.reuse, R2, 0x1 ;  /* 0x0000000210067211 */ /* 0x041fe200078008ff */
[----:B------:R-:W-:Y:S03]  /*1120*/  STL [R1+0x134], R23 ;  /* 0x0001341701007387 */ /* 0x000fe60000100800 */
[----:B------:R-:W-:Y:S01]  /*1130*/  LEA.HI.X.SX32 R7, R16, R0, 0x1, P0 ;  /* 0x0000000010077211 */ /* 0x000fe200000f0eff */
[----:B------:R0:W-:Y:S01]  /*1140*/  STL [R1+0x100], R22 ;  /* 0x0001001601007387 */ /* 0x0001e20000100800 */
[----:B------:R-:W-:-:S02]  /*1150*/  LEA R13, R29, R15, 0x1 ;  /* 0x0000000f1d0d7211 */ /* 0x000fc400078e08ff */
[C---:B------:R-:W-:Y:S01]  /*1160*/  LEA R8, P1, R10.reuse, R2, 0x1 ;  /* 0x000000020a087211 */ /* 0x040fe200078208ff */
[----:B0-----:R0:W5:Y:S01]  /*1170*/  LDG.E.U16 R22, [R4.64] ;  /* 0x0000000404167981 */ /* 0x001162000c1e1500 */
[C---:B------:R-:W-:Y:S02]  /*1180*/  LEA R12, R29.reuse, R13, 0x1 ;  /* 0x0000000d1d0c7211 */ /* 0x040fe400078e08ff */
[----:B------:R-:W-:Y:S02]  /*1190*/  LEA.HI.X.SX32 R9, R10, R0, 0x1, P1 ;  /* 0x000000000a097211 */ /* 0x000fe400008f0eff */
[C---:B0-----:R-:W-:Y:S01]  /*11a0*/  LEA R4, P0, R14.reuse, R2, 0x1 ;  /* 0x000000020e047211 */ /* 0x041fe200078008ff */
[----:B------:R-:W-:Y:S02]  /*11b0*/  IMAD R3, R29, 0x2, R12 ;  /* 0x000000021d037824 */ /* 0x000fe400078e020c */
[----:B------:R0:W5:Y:S01]  /*11c0*/  LDG.E.U16 R25, [R8.64] ;  /* 0x0000000408197981 */ /* 0x000162000c1e1500 */
[----:B------:R-:W-:-:S05]  /*11d0*/  LEA.HI.X.SX32 R5, R14, R0, 0x1, P0 ;  /* 0x000000000e057211 */ /* 0x000fca00000f0eff */
[----:B------:R1:W5:Y:S01]  /*11e0*/  LDG.E.U16 R28, [R4.64] ;  /* 0x00000004041c7981 */ /* 0x000362000c1e1500 */
[----:B0-----:R-:W-:-:S04]  /*11f0*/  LEA R8, P1, R13, R2, 0x1 ;  /* 0x000000020d087211 */ /* 0x001fc800078208ff */
[----:B------:R-:W-:-:S05]  /*1200*/  LEA.HI.X.SX32 R9, R13, R0, 0x1, P1 ;  /* 0x000000000d097211 */ /* 0x000fca00008f0eff */
[----:B------:R0:W5:Y:S04]  /*1210*/  LDG.E.U16 R23, [R8.64] ;  /* 0x0000000408177981 */ /* 0x000168000c1e1500 */
[----:B--2---:R2:W-:Y:S04]  /*1220*/  STL [R1+0x130], R17 ;  /* 0x0001301101007387 */ /* 0x0045e80000100800 */
[----:B--2---:R2:W3:Y:S02]  /*1230*/  LDG.E.U16 R17, [R6.64] ;  /* 0x0000000406117981 */ /* 0x0044e4000c1e1500 */
[----:B--2---:R-:W-:-:S04]  /*1240*/  LEA R6, P0, R15, R2, 0x1 ;  /* 0x000000020f067211 */ /* 0x004fc800078008ff */
[----:B------:R-:W-:Y:S02]  /*1250*/  LEA.HI.X.SX32 R7, R15, R0, 0x1, P0 ;  /* 0x000000000f077211 */ /* 0x000fe400000f0eff */
[----:B-1----:R-:W-:-:S03]  /*1260*/  LEA R4, P0, R12, R2, 0x1 ;  /* 0x000000020c047211 */ /* 0x002fc600078008ff */
[----:B------:R1:W2:Y:S01]  /*1270*/  LDG.E.U16 R24, [R6.64] ;  /* 0x0000000406187981 */ /* 0x0002a2000c1e1500 */
[----:B------:R-:W-:-:S03]  /*1280*/  LEA.HI.X.SX32 R5, R12, R0, 0x1, P0 ;  /* 0x000000000c057211 */ /* 0x000fc600000f0eff */
[----:B----4-:R-:W-:Y:S01]  /*1290*/  STL [R1+0x128], R18 ;  /* 0x0001281201007387 */ /* 0x010fe20000100800 */
[----:B-1----:R-:W-:-:S03]  /*12a0*/  LEA R6, P0, R3, R2, 0x1 ;  /* 0x0000000203067211 */ /* 0x002fc600078008ff */
[----:B-----5:R-:W-:Y:S01]  /*12b0*/  STL [R1+0x120], R20 ;  /* 0x0001201401007387 */ /* 0x020fe20000100800 */
[----:B------:R-:W-:-:S03]  /*12c0*/  LEA.HI.X.SX32 R7, R3, R0, 0x1, P0 ;  /* 0x0000000003077211 */ /* 0x000fc600000f0eff */
[----:B------:R-:W-:Y:S04]  /*12d0*/  STL [R1+0xf8], R19 ;  /* 0x0000f81301007387 */ /* 0x000fe80000100800 */
[----:B------:R1:W-:Y:S04]  /*12e0*/  STL [R1+0x11c], R21 ;  /* 0x00011c1501007387 */ /* 0x0003e80000100800 */
[----:B------:R4:W5:Y:S04]  /*12f0*/  LDG.E.U16 R27, [R6.64] ;  /* 0x00000004061b7981 */ /* 0x000968000c1e1500 */
[----:B-1----:R1:W5:Y:S01]  /*1300*/  LDG.E.U16 R21, [R4.64] ;  /* 0x0000000404157981 */ /* 0x002362000c1e1500 */
[----:B------:R-:W-:-:S04]  /*1310*/  LEA R11, R29, R3, 0x1 ;  /* 0x000000031d0b7211 */ /* 0x000fc800078e08ff */
[----:B------:R-:W-:-:S05]  /*1320*/  LEA R10, R29, R11, 0x1 ;  /* 0x0000000b1d0a7211 */ /* 0x000fca00078e08ff */
[----:B------:R-:W-:Y:S01]  /*1330*/  IMAD R16, R29, 0x2, R10 ;  /* 0x000000021d107824 */ /* 0x000fe200078e020a */
[----:B-1----:R-:W-:-:S04]  /*1340*/  LEA R4, P0, R11, R2, 0x1 ;  /* 0x000000020b047211 */ /* 0x002fc800078008ff */
[----:B------:R-:W-:Y:S02]  /*1350*/  LEA R14, R29, R16, 0x1 ;  /* 0x000000101d0e7211 */ /* 0x000fe400078e08ff */
[----:B------:R-:W-:Y:S02]  /*1360*/  LEA.HI.X.SX32 R5, R11, R0, 0x1, P0 ;  /* 0x000000000b057211 */ /* 0x000fe400000f0eff */
[-C--:B0-----:R-:W-:Y:S02]  /*1370*/  LEA R8, P1, R10, R2.reuse, 0x1 ;  /* 0x000000020a087211 */ /* 0x081fe400078208ff */
[----:B----4-:R-:W-:Y:S01]  /*1380*/  LEA R6, P0, R16, R2, 0x1 ;  /* 0x0000000210067211 */ /* 0x010fe200078008ff */
[----:B------:R0:W-:Y:S01]  /*1390*/  STL [R1+0x114], R26 ;  /* 0x0001141a01007387 */ /* 0x0001e20000100800 */
[C---:B------:R-:W-:Y:S02]  /*13a0*/  LEA R18, R29.reuse, R14, 0x1 ;  /* 0x0000000e1d127211 */ /* 0x040fe400078e08ff */
[-C--:B------:R-:W-:Y:S01]  /*13b0*/  LEA.HI.X.SX32 R9, R10, R0.reuse, 0x1, P1 ;  /* 0x000000000a097211 */ /* 0x080fe200008f0eff */
[----:B------:R1:W-:Y:S01]  /*13c0*/  STL [R1+0x108], R22 ;  /* 0x0001081601007387 */ /* 0x0003e20000100800 */
[----:B------:R-:W-:Y:S01]  /*13d0*/  LEA.HI.X.SX32 R7, R16, R0, 0x1, P0 ;  /* 0x0000000010077211 */ /* 0x000fe200000f0eff */
[----:B------:R-:W-:-:S02]  /*13e0*/  IMAD R15, R29, 0x2, R18 ;  /* 0x000000021d0f7824 */ /* 0x000fc400078e0212 */
[----:B0-----:R0:W4:Y:S04]  /*13f0*/  LDG.E.U16 R26, [R8.64] ;  /* 0x00000004081a7981 */ /* 0x001128000c1e1500 */
[----:B-1----:R1:W4:Y:S01]  /*1400*/  LDG.E.U16 R22, [R4.64] ;  /* 0x0000000404167981 */ /* 0x002322000c1e1500 */
[----:B------:R-:W-:-:S03]  /*1410*/  LEA R20, R29, R15, 0x1 ;  /* 0x0000000f1d147211 */ /* 0x000fc600078e08ff */
[----:B------:R0:W-:Y:S01]  /*1420*/  STL [R1+0xec], R25 ;  /* 0x0000ec1901007387 */ /* 0x0001e20000100800 */
[----:B-1----:R-:W-:-:S04]  /*1430*/  LEA R4, P0, R14, R2, 0x1 ;  /* 0x000000020e047211 */ /* 0x002fc800078008ff */
[----:B------:R-:W-:Y:S01]  /*1440*/  LEA.HI.X.SX32 R5, R14, R0, 0x1, P0 ;  /* 0x000000000e057211 */ /* 0x000fe200000f0eff */
[----:B0-----:R0:W4:Y:S01]  /*1450*/  LDG.E.U16 R25, [R6.64] ;  /* 0x0000000406197981 */ /* 0x001122000c1e1500 */
[----:B------:R-:W-:-:S04]  /*1460*/  LEA R8, P0, R18, R2, 0x1 ;  /* 0x0000000212087211 */ /* 0x000fc800078008ff */
[----:B------:R-:W-:Y:S02]  /*1470*/  LEA.HI.X.SX32 R9, R18, R0, 0x1, P0 ;  /* 0x0000000012097211 */ /* 0x000fe400000f0eff */
[----:B0-----:R-:W-:-:S04]  /*1480*/  LEA R6, P1, R15, R2, 0x1 ;  /* 0x000000020f067211 */ /* 0x001fc800078208ff */
[----:B------:R-:W-:Y:S01]  /*1490*/  LEA.HI.X.SX32 R7, R15, R0, 0x1, P1 ;  /* 0x000000000f077211 */ /* 0x000fe200008f0eff */
[----:B---3--:R-:W-:Y:S04]  /*14a0*/  STL [R1+0x104], R17 ;  /* 0x0001041101007387 */ /* 0x008fe80000100800 */
[----:B------:R0:W-:Y:S04]  /*14b0*/  STL [R1+0xfc], R28 ;  /* 0x0000fc1c01007387 */ /* 0x0001e80000100800 */
[----:B0-----:R0:W3:Y:S04]  /*14c0*/  LDG.E.U16 R28, [R4.64] ;  /* 0x00000004041c7981 */ /* 0x0010e8000c1e1500 */
[----:B--2---:R1:W-:Y:S01]  /*14d0*/  STL [R1+0xf4], R24 ;  /* 0x0000f41801007387 */ /* 0x0043e20000100800 */
[----:B0-----:R-:W-:-:S03]  /*14e0*/  LEA R4, P0, R20, R2, 0x1 ;  /* 0x0000000214047211 */ /* 0x001fc600078008ff */
[----:B------:R0:W-:Y:S01]  /*14f0*/  STL [R1+0xe4], R23 ;  /* 0x0000e41701007387 */ /* 0x0001e20000100800 */
[----:B------:R-:W-:-:S03]  /*1500*/  LEA.HI.X.SX32 R5, R20, R0, 0x1, P0 ;  /* 0x0000000014057211 */ /* 0x000fc600000f0eff */
[----:B-1----:R1:W2:Y:S04]  /*1510*/  LDG.E.U16 R24, [R6.64] ;  /* 0x0000000406187981 */ /* 0x0022a8000c1e1500 */
[----:B0-----:R0:W2:Y:S04]  /*1520*/  LDG.E.U16 R23, [R8.64] ;  /* 0x0000000408177981 */ /* 0x0010a8000c1e1500 */
[----:B-----5:R-:W-:Y:S04]  /*1530*/  STL [R1+0xf0], R21 ;  /* 0x0000f01501007387 */ /* 0x020fe80000100800 */
[----:B------:R5:W-:Y:S04]  /*1540*/  STL [R1+0xe8], R27 ;  /* 0x0000e81b01007387 */ /* 0x000be80000100800 */
[----:B-----5:R5:W2:Y:S01]  /*1550*/  LDG.E.U16 R27, [R4.64] ;  /* 0x00000004041b7981 */ /* 0x020aa2000c1e1500 */
[----:B------:R-:W-:-:S05]  /*1560*/  LEA R19, R29, R20, 0x1 ;  /* 0x000000141d137211 */ /* 0x000fca00078e08ff */
[----:B------:R-:W-:Y:S01]  /*1570*/  IMAD R13, R29, 0x2, R19 ;  /* 0x000000021d0d7824 */ /* 0x000fe200078e0213 */
[----:B0-----:R-:W-:-:S04]  /*1580*/  LEA R8, P0, R19, R2, 0x1 ;  /* 0x0000000213087211 */ /* 0x001fc800078008ff */
[----:B------:R-:W-:Y:S02]  /*1590*/  LEA R3, R29, R13, 0x1 ;  /* 0x0000000d1d037211 */ /* 0x000fe400078e08ff */
[----:B------:R-:W-:Y:S02]  /*15a0*/  LEA.HI.X.SX32 R9, R19, R0, 0x1, P0 ;  /* 0x0000000013097211 */ /* 0x000fe400000f0eff */
[----:B------:R-:W-:Y:S02]  /*15b0*/  LEA R12, R29, R3, 0x1 ;  /* 0x000000031d0c7211 */ /* 0x000fe400078e08ff */
[----:B-----5:R-:W-:-:S03]  /*15c0*/  LEA R4, P0, R13, R2, 0x1 ;  /* 0x000000020d047211 */ /* 0x020fc600078008ff */
[----:B------:R-:W-:Y:S01]  /*15d0*/  IMAD R10, R29, 0x2, R12 ;  /* 0x000000021d0a7824 */ /* 0x000fe200078e020c */
[----:B------:R-:W-:Y:S01]  /*15e0*/  LEA.HI.X.SX32 R5, R13, R0, 0x1, P0 ;  /* 0x000000000d057211 */ /* 0x000fe200000f0eff */
[----:B----4-:R-:W-:Y:S04]  /*15f0*/  STL [R1+0xe0], R22 ;  /* 0x0000e01601007387 */ /* 0x010fe80000100800 */
[----:B------:R0:W-:Y:S01]  /*1600*/  STL [R1+0xd8], R26 ;  /* 0x0000d81a01007387 */ /* 0x0001e20000100800 */
[----:B-1----:R-:W-:-:S03]  /*1610*/  LEA R6, P1, R3, R2, 0x1 ;  /* 0x0000000203067211 */ /* 0x002fc600078208ff */
[----:B0-----:R0:W4:Y:S01]  /*1620*/  LDG.E.U16 R26, [R8.64] ;  /* 0x00000004081a7981 */ /* 0x001122000c1e1500 */
[----:B------:R-:W-:Y:S02]  /*1630*/  LEA.HI.X.SX32 R7, R3, R0, 0x1, P1 ;  /* 0x0000000003077211 */ /* 0x000fe400008f0eff */
[----:B0-----:R-:W-:-:S04]  /*1640*/  LEA R8, P0, R12, R2, 0x1 ;  /* 0x000000020c087211 */ /* 0x001fc800078008ff */
[----:B------:R-:W-:Y:S02]  /*1650*/  LEA.HI.X.SX32 R9, R12, R0, 0x1, P0 ;  /* 0x000000000c097211 */ /* 0x000fe400000f0eff */
[C---:B------:R-:W-:Y:S01]  /*1660*/  LEA R12, P0, R10.reuse, R2, 0x1 ;  /* 0x000000020a0c7211 */ /* 0x040fe200078008ff */
[----:B------:R0:W-:Y:S03]  /*1670*/  STL [R1+0xdc], R25 ;  /* 0x0000dc1901007387 */ /* 0x0001e60000100800 */
[----:B------:R-:W-:Y:S01]  /*1680*/  LEA.HI.X.SX32 R13, R10, R0, 0x1, P0 ;  /* 0x000000000a0d7211 */ /* 0x000fe200000f0eff */
[----:B0-----:R-:W5:Y:S04]  /*1690*/  LDG.E.U16 R25, [R4.64] ;  /* 0x0000000404197981 */ /* 0x001f68000c1e1500 */
[----:B---3--:R0:W-:Y:S04]  /*16a0*/  STL [R1+0xd4], R28 ;  /* 0x0000d41c01007387 */ /* 0x0081e80000100800 */
[----:B0-----:R-:W3:Y:S04]  /*16b0*/  LDG.E.U16 R28, [R6.64] ;  /* 0x00000004061c7981 */ /* 0x001ee8000c1e1500 */
[----:B--2---:R-:W-:Y:S04]  /*16c0*/  STL [R1+0xd0], R23 ;  /* 0x0000d01701007387 */ /* 0x004fe80000100800 */
[----:B------:R0:W-:Y:S04]  /*16d0*/  STL [R1+0xcc], R24 ;  /* 0x0000cc1801007387 */ /* 0x0001e80000100800 */
[----:B0-----:R0:W2:Y:S04]  /*16e0*/  LDG.E.U16 R24, [R8.64] ;  /* 0x0000000408187981 */ /* 0x0010a8000c1e1500 */
[----:B------:R1:W-:Y:S04]  /*16f0*/  STL [R1+0xc8], R27 ;  /* 0x0000c81b01007387 */ /* 0x0003e80000100800 */
[----:B-1----:R1:W2:Y:S01]  /*1700*/  LDG.E.U16 R27, [R12.64] ;  /* 0x000000040c1b7981 */ /* 0x0022a2000c1e1500 */
[----:B------:R-:W-:-:S04]  /*1710*/  LEA R11, R29, R10, 0x1 ;  /* 0x0000000a1d0b7211 */ /* 0x000fc800078e08ff */
[----:B------:R-:W-:Y:S02]  /*1720*/  LEA R17, R29, R11, 0x1 ;  /* 0x0000000b1d117211 */ /* 0x000fe400078e08ff */
[----:B0-----:R-:W-:-:S03]  /*1730*/  LEA R8, P0, R11, R2, 0x1 ;  /* 0x000000020b087211 */ /* 0x001fc600078008ff */
[----:B------:R-:W-:Y:S01]  /*1740*/  IMAD R16, R29, 0x2, R17 ;  /* 0x000000021d107824 */ /* 0x000fe200078e0211 */
[----:B------:R-:W-:-:S04]  /*1750*/  LEA.HI.X.SX32 R9, R11, R0, 0x1, P0 ;  /* 0x000000000b097211 */ /* 0x000fc800000f0eff */
[C---:B-1----:R-:W-:Y:S02]  /*1760*/  LEA R12, P0, R16.reuse, R2, 0x1 ;  /* 0x00000002100c7211 */ /* 0x042fe400078008ff */
[----:B------:R-:W-:Y:S02]  /*1770*/  LEA R14, R29, R16, 0x1 ;  /* 0x000000101d0e7211 */ /* 0x000fe400078e08ff */
[C---:B------:R-:W-:Y:S02]  /*1780*/  LEA R10, P1, R17.reuse, R2, 0x1 ;  /* 0x00000002110a7211 */ /* 0x040fe400078208ff */
[----:B------:R-:W-:Y:S02]  /*1790*/  LEA.HI.X.SX32 R13, R16, R0, 0x1, P0 ;  /* 0x00000000100d7211 */ /* 0x000fe400000f0eff */
[C---:B------:R-:W-:Y:S02]  /*17a0*/  LEA R16, P0, R14.reuse, R2, 0x1 ;  /* 0x000000020e107211 */ /* 0x040fe400078008ff */
[-C--:B------:R-:W-:Y:S01]  /*17b0*/  LEA.HI.X.SX32 R11, R17, R0.reuse, 0x1, P1 ;  /* 0x00000000110b7211 */ /* 0x080fe200008f0eff */
[----:B----4-:R0:W-:Y:S01]  /*17c0*/  STL [R1+0xc4], R26 ;  /* 0x0000c41a01007387 */ /* 0x0101e20000100800 */
[----:B------:R-:W-:-:S03]  /*17d0*/  LEA.HI.X.SX32 R17, R14, R0, 0x1, P0 ;  /* 0x000000000e117211 */ /* 0x000fc600000f0eff */
[----:B0-----:R-:W4:Y:S04]  /*17e0*/  LDG.E.U16 R26, [R8.64] ;  /* 0x00000004081a7981 */ /* 0x001f28000c1e1500 */
[----:B-----5:R0:W-:Y:S04]  /*17f0*/  STL [R1+0xc0], R25 ;  /* 0x0000c01901007387 */ /* 0x0201e80000100800 */
[----:B0-----:R-:W5:Y:S04]  /*1800*/  LDG.E.U16 R25, [R10.64] ;  /* 0x000000040a197981 */ /* 0x001f68000c1e1500 */
[----:B---3--:R0:W-:Y:S04]  /*1810*/  STL [R1+0xbc], R28 ;  /* 0x0000bc1c01007387 */ /* 0x0081e80000100800 */
[----:B0-----:R0:W3:Y:S04]  /*1820*/  LDG.E.U16 R28, [R12.64] ;  /* 0x000000040c1c7981 */ /* 0x0010e8000c1e1500 */
[----:B--2---:R-:W-:Y:S04]  /*1830*/  STL [R1+0xb8], R24 ;  /* 0x0000b81801007387 */ /* 0x004fe80000100800 */
[----:B------:R1:W-:Y:S04]  /*1840*/  STL [R1+0xb4], R27 ;  /* 0x0000b41b01007387 */ /* 0x0003e80000100800 */
[----:B-1----:R1:W2:Y:S01]  /*1850*/  LDG.E.U16 R27, [R16.64] ;  /* 0x00000004101b7981 */ /* 0x0022a2000c1e1500 */
[----:B------:R-:W-:-:S05]  /*1860*/  LEA R18, R29, R14, 0x1 ;  /* 0x0000000e1d127211 */ /* 0x000fca00078e08ff */
[----:B------:R-:W-:Y:S01]  /*1870*/  IMAD R15, R29, 0x2, R18 ;  /* 0x000000021d0f7824 */ /* 0x000fe200078e0212 */
[----:B0-----:R-:W-:-:S04]  /*1880*/  LEA R12, P0, R18, R2, 0x1 ;  /* 0x00000002120c7211 */ /* 0x001fc800078008ff */
[----:B------:R-:W-:Y:S02]  /*1890*/  LEA R21, R29, R15, 0x1 ;  /* 0x0000000f1d157211 */ /* 0x000fe400078e08ff */
[----:B------:R-:W-:Y:S02]  /*18a0*/  LEA R14, P1, R15, R2, 0x1 ;  /* 0x000000020f0e7211 */ /* 0x000fe400078208ff */
[----:B------:R-:W-:Y:S02]  /*18b0*/  LEA.HI.X.SX32 R13, R18, R0, 0x1, P0 ;  /* 0x00000000120d7211 */ /* 0x000fe400000f0eff */
[----:B-1----:R-:W-:Y:S02]  /*18c0*/  LEA R16, P0, R21, R2, 0x1 ;  /* 0x0000000215107211 */ /* 0x002fe400078008ff */
[-C--:B------:R-:W-:Y:S02]  /*18d0*/  LEA.HI.X.SX32 R15, R15, R0.reuse, 0x1, P1 ;  /* 0x000000000f0f7211 */ /* 0x080fe400008f0eff */
[----:B------:R-:W-:Y:S01]  /*18e0*/  LEA.HI.X.SX32 R17, R21, R0, 0x1, P0 ;  /* 0x0000000015117211 */ /* 0x000fe200000f0eff */
[----:B----4-:R0:W-:Y:S04]  /*18f0*/  STL [R1+0xb0], R26 ;  /* 0x0000b01a01007387 */ /* 0x0101e80000100800 */
[----:B0-----:R0:W4:Y:S04]  /*1900*/  LDG.E.U16 R26, [R12.64] ;  /* 0x000000040c1a7981 */ /* 0x001128000c1e1500 */
[----:B-----5:R-:W-:Y:S04]  /*1910*/  STL [R1+0xac], R25 ;  /* 0x0000ac1901007387 */ /* 0x020fe80000100800 */
[----:B---3--:R1:W-:Y:S04]  /*1920*/  STL [R1+0xa8], R28 ;  /* 0x0000a81c01007387 */ /* 0x0083e80000100800 */
[----:B-1----:R1:W3:Y:S04]  /*1930*/  LDG.E.U16 R28, [R14.64] ;  /* 0x000000040e1c7981 */ /* 0x0022e8000c1e1500 */
[----:B--2---:R2:W-:Y:S04]  /*1940*/  STL [R1+0xa4], R27 ;  /* 0x0000a41b01007387 */ /* 0x0045e80000100800 */
[----:B--2---:R2:W5:Y:S01]  /*1950*/  LDG.E.U16 R27, [R16.64] ;  /* 0x00000004101b7981 */ /* 0x004562000c1e1500 */
[----:B------:R-:W-:-:S05]  /*1960*/  LEA R20, R29, R21, 0x1 ;  /* 0x000000151d147211 */ /* 0x000fca00078e08ff */
[----:B------:R-:W-:-:S05]  /*1970*/  IMAD R22, R29, 0x2, R20 ;  /* 0x000000021d167824 */ /* 0x000fca00078e0214 */
[----:B------:R-:W-:-:S04]  /*1980*/  LEA R19, R29, R22, 0x1 ;  /* 0x000000161d137211 */ /* 0x000fc800078e08ff */
        /* <DEDUP_REMOVED lines=10> */
[----:B------:R-:W-:Y:S01]  /*1a30*/  IMAD R11, R29, 0x2, R24 ;  /* 0x000000021d0b7824 */ /* 0x000fe200078e0218 */
[----:B0-----:R-:W-:-:S04]  /*1a40*/  LEA R12, P0, R20, R2, 0x1 ;  /* 0x00000002140c7211 */ /* 0x001fc800078008ff */
[----:B------:R-:W-:-:S04]  /*1a50*/  LEA R18, R29, R11, 0x1 ;  /* 0x0000000b1d127211 */ /* 0x000fc800078e08ff */
[----:B------:R-:W-:Y:S02]  /*1a60*/  LEA R25, R29, R18, 0x1 ;  /* 0x000000121d197211 */ /* 0x000fe400078e08ff */
[----:B------:R-:W-:-:S03]  /*1a70*/  LEA.HI.X.SX32 R13, R20, R0, 0x1, P0 ;  /* 0x00000000140d7211 */ /* 0x000fc600000f0eff */
[----:B------:R-:W-:Y:S01]  /*1a80*/  IMAD R20, R29, 0x2, R25 ;  /* 0x000000021d147824 */ /* 0x000fe200078e0219 */
[----:B--2---:R-:W-:-:S04]  /*1a90*/  LEA R16, P0, R22, R2, 0x1 ;  /* 0x0000000216107211 */ /* 0x004fc800078008ff */
[----:B------:R-:W-:Y:S02]  /*1aa0*/  LEA R21, R29, R20, 0x1 ;  /* 0x000000141d157211 */ /* 0x000fe400078e08ff */
[----:B------:R-:W-:-:S03]  /*1ab0*/  LEA.HI.X.SX32 R17, R22, R0, 0x1, P0 ;  /* 0x0000000016117211 */ /* 0x000fc600000f0eff */
[----:B------:R-:W-:Y:S01]  /*1ac0*/  STL [R1+0x1c], R21 ;  /* 0x00001c1501007387 */ /* 0x000fe20000100800 */
[----:B-1----:R-:W-:-:S03]  /*1ad0*/  LEA R14, P1, R19, R2, 0x1 ;  /* 0x00000002130e7211 */ /* 0x002fc600078208ff */
[----:B----4-:R0:W-:Y:S01]  /*1ae0*/  STL [R1+0xa0], R26 ;  /* 0x0000a01a01007387 */ /* 0x0101e20000100800 */
[----:B------:R-:W-:-:S06]  /*1af0*/  LEA.HI.X.SX32 R15, R19, R0, 0x1, P1 ;  /* 0x00000000130f7211 */ /* 0x000fcc00008f0eff */
[----:B------:R1:W2:Y:S04]  /*1b00*/  LDG.E.U16 R15, [R14.64] ;  /* 0x000000040e0f7981 */ /* 0x0002a8000c1e1500 */
[----:B0-----:R0:W4:Y:S04]  /*1b10*/  LDG.E.U16 R26, [R12.64] ;  /* 0x000000040c1a7981 */ /* 0x001128000c1e1500 */
[----:B---3--:R-:W-:Y:S04]  /*1b20*/  STL [R1+0x9c], R28 ;  /* 0x00009c1c01007387 */ /* 0x008fe80000100800 */
[----:B-----5:R3:W-:Y:S04]  /*1b30*/  STL [R1+0x98], R27 ;  /* 0x0000981b01007387 */ /* 0x0207e80000100800 */
[----:B---3--:R3:W5:Y:S01]  /*1b40*/  LDG.E.U16 R27, [R16.64] ;  /* 0x00000004101b7981 */ /* 0x008762000c1e1500 */
[----:B------:R-:W-:-:S05]  /*1b50*/  LEA R21, R29, R21, 0x1 ;  /* 0x000000151d157211 */ /* 0x000fca00078e08ff */
[----:B------:R-:W-:Y:S01]  /*1b60*/  IMAD R28, R29, 0x2, R21 ;  /* 0x000000021d1c7824 */ /* 0x000fe200078e0215 */
[----:B0-----:R-:W-:-:S04]  /*1b70*/  LEA R12, P0, R3, R2, 0x1 ;  /* 0x00000002030c7211 */ /* 0x001fc800078008ff */
[----:B------:R-:W-:Y:S02]  /*1b80*/  LEA R19, R29, R28, 0x1 ;  /* 0x0000001c1d137211 */ /* 0x000fe400078e08ff */
[----:B------:R-:W-:Y:S02]  /*1b90*/  LEA.HI.X.SX32 R13, R3, R0, 0x1, P0 ;  /* 0x00000000030d7211 */ /* 0x000fe400000f0eff */
[----:B------:R-:W-:Y:S01]  /*1ba0*/  LEA R3, R29, R19, 0x1 ;  /* 0x000000131d037211 */ /* 0x000fe200078e08ff */
[----:B------:R-:W-:Y:S01]  /*1bb0*/  STL [R1], R19 ;  /* 0x0000001301007387 */ /* 0x000fe20000100800 */
[----:B---3--:R-:W-:-:S03]  /*1bc0*/  LEA R16, P0, R4, R2, 0x1 ;  /* 0x0000000204107211 */ /* 0x008fc600078008ff */
[----:B------:R0:W-:Y:S01]  /*1bd0*/  STL [R1+0x14], R3 ;  /* 0x0000140301007387 */ /* 0x0001e20000100800 */
[----:B------:R-:W-:-:S03]  /*1be0*/  LEA.HI.X.SX32 R17, R4, R0, 0x1, P0 ;  /* 0x0000000004117211 */ /* 0x000fc600000f0eff */
[----:B------:R3:W2:Y:S01]  /*1bf0*/  LDG.E.U16 R22, [R12.64] ;  /* 0x000000040c167981 */ /* 0x0006a2000c1e1500 */
[----:B0-----:R-:W-:-:S03]  /*1c00*/  IMAD R3, R29, 0x2, R3 ;  /* 0x000000021d037824 */ /* 0x001fc600078e0203 */
[----:B------:R0:W2:Y:S01]  /*1c10*/  LDG.E.U16 R19, [R16.64] ;  /* 0x0000000410137981 */ /* 0x0000a2000c1e1500 */
[----:B---3--:R-:W-:-:S04]  /*1c20*/  LEA R12, P0, R23, R2, 0x1 ;  /* 0x00000002170c7211 */ /* 0x008fc800078008ff */
[----:B------:R-:W-:Y:S02]  /*1c30*/  LEA.HI.X.SX32 R13, R23, R0, 0x1, P0 ;  /* 0x00000000170d7211 */ /* 0x000fe400000f0eff */
[CC--:B------:R-:W-:Y:S02]  /*1c40*/  LEA R4, P1, R5.reuse, R2.reuse, 0x1 ;  /* 0x0000000205047211 */ /* 0x0c0fe400078208ff */
[----:B-1----:R-:W-:Y:S02]  /*1c50*/  LEA R14, P0, R6, R2, 0x1 ;  /* 0x00000002060e7211 */ /* 0x002fe400078008ff */
[----:B------:R1:W3:Y:S01]  /*1c60*/  LDG.E.U16 R13, [R12.64] ;  /* 0x000000040c0d7981 */ /* 0x0002e2000c1e1500 */
[----:B------:R-:W-:-:S03]  /*1c70*/  LEA.HI.X.SX32 R5, R5, R0, 0x1, P1 ;  /* 0x0000000005057211 */ /* 0x000fc600008f0eff */
[----:B----4-:R4:W-:Y:S02]  /*1c80*/  STL [R1+0x94], R26 ;  /* 0x0000941a01007387 */ /* 0x0109e40000100800 */
[C---:B----4-:R-:W-:Y:S02]  /*1c90*/  LEA R26, R29.reuse, R3, 0x1 ;  /* 0x000000031d1a7211 */ /* 0x050fe400078e08ff */
[----:B-----5:R4:W-:Y:S04]  /*1ca0*/  STL [R1+0x90], R27 ;  /* 0x0000901b01007387 */ /* 0x0209e80000100800 */
[----:B--2---:R2:W-:Y:S01]  /*1cb0*/  STL [R1+0x8c], R15 ;  /* 0x00008c0f01007387 */ /* 0x0045e20000100800 */
[----:B----4-:R-:W-:-:S05]  /*1cc0*/  LEA R27, R29, R26, 0x1 ;  /* 0x0000001a1d1b7211 */ /* 0x010fca00078e08ff */
[----:B0-----:R-:W-:Y:S01]  /*1cd0*/  IMAD R16, R29, 0x2, R27 ;  /* 0x000000021d107824 */ /* 0x001fe200078e021b */
[----:B--2---:R-:W-:-:S04]  /*1ce0*/  LEA.HI.X.SX32 R15, R6, R0, 0x1, P0 ;  /* 0x00000000060f7211 */ /* 0x004fc800000f0eff */
[----:B------:R0:W-:Y:S01]  /*1cf0*/  STL [R1+0x10], R16 ;  /* 0x0000101001007387 */ /* 0x0001e20000100800 */
[----:B-1----:R-:W-:-:S03]  /*1d00*/  LEA R12, R29, R16, 0x1 ;  /* 0x000000101d0c7211 */ /* 0x002fc600078e08ff */
[----:B------:R1:W2:Y:S04]  /*1d10*/  LDG.E.U16 R17, [R14.64] ;  /* 0x000000040e117981 */ /* 0x0002a8000c1e1500 */
[----:B0-----:R0:W4:Y:S01]  /*1d20*/  LDG.E.U16 R16, [R4.64] ;  /* 0x0000000404107981 */ /* 0x001122000c1e1500 */
[----:B------:R-:W-:-:S03]  /*1d30*/  LEA R6, P0, R7, R2, 0x1 ;  /* 0x0000000207067211 */ /* 0x000fc600078008ff */
[----:B------:R5:W-:Y:S01]  /*1d40*/  STL [R1+0x88], R22 ;  /* 0x0000881601007387 */ /* 0x000be20000100800 */
[----:B------:R-:W-:-:S03]  /*1d50*/  LEA.HI.X.SX32 R7, R7, R0, 0x1, P0 ;  /* 0x0000000007077211 */ /* 0x000fc600000f0eff */
[----:B------:R0:W-:Y:S01]  /*1d60*/  STL [R1+0x84], R19 ;  /* 0x0000841301007387 */ /* 0x0001e20000100800 */
[----:B-----5:R-:W-:-:S03]  /*1d70*/  LEA R22, R29, R12, 0x1 ;  /* 0x0000000c1d167211 */ /* 0x020fc600078e08ff */
[----:B---3--:R3:W-:Y:S02]  /*1d80*/  STL [R1+0x80], R13 ;  /* 0x0000800d01007387 */ /* 0x0087e40000100800 */
[----:B------:R-:W-:Y:S02]  /*1d90*/  IMAD R23, R29, 0x2, R22 ;  /* 0x000000021d177824 */ /* 0x000fe400078e0216 */
[----:B0-----:R0:W5:Y:S01]  /*1da0*/  LDG.E.U16 R19, [R6.64] ;  /* 0x0000000406137981 */ /* 0x001162000c1e1500 */
[-C--:B------:R-:W-:Y:S02]  /*1db0*/  LEA R4, P1, R9, R2.reuse, 0x1 ;  /* 0x0000000209047211 */ /* 0x080fe400078208ff */
[----:B-1----:R-:W-:Y:S02]  /*1dc0*/  LEA R14, P0, R8, R2, 0x1 ;  /* 0x00000002080e7211 */ /* 0x002fe400078008ff */
[----:B---3--:R-:W-:Y:S02]  /*1dd0*/  LEA R13, R29, R23, 0x1 ;  /* 0x000000171d0d7211 */ /* 0x008fe400078e08ff */
[----:B------:R-:W-:-:S02]  /*1de0*/  LEA.HI.X.SX32 R5, R9, R0, 0x1, P1 ;  /* 0x0000000009057211 */ /* 0x000fc400008f0eff */
[----:B------:R-:W-:Y:S01]  /*1df0*/  LEA.HI.X.SX32 R15, R8, R0, 0x1, P0 ;  /* 0x00000000080f7211 */ /* 0x000fe200000f0eff */
[----:B------:R-:W-:Y:S04]  /*1e00*/  STL [R1+0xc], R13 ;  /* 0x00000c0d01007387 */ /* 0x000fe80000100800 */
[----:B----4-:R1:W-:Y:S04]  /*1e10*/  STL [R1+0x7c], R16 ;  /* 0x00007c1001007387 */ /* 0x0103e80000100800 */
[----:B--2---:R2:W-:Y:S04]  /*1e20*/  STL [R1+0x78], R17 ;  /* 0x0000781101007387 */ /* 0x0045e80000100800 */
[----:B-1----:R1:W3:Y:S04]  /*1e30*/  LDG.E.U16 R16, [R14.64] ;  /* 0x000000040e107981 */ /* 0x0022e8000c1e1500 */
[----:B--2---:R2:W4:Y:S01]  /*1e40*/  LDG.E.U16 R17, [R4.64] ;  /* 0x0000000404117981 */ /* 0x004522000c1e1500 */
[----:B------:R-:W-:-:S02]  /*1e50*/  LEA R8, P0, R10, R2, 0x1 ;  /* 0x000000020a087211 */ /* 0x000fc400078008ff */
[C---:B0-----:R-:W-:Y:S02]  /*1e60*/  LEA R6, R29.reuse, R13, 0x1 ;  /* 0x0000000d1d067211 */ /* 0x041fe400078e08ff */
[----:B------:R-:W-:Y:S02]  /*1e70*/  LEA.HI.X.SX32 R9, R10, R0, 0x1, P0 ;  /* 0x000000000a097211 */ /* 0x000fe400000f0eff */
[C---:B-1----:R-:W-:Y:S01]  /*1e80*/  LEA R14, P0, R24.reuse, R2, 0x1 ;  /* 0x00000002180e7211 */ /* 0x042fe200078008ff */
[----:B------:R-:W-:Y:S01]  /*1e90*/  IMAD R7, R29, 0x2, R6 ;  /* 0x000000021d077824 */ /* 0x000fe200078e0206 */
[----:B-----5:R0:W-:Y:S02]  /*1ea0*/  STL [R1+0x74], R19 ;  /* 0x0000741301007387 */ /* 0x0201e40000100800 */
[----:B------:R-:W-:Y:S02]  /*1eb0*/  LEA.HI.X.SX32 R15, R24, R0, 0x1, P0 ;  /* 0x00000000180f7211 */ /* 0x000fe400000f0eff */
[----:B------:R-:W-:-:S02]  /*1ec0*/  MOV R24, c[0x0][0x198] ;  /* 0x0000660000187a02 */ /* 0x000fc40000000f00 */
[----:B0-----:R-:W-:Y:S02]  /*1ed0*/  LEA R19, R29, R7, 0x1 ;  /* 0x000000071d137211 */ /* 0x001fe400078e08ff */
[CC--:B--2---:R-:W-:Y:S01]  /*1ee0*/  LEA R4, P1, R11.reuse, R2.reuse, 0x1 ;  /* 0x000000020b047211 */ /* 0x0c4fe200078208ff */
[----:B------:R0:W2:Y:S02]  /*1ef0*/  LDG.E.U16 R29, [R8.64] ;  /* 0x00000004081d7981 */ /* 0x0000a4000c1e1500 */
[----:B------:R-:W-:Y:S01]  /*1f00*/  IMAD R13, R24, 0x2, R19 ;  /* 0x00000002180d7824 */ /* 0x000fe200078e0213 */
[C---:B------:R-:W-:Y:S02]  /*1f10*/  LEA R10, P0, R18.reuse, R2, 0x1 ;  /* 0x00000002120a7211 */ /* 0x040fe400078008ff */
[-C--:B------:R-:W-:Y:S02]  /*1f20*/  LEA.HI.X.SX32 R5, R11, R0.reuse, 0x1, P1 ;  /* 0x000000000b057211 */ /* 0x080fe400008f0eff */
[----:B------:R1:W-:Y:S01]  /*1f30*/  STL [R1+0x8], R13 ;  /* 0x0000080d01007387 */ /* 0x0003e20000100800 */
[----:B------:R-:W-:-:S02]  /*1f40*/  LEA.HI.X.SX32 R11, R18, R0, 0x1, P0 ;  /* 0x00000000120b7211 */ /* 0x000fc400000f0eff */
[----:B0-----:R-:W-:Y:S01]  /*1f50*/  LEA R8, R24, R13, 0x1 ;  /* 0x0000000d18087211 */ /* 0x001fe200078e08ff */
[----:B------:R-:W5:Y:S04]  /*1f60*/  LDG.E.U16 R18, [R4.64] ;  /* 0x0000000404127981 */ /* 0x000f68000c1e1500 */
[----:B-1----:R0:W5:Y:S04]  /*1f70*/  LDG.E.U16 R13, [R14.64] ;  /* 0x000000040e0d7981 */ /* 0x002168000c1e1500 */
[----:B----4-:R-:W-:Y:S04]  /*1f80*/  STL [R1+0x6c], R17 ;  /* 0x00006c1101007387 */ /* 0x010fe80000100800 */
[----:B---3--:R1:W-:Y:S02]  /*1f90*/  STL [R1+0x70], R16 ;  /* 0x0000701001007387 */ /* 0x0083e40000100800 */
[----:B-1----:R-:W-:-:S04]  /*1fa0*/  LEA R16, P0, R25, R2, 0x1 ;  /* 0x0000000219107211 */ /* 0x002fc800078008ff */
[----:B------:R-:W-:Y:S02]  /*1fb0*/  LEA.HI.X.SX32 R17, R25, R0, 0x1, P0 ;  /* 0x0000000019117211 */ /* 0x000fe400000f0eff */
[----:B------:R1:W3:Y:S01]  /*1fc0*/  LDG.E.U16 R25, [R10.64] ;  /* 0x000000040a197981 */ /* 0x0002e2000c1e1500 */
[----:B0-----:R-:W-:-:S04]  /*1fd0*/  LEA R14, P1, R20, R2, 0x1 ;  /* 0x00000002140e7211 */ /* 0x001fc800078208ff */
[----:B------:R-:W-:Y:S01]  /*1fe0*/  LEA.HI.X.SX32 R15, R20, R0, 0x1, P1 ;  /* 0x00000000140f7211 */ /* 0x000fe200008f0eff */
[----:B--2---:R-:W-:Y:S01]  /*1ff0*/  STL [R1+0x68], R29 ;  /* 0x0000681d01007387 */ /* 0x004fe20000100800 */
[----:B-1----:R-:W-:-:S03]  /*2000*/  LEA R10, P0, R21, R2, 0x1 ;  /* 0x00000002150a7211 */ /* 0x002fc600078008ff */
[----:B------:R0:W2:Y:S01]  /*2010*/  LDG.E.U16 R20, [R16.64] ;  /* 0x0000000410147981 */ /* 0x0000a2000c1e1500 */
[----:B------:R-:W-:-:S03]  /*2020*/  LEA.HI.X.SX32 R11, R21, R0, 0x1, P0 ;  /* 0x00000000150b7211 */ /* 0x000fc600000f0eff */
[----:B------:R1:W4:Y:S04]  /*2030*/  LDG.E.U16 R21, [R14.64] ;  /* 0x000000040e157981 */ /* 0x000328000c1e1500 */
[----:B-----5:R-:W-:Y:S04]  /*2040*/  STL [R1+0x64], R13 ;  /* 0x0000640d01007387 */ /* 0x020fe80000100800 */
[----:B------:R-:W-:Y:S04]  /*2050*/  STL [R1+0x60], R18 ;  /* 0x0000601201007387 */ /* 0x000fe80000100800 */
[----:B---3--:R3:W-:Y:S04]  /*2060*/  STL [R1+0x5c], R25 ;  /* 0x00005c1901007387 */ /* 0x0087e80000100800 */
[----:B---3--:R-:W3:Y:S01]  /*2070*/  LDG.E.U16 R25, [R10.64] ;  /* 0x000000040a197981 */ /* 0x008ee2000c1e1500 */
[----:B-1----:R-:W-:-:S02]  /*2080*/  LEA R14, P0, R3, R2, 0x1 ;  /* 0x00000002030e7211 */ /* 0x002fc400078008ff */
[C---:B0-----:R-:W-:Y:S02]  /*2090*/  LEA R16, P1, R12.reuse, R2, 0x1 ;  /* 0x000000020c107211 */ /* 0x041fe400078208ff */
[-C--:B------:R-:W-:Y:S01]  /*20a0*/  LEA.HI.X.SX32 R15, R3, R0.reuse, 0x1, P0 ;  /* 0x00000000030f7211 */ /* 0x080fe200000f0eff */
[----:B--2---:R-:W-:Y:S01]  /*20b0*/  STL [R1+0x58], R20 ;  /* 0x0000581401007387 */ /* 0x004fe20000100800 */
[----:B------:R-:W-:-:S03]  /*20c0*/  LEA.HI.X.SX32 R17, R12, R0, 0x1, P1 ;  /* 0x000000000c117211 */ /* 0x000fc600008f0eff */
[----:B----4-:R0:W-:Y:S04]  /*20d0*/  STL [R1+0x54], R21 ;  /* 0x0000541501007387 */ /* 0x0101e80000100800 */
[----:B0-----:R0:W2:Y:S01]  /*20e0*/  LDG.E.U16 R21, [R14.64] ;  /* 0x000000040e157981 */ /* 0x0010a2000c1e1500 */
[----:B------:R-:W-:-:S05]  /*20f0*/  LEA R9, R24, R8, 0x1 ;  /* 0x0000000818097211 */ /* 0x000fca00078e08ff */
[----:B------:R-:W-:-:S05]  /*2100*/  IMAD R4, R24, 0x2, R9 ;  /* 0x0000000218047824 */ /* 0x000fca00078e0209 */
[----:B------:R-:W-:-:S04]  /*2110*/  LEA R29, R24, R4, 0x1 ;  /* 0x00000004181d7211 */ /* 0x000fc800078e08ff */
[C---:B------:R-:W-:Y:S01]  /*2120*/  LEA R5, R24.reuse, R29, 0x1 ;  /* 0x0000001d18057211 */ /* 0x040fe200078e08ff */
[----:B---3--:R1:W-:Y:S04]  /*2130*/  STL [R1+0x50], R25 ;  /* 0x0000501901007387 */ /* 0x0083e80000100800 */
[----:B-1----:R1:W3:Y:S01]  /*2140*/  LDG.E.U16 R25, [R16.64] ;  /* 0x0000000410197981 */ /* 0x0022e2000c1e1500 */
[----:B------:R-:W-:-:S05]  /*2150*/  IMAD R13, R24, 0x2, R5 ;  /* 0x00000002180d7824 */ /* 0x000fca00078e0205 */
[----:B------:R-:W-:-:S04]  /*2160*/  LEA R18, R24, R13, 0x1 ;  /* 0x0000000d18127211 */ /* 0x000fc800078e08ff */
[----:B------:R-:W-:Y:S02]  /*2170*/  LEA R3, R24, R18, 0x1 ;  /* 0x0000001218037211 */ /* 0x000fe400078e08ff */
[----:B------:R-:W-:-:S03]  /*2180*/  LEA R10, P0, R6, R2, 0x1 ;  /* 0x00000002060a7211 */ /* 0x000fc600078008ff */
[----:B------:R-:W-:Y:S01]  /*2190*/  IMAD R20, R24, 0x2, R3 ;  /* 0x0000000218147824 */ /* 0x000fe200078e0203 */
[----:B------:R-:W-:-:S04]  /*21a0*/  LEA.HI.X.SX32 R11, R6, R0, 0x1, P0 ;  /* 0x00000000060b7211 */ /* 0x000fc800000f0eff */
[----:B------:R-:W-:Y:S02]  /*21b0*/  LEA R6, R24, R20, 0x1 ;  /* 0x0000001418067211 */ /* 0x000fe400078e08ff */
[----:B0-----:R-:W-:Y:S02]  /*21c0*/  LEA R14, P0, R8, R2, 0x1 ;  /* 0x00000002080e7211 */ /* 0x001fe400078008ff */
[----:B------:R-:W-:Y:S02]  /*21d0*/  LEA R12, R24, R6, 0x1 ;  /* 0x00000006180c7211 */ /* 0x000fe400078e08ff */
[----:B------:R-:W-:Y:S02]  /*21e0*/  LEA.HI.X.SX32 R15, R8, R0, 0x1, P0 ;  /* 0x00000000080f7211 */ /* 0x000fe400000f0eff */
[C---:B-1----:R-:W-:Y:S01]  /*21f0*/  LEA R16, P1, R5.reuse, R2, 0x1 ;  /* 0x0000000205107211 */ /* 0x042fe200078208ff */
[----:B------:R-:W-:Y:S01]  /*2200*/  IMAD R8, R24, 0x2, R12 ;  /* 0x0000000218087824 */ /* 0x000fe200078e020c */
[----:B--2---:R0:W-:Y:S02]  /*2210*/  STL [R1+0x4c], R21 ;  /* 0x00004c1501007387 */ /* 0x0041e40000100800 */
[----:B------:R-:W-:-:S02]  /*2220*/  LEA.HI.X.SX32 R17, R5, R0, 0x1, P1 ;  /* 0x0000000005117211 */ /* 0x000fc400008f0eff */
[----:B------:R-:W-:Y:S02]  /*2230*/  LEA R5, R24, R8, 0x1 ;  /* 0x0000000818057211 */ /* 0x000fe400078e08ff */
[----:B------:R-:W2:Y:S04]  /*2240*/  LDL.LU R24, [R1] ;  /* 0x0000000001187983 */ /* 0x000ea80000300800 */
[----:B0-----:R0:W4:Y:S04]  /*2250*/  LDG.E.U16 R21, [R10.64] ;  /* 0x000000040a157981 */ /* 0x001128000c1e1500 */
[----:B---3--:R1:W-:Y:S04]  /*2260*/  STL [R1+0x48], R25 ;  /* 0x0000481901007387 */ /* 0x0083e80000100800 */
[----:B-1----:R-:W3:Y:S01]  /*2270*/  LDG.E.U16 R25, [R14.64] ;  /* 0x000000040e197981 */ /* 0x002ee2000c1e1500 */
[----:B0-----:R-:W-:-:S04]  /*2280*/  LEA R10, P0, R20, R2, 0x1 ;  /* 0x00000002140a7211 */ /* 0x001fc800078008ff */
[----:B------:R-:W-:Y:S01]  /*2290*/  LEA.HI.X.SX32 R11, R20, R0, 0x1, P0 ;  /* 0x00000000140b7211 */ /* 0x000fe200000f0eff */
[----:B----4-:R0:W-:Y:S04]  /*22a0*/  STL [R1+0x44], R21 ;  /* 0x0000441501007387 */ /* 0x0101e80000100800 */
[----:B0-----:R0:W4:Y:S04]  /*22b0*/  LDG.E.U16 R21, [R16.64] ;  /* 0x0000000410157981 */ /* 0x001128000c1e1500 */
[----:B---3--:R1:W-:Y:S04]  /*22c0*/  STL [R1+0x40], R25 ;  /* 0x0000401901007387 */ /* 0x0083e80000100800 */
[----:B-1----:R-:W3:Y:S01]  /*22d0*/  LDG.E.U16 R25, [R10.64] ;  /* 0x000000040a197981 */ /* 0x002ee2000c1e1500 */
[----:B------:R-:W-:-:S04]  /*22e0*/  LEA R14, P1, R5, R2, 0x1 ;  /* 0x00000002050e7211 */ /* 0x000fc800078208ff */
[----:B------:R-:W-:Y:S02]  /*22f0*/  LEA.HI.X.SX32 R15, R5, R0, 0x1, P1 ;  /* 0x00000000050f7211 */ /* 0x000fe400008f0eff */
[----:B0-----:R-:W-:-:S04]  /*2300*/  LEA R16, P0, R28, R2, 0x1 ;  /* 0x000000021c107211 */ /* 0x001fc800078008ff */
[----:B------:R-:W-:-:S05]  /*2310*/  LEA.HI.X.SX32 R17, R28, R0, 0x1, P0 ;  /* 0x000000001c117211 */ /* 0x000fca00000f0eff */
[----:B------:R0:W5:Y:S04]  /*2320*/  LDG.E.U16 R28, [R16.64] ;  /* 0x00000004101c7981 */ /* 0x000168000c1e1500 */
[----:B----4-:R-:W-:Y:S04]  /*2330*/  STL [R1+0x3c], R21 ;  /* 0x00003c1501007387 */ /* 0x010fe80000100800 */
[----:B---3--:R1:W-:Y:S04]  /*2340*/  STL [R1+0x38], R25 ;  /* 0x0000381901007387 */ /* 0x0083e80000100800 */
[----:B-1----:R1:W3:Y:S01]  /*2350*/  LDG.E.U16 R25, [R14.64] ;  /* 0x000000040e197981 */ /* 0x0022e2000c1e1500 */
[----:B------:R-:W-:-:S04]  /*2360*/  LEA R20, P0, R26, R2, 0x1 ;  /* 0x000000021a147211 */ /* 0x000fc800078008ff */
[----:B------:R-:W-:Y:S02]  /*2370*/  LEA.HI.X.SX32 R21, R26, R0, 0x1, P0 ;  /* 0x000000001a157211 */ /* 0x000fe400000f0eff */
[----:B-1----:R-:W-:-:S04]  /*2380*/  LEA R14, P0, R7, R2, 0x1 ;  /* 0x00000002070e7211 */ /* 0x002fc800078008ff */
[----:B------:R-:W-:Y:S02]  /*2390*/  LEA.HI.X.SX32 R15, R7, R0, 0x1, P0 ;  /* 0x00000000070f7211 */ /* 0x000fe400000f0eff */
[----:B0-----:R-:W-:-:S04]  /*23a0*/  LEA R16, P0, R9, R2, 0x1 ;  /* 0x0000000209107211 */ /* 0x001fc800078008ff */
[----:B------:R-:W-:Y:S02]  /*23b0*/  LEA.HI.X.SX32 R17, R9, R0, 0x1, P0 ;  /* 0x0000000009117211 */ /* 0x000fe400000f0eff */
[----:B------:R-:W-:-:S04]  /*23c0*/  LEA R10, P1, R22, R2, 0x1 ;  /* 0x00000002160a7211 */ /* 0x000fc800078208ff */
[----:B------:R-:W-:-:S05]  /*23d0*/  LEA.HI.X.SX32 R11, R22, R0, 0x1, P1 ;  /* 0x00000000160b7211 */ /* 0x000fca00008f0eff */
[----:B------:R0:W4:Y:S04]  /*23e0*/  LDG.E.U16 R26, [R10.64] ;  /* 0x000000040a1a7981 */ /* 0x000128000c1e1500 */
[----:B---3--:R1:W-:Y:S04]  /*23f0*/  STL [R1+0x34], R25 ;  /* 0x0000341901007387 */ /* 0x0083e80000100800 */
[----:B-1----:R1:W3:Y:S04]  /*2400*/  LDG.E.U16 R25, [R20.64] ;  /* 0x0000000414197981 */ /* 0x0022e8000c1e1500 */
[----:B-1----:R1:W3:Y:S04]  /*2410*/  LDG.E.U16 R21, [R14.64] ;  /* 0x000000040e157981 */ /* 0x0022e8000c1e1500 */
[----:B-----5:R5:W-:Y:S01]  /*2420*/  STL [R1+0x30], R28 ;  /* 0x0000301c01007387 */ /* 0x020be20000100800 */
[----:B------:R-:W-:-:S02]  /*2430*/  MOV R22, c[0x0][0x198] ;  /* 0x0000660000167a02 */ /* 0x000fc40000000f00 */
[-C--:B0-----:R-:W-:Y:S01]  /*2440*/  LEA R10, P1, R13, R2.reuse, 0x1 ;  /* 0x000000020d0a7211 */ /* 0x081fe200078208ff */
[----:B------:R0:W3:Y:S01]  /*2450*/  LDG.E.U16 R20, [R16.64] ;  /* 0x0000000410147981 */ /* 0x0000e2000c1e1500 */
[----:B-1----:R-:W-:-:S04]  /*2460*/  LEA R14, P0, R6, R2, 0x1 ;  /* 0x00000002060e7211 */ /* 0x002fc800078008ff */
[----:B------:R-:W-:-:S05]  /*2470*/  LEA.HI.X.SX32 R15, R6, R0, 0x1, P0 ;  /* 0x00000000060f7211 */ /* 0x000fca00000f0eff */
[----:B-----5:R-:W5:Y:S01]  /*2480*/  LDG.E.U16 R28, [R14.64] ;  /* 0x000000040e1c7981 */ /* 0x020f62000c1e1500 */
[----:B------:R-:W-:Y:S01]  /*2490*/  LEA.HI.X.SX32 R11, R13, R0, 0x1, P1 ;  /* 0x000000000d0b7211 */ /* 0x000fe200008f0eff */
[----:B------:R-:W-:-:S04]  /*24a0*/  IMAD R5, R22, 0x2, R5 ;  /* 0x0000000216057824 */ /* 0x000fc800078e0205 */
[----:B------:R2:W4:Y:S01]  /*24b0*/  LDG.E.U16 R13, [R10.64] ;  /* 0x000000040a0d7981 */ /* 0x000522000c1e1500 */
[----:B------:R-:W-:-:S04]  /*24c0*/  LEA R6, P1, R5, R2, 0x1 ;  /* 0x0000000205067211 */ /* 0x000fc800078208ff */
[----:B------:R-:W-:Y:S02]  /*24d0*/  LEA.HI.X.SX32 R7, R5, R0, 0x1, P1 ;  /* 0x0000000005077211 */ /* 0x000fe400008f0eff */
[----:B--2---:R-:W-:-:S04]  /*24e0*/  LEA R10, P0, R24, R2, 0x1 ;  /* 0x00000002180a7211 */ /* 0x004fc800078008ff */
[----:B------:R-:W-:Y:S01]  /*24f0*/  LEA.HI.X.SX32 R11, R24, R0, 0x1, P0 ;  /* 0x00000000180b7211 */ /* 0x000fe200000f0eff */
[----:B-----5:R-:W-:Y:S04]  /*2500*/  STL [R1+0x18ac], R28 ;  /* 0x0018ac1c01007387 */ /* 0x020fe80000100800 */
[----:B---3--:R1:W-:Y:S01]  /*2510*/  STL [R1+0x2c], R25 ;  /* 0x00002c1901007387 */ /* 0x0083e20000100800 */
[----:B------:R-:W-:-:S03]  /*2520*/  LEA R14, P1, R27, R2, 0x1 ;  /* 0x000000021b0e7211 */ /* 0x000fc600078208ff */
[----:B------:R2:W3:Y:S04]  /*2530*/  LDG.E.U16 R9, [R10.64] ;  /* 0x000000040a097981 */ /* 0x0004e8000c1e1500 */
[----:B-1----:R-:W5:Y:S04]  /*2540*/  LDL.LU R25, [R1+0x1c] ;  /* 0x00001c0001197983 */ /* 0x002f680000300800 */
[----:B------:R-:W3:Y:S04]  /*2550*/  LDL.LU R24, [R1+0x14] ;  /* 0x0000140001187983 */ /* 0x000ee80000300800 */
[----:B------:R-:W3:Y:S04]  /*2560*/  LDL.LU R28, [R1+0x8] ;  /* 0x00000800011c7983 */ /* 0x000ee80000300800 */
[----:B----4-:R1:W-:Y:S04]  /*2570*/  STL [R1+0x28], R26 ;  /* 0x0000281a01007387 */ /* 0x0103e80000100800 */
[----:B-1----:R1:W4:Y:S01]  /*2580*/  LDG.E.U16 R26, [R6.64] ;  /* 0x00000004061a7981 */ /* 0x002322000c1e1500 */
[----:B------:R-:W-:-:S02]  /*2590*/  LEA.HI.X.SX32 R15, R27, R0, 0x1, P1 ;  /* 0x000000001b0f7211 */ /* 0x000fc400008f0eff */
[----:B-1----:R-:W-:-:S03]  /*25a0*/  LEA R6, P0, R23, R2, 0x1 ;  /* 0x0000000217067211 */ /* 0x002fc600078008ff */
[----:B------:R-:W3:Y:S01]  /*25b0*/  LDG.E.U16 R14, [R14.64] ;  /* 0x000000040e0e7981 */ /* 0x000ee2000c1e1500 */
[----:B------:R-:W-:Y:S02]  /*25c0*/  LEA.HI.X.SX32 R7, R23, R0, 0x1, P0 ;  /* 0x0000000017077211 */ /* 0x000fe400000f0eff */
[----:B--2---:R-:W-:-:S03]  /*25d0*/  LEA R10, P1, R19, R2, 0x1 ;  /* 0x00000002130a7211 */ /* 0x004fc600078208ff */
[----:B------:R1:W2:Y:S01]  /*25e0*/  LDG.E.U16 R6, [R6.64] ;  /* 0x0000000406067981 */ /* 0x0002a2000c1e1500 */
[----:B------:R-:W-:-:S05]  /*25f0*/  LEA.HI.X.SX32 R11, R19, R0, 0x1, P1 ;  /* 0x00000000130b7211 */ /* 0x000fca00008f0eff */
[----:B------:R0:W2:Y:S04]  /*2600*/  LDG.E.U16 R10, [R10.64] ;  /* 0x000000040a0a7981 */ /* 0x0000a8000c1e1500 */
[----:B----4-:R4:W-:Y:S04]  /*2610*/  STL [R1+0x18b0], R26 ;  /* 0x0018b01a01007387 */ /* 0x0109e80000100800 */
[----:B----4-:R-:W4:Y:S04]  /*2620*/  LDL.LU R26, [R1+0xc] ;  /* 0x00000c00011a7983 */ /* 0x010f280000300800 */
[----:B------:R-:W4:Y:S01]  /*2630*/  LDL.LU R27, [R1+0x10] ;  /* 0x00001000011b7983 */ /* 0x000f220000300800 */
[----:B0-----:R-:W-:-:S03]  /*2640*/  LEA R16, P0, R4, R2, 0x1 ;  /* 0x0000000204107211 */ /* 0x001fc600078008ff */
[----:B---3--:R-:W-:Y:S01]  /*2650*/  STL [R1+0x1884], R9 ;  /* 0x0018840901007387 */ /* 0x008fe20000100800 */
[----:B-1----:R-:W-:-:S03]  /*2660*/  LEA R7, R22, R5, 0x1 ;  /* 0x0000000516077211 */ /* 0x002fc600078e08ff */
[----:B------:R-:W-:Y:S01]  /*2670*/  STL [R1+0x1888], R14 ;  /* 0x0018880e01007387 */ /* 0x000fe20000100800 */
[----:B------:R-:W-:-:S03]  /*2680*/  LEA.HI.X.SX32 R17, R4, R0, 0x1, P0 ;  /* 0x0000000004117211 */ /* 0x000fc600000f0eff */
[----:B------:R-:W-:Y:S01]  /*2690*/  STL [R1+0x24], R21 ;  /* 0x0000241501007387 */ /* 0x000fe20000100800 */
[----:B------:R-:W-:-:S03]  /*26a0*/  LEA R4, P1, R12, R2, 0x1 ;  /* 0x000000020c047211 */ /* 0x000fc600078208ff */
[----:B--2---:R-:W-:Y:S01]  /*26b0*/  STL [R1+0x188c], R6 ;  /* 0x00188c0601007387 */ /* 0x004fe20000100800 */
[----:B------:R-:W-:-:S03]  /*26c0*/  LEA R11, R22, R7, 0x1 ;  /* 0x00000007160b7211 */ /* 0x000fc600078e08ff */
[----:B------:R0:W-:Y:S01]  /*26d0*/  STL [R1+0x20], R20 ;  /* 0x0000201401007387 */ /* 0x0001e20000100800 */
[----:B------:R-:W-:-:S03]  /*26e0*/  LEA.HI.X.SX32 R5, R12, R0, 0x1, P1 ;  /* 0x000000000c057211 */ /* 0x000fc600008f0eff */
[----:B------:R1:W2:Y:S01]  /*26f0*/  LDG.E.U16 R16, [R16.64] ;  /* 0x0000000410107981 */ /* 0x0002a2000c1e1500 */
[----:B0-----:R-:W-:-:S03]  /*2700*/  LEA R20, P0, R18, R2, 0x1 ;  /* 0x0000000212147211 */ /* 0x001fc600078008ff */
[----:B------:R-:W-:Y:S01]  /*2710*/  STL [R1+0x1890], R10 ;  /* 0x0018900a01007387 */ /* 0x000fe20000100800 */
[----:B------:R-:W-:-:S03]  /*2720*/  LEA.HI.X.SX32 R21, R18, R0, 0x1, P0 ;  /* 0x0000000012157211 */ /* 0x000fc600000f0eff */
[----:B------:R0:W3:Y:S01]  /*2730*/  LDG.E.U16 R4, [R4.64] ;  /* 0x0000000404047981 */ /* 0x0000e2000c1e1500 */
[-C--:B------:R-:W-:Y:S02]  /*2740*/  LEA R12, P0, R7, R2.reuse, 0x1 ;  /* 0x00000002070c7211 */ /* 0x080fe400078008ff */
[C---:B------:R-:W-:Y:S01]  /*2750*/  LEA R18, P1, R11.reuse, R2, 0x1 ;  /* 0x000000020b127211 */ /* 0x040fe200078208ff */
[----:B------:R0:W-:Y:S03]  /*2760*/  STL [R1+0x18], R13 ;  /* 0x0000180d01007387 */ /* 0x0001e60000100800 */
[-C--:B------:R-:W-:Y:S01]  /*2770*/  LEA.HI.X.SX32 R19, R11, R0.reuse, 0x1, P1 ;  /* 0x000000000b137211 */ /* 0x080fe200008f0eff */
[----:B------:R-:W2:Y:S01]  /*2780*/  LDG.E.U16 R20, [R20.64] ;  /* 0x0000000414147981 */ /* 0x000ea2000c1e1500 */
[----:B0-----:R-:W-:Y:S02]  /*2790*/  LEA.HI.X.SX32 R13, R7, R0, 0x1, P0 ;  /* 0x00000000070d7211 */ /* 0x001fe400000f0eff */
[C---:B-----5:R-:W-:Y:S01]  /*27a0*/  LEA R22, P0, R25.reuse, R2, 0x1 ;  /* 0x0000000219167211 */ /* 0x060fe200078008ff */
[----:B------:R0:W5:Y:S03]  /*27b0*/  LDG.E.U16 R7, [R18.64] ;  /* 0x0000000412077981 */ /* 0x000166000c1e1500 */
[----:B------:R-:W-:Y:S01]  /*27c0*/  LEA.HI.X.SX32 R23, R25, R0, 0x1, P0 ;  /* 0x0000000019177211 */ /* 0x000fe200000f0eff */
[----:B------:R0:W5:Y:S04]  /*27d0*/  LDG.E.U16 R5, [R12.64] ;  /* 0x000000040c057981 */ /* 0x000168000c1e1500 */
[----:B------:R1:W5:Y:S01]  /*27e0*/  LDG.E.U16 R11, [R22.64] ;  /* 0x00000004160b7981 */ /* 0x000362000c1e1500 */
[----:B0-----:R-:W-:-:S04]  /*27f0*/  LEA R12, P0, R24, R2, 0x1 ;  /* 0x00000002180c7211 */ /* 0x001fc800078008ff */
[----:B------:R-:W-:-:S05]  /*2800*/  LEA.HI.X.SX32 R13, R24, R0, 0x1, P0 ;  /* 0x00000000180d7211 */ /* 0x000fca00000f0eff */
[----:B------:R0:W5:Y:S01]  /*2810*/  LDG.E.U16 R15, [R12.64] ;  /* 0x000000040c0f7981 */ /* 0x000162000c1e1500 */
[-C--:B----4-:R-:W-:Y:S02]  /*2820*/  LEA R24, P0, R26, R2.reuse, 0x1 ;  /* 0x000000021a187211 */ /* 0x090fe400078008ff */
[----:B------:R-:W-:-:S04]  /*2830*/  LEA R18, P1, R27, R2, 0x1 ;  /* 0x000000021b127211 */ /* 0x000fc800078208ff */
[-C--:B------:R-:W-:Y:S02]  /*2840*/  LEA.HI.X.SX32 R19, R27, R0.reuse, 0x1, P1 ;  /* 0x000000001b137211 */ /* 0x080fe400008f0eff */
[----:B------:R-:W-:Y:S02]  /*2850*/  LEA.HI.X.SX32 R25, R26, R0, 0x1, P0 ;  /* 0x000000001a197211 */ /* 0x000fe400000f0eff */
[C---:B0-----:R-:W-:Y:S01]  /*2860*/  LEA R12, P0, R28.reuse, R2, 0x1 ;  /* 0x000000021c0c7211 */ /* 0x041fe200078008ff */
[----:B-1----:R0:W4:Y:S03]  /*2870*/  LDG.E.U16 R17, [R18.64] ;  /* 0x0000000412117981 */ /* 0x002126000c1e1500 */
[----:B------:R-:W-:Y:S01]  /*2880*/  LEA.HI.X.SX32 R13, R28, R0, 0x1, P0 ;  /* 0x000000001c0d7211 */ /* 0x000fe200000f0eff */
[----:B------:R-:W4:Y:S01]  /*2890*/  LDG.E.U16 R24, [R24.64] ;  /* 0x0000000418187981 */ /* 0x000f22000c1e1500 */
[----:B------:R-:W-:-:S03]  /*28a0*/  LEA R22, P0, R3, R2, 0x1 ;  /* 0x0000000203167211 */ /* 0x000fc600078008ff */
[----:B------:R-:W4:Y:S01]  /*28b0*/  LDG.E.U16 R12, [R12.64] ;  /* 0x000000040c0c7981 */ /* 0x000f22000c1e1500 */
[----:B0-----:R-:W-:-:S04]  /*28c0*/  LEA R18, P1, R29, R2, 0x1 ;  /* 0x000000021d127211 */ /* 0x001fc800078208ff */
[----:B------:R-:W-:Y:S02]  /*28d0*/  LEA.HI.X.SX32 R19, R29, R0, 0x1, P1 ;  /* 0x000000001d137211 */ /* 0x000fe400008f0eff */
[C---:B------:R-:W-:Y:S02]  /*28e0*/  LEA R2, P1, R8.reuse, R2, 0x1 ;  /* 0x0000000208027211 */ /* 0x040fe400078208ff */
[-C--:B------:R-:W-:Y:S01]  /*28f0*/  LEA.HI.X.SX32 R23, R3, R0.reuse, 0x1, P0 ;  /* 0x0000000003177211 */ /* 0x080fe200000f0eff */
[----:B------:R-:W4:Y:S01]  /*2900*/  LDG.E.U16 R18, [R18.64] ;  /* 0x0000000412127981 */ /* 0x000f22000c1e1500 */
[----:B------:R-:W-:-:S03]  /*2910*/  LEA.HI.X.SX32 R3, R8, R0, 0x1, P1 ;  /* 0x0000000008037211 */ /* 0x000fc600008f0eff */
[----:B------:R-:W4:Y:S04]  /*2920*/  LDG.E.U16 R22, [R22.64] ;  /* 0x0000000416167981 */ /* 0x000f28000c1e1500 */
[----:B------:R0:W4:Y:S04]  /*2930*/  LDG.E.U16 R2, [R2.64] ;  /* 0x0000000402027981 */ /* 0x000128000c1e1500 */
[----:B------:R-:W0:Y:S04]  /*2940*/  S2R R27, SR_TID.X ;  /* 0x00000000001b7919 */ /* 0x000e280000002100 */
[----:B--2---:R-:W-:Y:S04]  /*2950*/  STL [R1+0x1894], R16 ;  /* 0x0018941001007387 */ /* 0x004fe80000100800 */
[----:B------:R-:W-:Y:S04]  /*2960*/  STL [R1+0x1898], R20 ;  /* 0x0018981401007387 */ /* 0x000fe80000100800 */
[----:B---3--:R-:W-:Y:S04]  /*2970*/  STL [R1+0x189c], R4 ;  /* 0x00189c0401007387 */ /* 0x008fe80000100800 */
[----:B-----5:R-:W-:Y:S04]  /*2980*/  STL [R1+0x18a0], R5 ;  /* 0x0018a00501007387 */ /* 0x020fe80000100800 */
[----:B------:R-:W-:Y:S04]  /*2990*/  STL [R1+0x1870], R7 ;  /* 0x0018700701007387 */ /* 0x000fe80000100800 */
[----:B------:R-:W1:Y:S04]  /*29a0*/  S2R R28, SR_TID.X ;  /* 0x00000000001c7919 */ /* 0x000e680000002100 */
[----:B------:R-:W-:Y:S04]  /*29b0*/  STL [R1+0x1874], R11 ;  /* 0x0018740b01007387 */ /* 0x000fe80000100800 */
[----:B------:R-:W-:Y:S01]  /*29c0*/  STL [R1+0x1878], R15 ;  /* 0x0018780f01007387 */ /* 0x000fe20000100800 */
[----:B0-----:R-:W-:-:S02]  /*29d0*/  SHF.R.S32.HI R3, RZ, 0x6, R27 ;  /* 0x00000006ff037819 */ /* 0x001fc4000001141b */
[----:B-1----:R-:W-:-:S05]  /*29e0*/  LOP3.LUT R28, R28, 0x3f, RZ, 0xc0, !PT ;  /* 0x0000003f1c1c7812 */ /* 0x002fca00078ec0ff */
[----:B------:R-:W-:Y:S01]  /*29f0*/  IMAD.SHL.U32 R0, R28, 0x2, RZ ;  /* 0x000000021c007824 */ /* 0x000fe200078e00ff */
[----:B----4-:R-:W-:Y:S04]  /*2a00*/  STL [R1+0x187c], R17 ;  /* 0x00187c1101007387 */ /* 0x010fe80000100800 */
[----:B------:R-:W-:Y:S04]  /*2a10*/  STL [R1+0x1880], R24 ;  /* 0x0018801801007387 */ /* 0x000fe80000100800 */
[----:B------:R-:W-:Y:S04]  /*2a20*/  STL [R1+0x18a4], R12 ;  /* 0x0018a40c01007387 */ /* 0x000fe80000100800 */
[----:B------:R-:W-:Y:S04]  /*2a30*/  STL [R1+0x18a8], R18 ;  /* 0x0018a81201007387 */ /* 0x000fe80000100800 */
[----:B------:R-:W-:Y:S04]  /*2a40*/  STL [R1+0x18b4], R22 ;  /* 0x0018b41601007387 */ /* 0x000fe80000100800 */
[----:B------:R-:W-:Y:S04]  /*2a50*/  STL [R1+0x18b8], R2 ;  /* 0x0018b80201007387 */ /* 0x000fe80000100800 */
[----:B------:R0:W-:Y:S04]  /*2a60*/  STL [R1+0x18bc], R27 ;  /* 0x0018bc1b01007387 */ /* 0x0001e80000100800 */
[----:B0-----:R-:W2:Y:S04]  /*2a70*/  LDL.LU R27, [R1+0x158] ;  /* 0x00015800011b7983 */ /* 0x001ea80000300800 */
[----:B------:R-:W3:Y:S04]  /*2a80*/  LDL.LU R2, [R1+0x150] ;  /* 0x0001500001027983 */ /* 0x000ee80000300800 */
[----:B------:R-:W4:Y:S04]  /*2a90*/  LDL.LU R22, [R1+0x14c] ;  /* 0x00014c0001167983 */ /* 0x000f280000300800 */
[----:B------:R-:W5:Y:S04]  /*2aa0*/  LDL.LU R23, [R1+0x140] ;  /* 0x0001400001177983 */ /* 0x000f680000300800 */
[----:B------:R-:W2:Y:S04]  /*2ab0*/  LDL.LU R18, [R1+0x138] ;  /* 0x0001380001127983 */ /* 0x000ea80000300800 */
        /* <DEDUP_REMOVED lines=16> */
[----:B------:R-:W3:Y:S01]  /*2bc0*/  LDL.LU R9, [R1+0x6c] ;  /* 0x00006c0001097983 */ /* 0x000ee20000300800 */
[----:B------:R-:W-:-:S03]  /*2bd0*/  SGXT R3, R3, 0x1 ;  /* 0x000000010303781a */ /* 0x000fc60000000200 */
[----:B------:R-:W3:Y:S01]  /*2be0*/  LDL.LU R21, [R1+0x5c] ;  /* 0x00005c0001157983 */ /* 0x000ee20000300800 */
[----:B------:R-:W-:Y:S02]  /*2bf0*/  LOP3.LUT R0, R0, 0x90, R3, 0x78, !PT ;  /* 0x0000009000007812 */ /* 0x000fe400078e7803 */
[----:B------:R-:W-:Y:S01]  /*2c00*/  MOV R3, c[0x0][0x1d0] ;  /* 0x0000740000037a02 */ /* 0x000fe20000000f00 */
[----:B------:R-:W3:Y:S04]  /*2c10*/  LDL.LU R16, [R1+0x50] ;  /* 0x0000500001107983 */ /* 0x000ee80000300800 */
[----:B------:R-:W3:Y:S01]  /*2c20*/  LDL.LU R10, [R1+0x4c] ;  /* 0x00004c00010a7983 */ /* 0x000ee20000300800 */
[----:B------:R-:W-:-:S03]  /*2c30*/  ISETP.GE.AND P0, PT, R3, 0x1, PT ;  /* 0x000000010300780c */ /* 0x000fc60003f06270 */
[----:B------:R-:W4:Y:S04]  /*2c40*/  LDL.LU R6, [R1+0x48] ;  /* 0x0000480001067983 */ /* 0x000f280000300800 */
[----:B------:R-:W4:Y:S04]  /*2c50*/  LDL.LU R26, [R1+0x44] ;  /* 0x00004400011a7983 */ /* 0x000f280000300800 */
[----:B------:R-:W4:Y:S04]  /*2c60*/  LDL.LU R3, [R1+0x168] ;  /* 0x0001680001037983 */ /* 0x000f280000300800 */
[----:B--2---:R0:W-:Y:S04]  /*2c70*/  STS.U16 [R0+0x15400], R28 ;  /* 0x0154001c00007388 */ /* 0x0041e80000000400 */
[----:B0-----:R-:W2:Y:S04]  /*2c80*/  LDL.LU R28, [R1+0x40] ;  /* 0x00004000011c7983 */ /* 0x001ea80000300800 */
[----:B------:R0:W-:Y:S04]  /*2c90*/  STS.U16 [R0+0x15000], R14 ;  /* 0x0150000e00007388 */ /* 0x0001e80000000400 */
[----:B---3--:R1:W-:Y:S04]  /*2ca0*/  STS.U16 [R0+0x15800], R9 ;  /* 0x0158000900007388 */ /* 0x0083e80000000400 */
[----:B------:R3:W-:Y:S04]  /*2cb0*/  STS.U16 [R0+0x10400], R27 ;  /* 0x0104001b00007388 */ /* 0x0007e80000000400 */
[----:B0-----:R-:W2:Y:S04]  /*2cc0*/  LDL.LU R14, [R1+0x3c] ;  /* 0x00003c00010e7983 */ /* 0x001ea80000300800 */
[----:B-1----:R-:W2:Y:S04]  /*2cd0*/  LDL.LU R9, [R1+0x38] ;  /* 0x0000380001097983 */ /* 0x002ea80000300800 */
[----:B------:R0:W-:Y:S04]  /*2ce0*/  STS.U16 [R0+0x10800], R2 ;  /* 0x0108000200007388 */ /* 0x0001e80000000400 */
[----:B---3--:R-:W3:Y:S04]  /*2cf0*/  LDL.LU R27, [R1+0x34] ;  /* 0x00003400011b7983 */ /* 0x008ee80000300800 */
[----:B----4-:R1:W-:Y:S04]  /*2d00*/  STS.U16 [R0+0x10c00], R22 ;  /* 0x010c001600007388 */ /* 0x0103e80000000400 */
[----:B0-----:R-:W4:Y:S04]  /*2d10*/  LDL.LU R2, [R1+0x1ac] ;  /* 0x0001ac0001027983 */ /* 0x001f280000300800 */
[----:B-----5:R0:W-:Y:S04]  /*2d20*/  STS.U16 [R0+0x11000], R23 ;  /* 0x0110001700007388 */ /* 0x0201e80000000400 */
[----:B-1----:R-:W5:Y:S04]  /*2d30*/  LDL.LU R22, [R1+0x1a8] ;  /* 0x0001a80001167983 */ /* 0x002f680000300800 */
[----:B------:R1:W-:Y:S04]  /*2d40*/  STS.U16 [R0+0x11400], R18 ;  /* 0x0114001200007388 */ /* 0x0003e80000000400 */
[----:B0-----:R-:W3:Y:S04]  /*2d50*/  LDL.LU R23, [R1+0x19c] ;  /* 0x00019c0001177983 */ /* 0x001ee80000300800 */
[----:B------:R0:W-:Y:S04]  /*2d60*/  STS.U16 [R0+0x11800], R19 ;  /* 0x0118001300007388 */ /* 0x0001e80000000400 */
[----:B-1----:R-:W3:Y:S04]  /*2d70*/  LDL.LU R18, [R1+0x198] ;  /* 0x0001980001127983 */ /* 0x002ee80000300800 */
[----:B------:R1:W-:Y:S04]  /*2d80*/  STS.U16 [R0+0x11c00], R8 ;  /* 0x011c000800007388 */ /* 0x0003e80000000400 */
[----:B0-----:R-:W4:Y:S04]  /*2d90*/  LDL.LU R19, [R1+0x18c] ;  /* 0x00018c0001137983 */ /* 0x001f280000300800 */
[----:B------:R0:W-:Y:S04]  /*2da0*/  STS.U16 [R0+0x12000], R12 ;  /* 0x0120000c00007388 */ /* 0x0001e80000000400 */
[----:B-1----:R-:W5:Y:S04]  /*2db0*/  LDL.LU R8, [R1+0x188] ;  /* 0x0001880001087983 */ /* 0x002f680000300800 */
[----:B------:R1:W-:Y:S04]  /*2dc0*/  STS.U16 [R0+0x12400], R13 ;  /* 0x0124000d00007388 */ /* 0x0003e80000000400 */
[----:B0-----:R-:W5:Y:S04]  /*2dd0*/  LDL.LU R12, [R1+0x17c] ;  /* 0x00017c00010c7983 */ /* 0x001f680000300800 */
        /* <DEDUP_REMOVED lines=24> */
[----:B-1----:R-:W5:Y:S04]  /*2f60*/  LDL.LU R26, [R1+0x98] ;  /* 0x00009800011a7983 */ /* 0x002f680000300800 */
[----:B--2---:R0:W-:Y:S04]  /*2f70*/  STS.U16 [R0+0x17000], R28 ;  /* 0x0170001c00007388 */ /* 0x0041e80000000400 */
[----:B0-----:R-:W2:Y:S04]  /*2f80*/  LDL.LU R28, [R1+0x88] ;  /* 0x00008800011c7983 */ /* 0x001ea80000300800 */
[----:B------:R0:W-:Y:S04]  /*2f90*/  STS.U16 [R0+0x16000], R16 ;  /* 0x0160001000007388 */ /* 0x0001e80000000400 */
[----:B------:R1:W-:Y:S04]  /*2fa0*/  STS.U16 [R0+0x16400], R10 ;  /* 0x0164000a00007388 */ /* 0x0003e80000000400 */
[----:B------:R1:W-:Y:S04]  /*2fb0*/  STS.U16 [R0+0x16800], R6 ;  /* 0x0168000600007388 */ /* 0x0003e80000000400 */
[----:B0-----:R-:W2:Y:S04]  /*2fc0*/  LDL.LU R16, [R1+0x78] ;  /* 0x0000780001107983 */ /* 0x001ea80000300800 */
[----:B-1----:R-:W2:Y:S04]  /*2fd0*/  LDL.LU R10, [R1+0x68] ;  /* 0x00006800010a7983 */ /* 0x002ea80000300800 */
[----:B------:R0:W-:Y:S04]  /*2fe0*/  STS.U16 [R0+0x17400], R14 ;  /* 0x0174000e00007388 */ /* 0x0001e80000000400 */
[----:B------:R-:W2:Y:S04]  /*2ff0*/  LDL.LU R6, [R1+0x58] ;  /* 0x0000580001067983 */ /* 0x000ea80000300800 */
[----:B------:R1:W-:Y:S04]  /*3000*/  STS.U16 [R0+0x17800], R9 ;  /* 0x0178000900007388 */ /* 0x0003e80000000400 */
[----:B0-----:R-:W2:Y:S04]  /*3010*/  LDL.LU R14, [R1+0x30] ;  /* 0x00003000010e7983 */ /* 0x001ea80000300800 */
[----:B-1----:R-:W2:Y:S04]  /*3020*/  LDL.LU R9, [R1+0x2c] ;  /* 0x00002c0001097983 */ /* 0x002ea80000300800 */
[----:B------:R0:W-:Y:S04]  /*3030*/  STS.U16 [R0+0x10000], R3 ;  /* 0x0100000300007388 */ /* 0x0001e80000000400 */
[----:B---3--:R1:W-:Y:S01]  /*3040*/  STS.U16 [R0+0x17c00], R27 ;  /* 0x017c001b00007388 */ /* 0x0083e20000000400 */
[----:B0-----:R-:W-:-:S03]  /*3050*/  LOP3.LUT R3, R0, 0x20, RZ, 0x3c, !PT ;  /* 0x0000002000037812 */ /* 0x001fc600078e3cff */
[----:B-1----:R-:W3:Y:S04]  /*3060*/  LDL.LU R27, [R1+0x18bc] ;  /* 0x0018bc00011b7983 */ /* 0x002ee80000300800 */
[----:B----4-:R0:W-:Y:S04]  /*3070*/  STS.U16 [R3+0x10100], R2 ;  /* 0x0101000203007388 */ /* 0x0101e80000000400 */
[----:B-----5:R1:W-:Y:S04]  /*3080*/  STS.U16 [R3+0x10500], R22 ;  /* 0x0105001603007388 */ /* 0x0203e80000000400 */
[----:B------:R4:W-:Y:S04]  /*3090*/  STS.U16 [R3+0x11500], R8 ;  /* 0x0115000803007388 */ /* 0x0009e80000000400 */
[----:B0-----:R-:W5:Y:S04]  /*30a0*/  LDL.LU R2, [R1+0x18b8] ;  /* 0x0018b80001027983 */ /* 0x001f680000300800 */
[----:B-1----:R-:W3:Y:S04]  /*30b0*/  LDL.LU R22, [R1+0x28] ;  /* 0x0000280001167983 */ /* 0x002ee80000300800 */
[----:B----4-:R-:W4:Y:S04]  /*30c0*/  LDL.LU R8, [R1+0x24] ;  /* 0x0000240001087983 */ /* 0x010f280000300800 */
[----:B------:R0:W-:Y:S04]  /*30d0*/  STS.U16 [R3+0x14d00], R26 ;  /* 0x014d001a03007388 */ /* 0x0001e80000000400 */
[----:B0-----:R-:W4:Y:S04]  /*30e0*/  LDL.LU R26, [R1+0x20] ;  /* 0x00002000011a7983 */ /* 0x001f280000300800 */
[----:B--2---:R0:W-:Y:S04]  /*30f0*/  STS.U16 [R3+0x15100], R28 ;  /* 0x0151001c03007388 */ /* 0x0041e80000000400 */
[----:B0-----:R-:W2:Y:S04]  /*3100*/  LDL.LU R28, [R1+0x18] ;  /* 0x00001800011c7983 */ /* 0x001ea80000300800 */
[----:B------:R0:W-:Y:S04]  /*3110*/  STS.U16 [R3+0x10d00], R18 ;  /* 0x010d001203007388 */ /* 0x0001e80000000400 */
[----:B------:R1:W-:Y:S04]  /*3120*/  STS.U16 [R3+0x11900], R12 ;  /* 0x0119000c03007388 */ /* 0x0003e80000000400 */
[----:B------:R1:W-:Y:S04]  /*3130*/  STS.U16 [R3+0x13d00], R5 ;  /* 0x013d000503007388 */ /* 0x0003e80000000400 */
[----:B0-----:R-:W5:Y:S04]  /*3140*/  LDL.LU R18, [R1+0x1c4] ;  /* 0x0001c40001127983 */ /* 0x001f680000300800 */
[----:B-1----:R-:W5:Y:S04]  /*3150*/  LDL.LU R12, [R1+0x1bc] ;  /* 0x0001bc00010c7983 */ /* 0x002f680000300800 */
[----:B------:R0:W-:Y:S04]  /*3160*/  STS.U16 [R3+0x14100], R4 ;  /* 0x0141000403007388 */ /* 0x0001e80000000400 */
[----:B------:R-:W5:Y:S04]  /*3170*/  LDL.LU R5, [R1+0x1b8] ;  /* 0x0001b80001057983 */ /* 0x000f680000300800 */
        /* <DEDUP_REMOVED lines=34> */
[----:B---3--:R0:W-:Y:S04]  /*33a0*/  STS.U16 [R3+0x16900], R22 ;  /* 0x0169001603007388 */ /* 0x0081e80000000400 */
[----:B-1----:R-:W3:Y:S04]  /*33b0*/  LDL.LU R21, [R1+0x54] ;  /* 0x0000540001157983 */ /* 0x002ee80000300800 */
[----:B----4-:R1:W-:Y:S04]  /*33c0*/  STS.U16 [R3+0x17100], R26 ;  /* 0x0171001a03007388 */ /* 0x0103e80000000400 */
[----:B0-----:R-:W4:Y:S04]  /*33d0*/  LDL.LU R22, [R1+0x18b4] ;  /* 0x0018b40001167983 */ /* 0x001f280000300800 */
[----:B-1----:R-:W3:Y:S04]  /*33e0*/  LDL.LU R26, [R1+0x18b0] ;  /* 0x0018b000011a7983 */ /* 0x002ee80000300800 */
[----:B--2---:R0:W-:Y:S04]  /*33f0*/  STS.U16 [R3+0x17500], R28 ;  /* 0x0175001c03007388 */ /* 0x0041e80000000400 */
[----:B0-----:R-:W2:Y:S04]  /*3400*/  LDL.LU R28, [R1+0x18ac] ;  /* 0x0018ac00011c7983 */ /* 0x001ea80000300800 */
[----:B------:R0:W-:Y:S02]  /*3410*/  STS.U16 [R3+0x16d00], R8 ;  /* 0x016d000803007388 */ /* 0x0001e40000000400 */
[----:B0-----:R-:W-:-:S02]  /*3420*/  LOP3.LUT R8, R0, 0x40, RZ, 0x3c, !PT ;  /* 0x0000004000087812 */ /* 0x001fc400078e3cff */
[----:B---3--:R-:W-:Y:S04]  /*3430*/  STS.U16 [R3+0x17d00], R26 ;  /* 0x017d001a03007388 */ /* 0x008fe80000000400 */
[----:B--2---:R0:W-:Y:S04]  /*3440*/  STS.U16 [R3+0x17900], R28 ;  /* 0x0179001c03007388 */ /* 0x0041e80000000400 */
[----:B-----5:R1:W-:Y:S04]  /*3450*/  STS.U16 [R8+0x10200], R18 ;  /* 0x0102001208007388 */ /* 0x0203e80000000400 */
[----:B0-----:R-:W2:Y:S04]  /*3460*/  LDL.LU R28, [R1+0x114] ;  /* 0x00011400011c7983 */ /* 0x001ea80000300800 */
[----:B------:R-:W3:Y:S04]  /*3470*/  LDL.LU R26, [R1+0x13c] ;  /* 0x00013c00011a7983 */ /* 0x000ee80000300800 */
[----:B------:R-:W5:Y:S04]  /*3480*/  LDL.LU R3, [R1+0x128] ;  /* 0x0001280001037983 */ /* 0x000f680000300800 */
[----:B-1----:R-:W4:Y:S04]  /*3490*/  LDL.LU R18, [R1+0x18a8] ;  /* 0x0018a80001127983 */ /* 0x002f280000300800 */
[----:B------:R0:W-:Y:S04]  /*34a0*/  STS.U16 [R8+0x10600], R12 ;  /* 0x0106000c08007388 */ /* 0x0001e80000000400 */
[----:B------:R1:W-:Y:S04]  /*34b0*/  STS.U16 [R8+0x10a00], R5 ;  /* 0x010a000508007388 */ /* 0x0003e80000000400 */
[----:B------:R1:W-:Y:S04]  /*34c0*/  STS.U16 [R8+0x10e00], R4 ;  /* 0x010e000408007388 */ /* 0x0003e80000000400 */
[----:B0-----:R-:W4:Y:S04]  /*34d0*/  LDL.LU R12, [R1+0x18a4] ;  /* 0x0018a400010c7983 */ /* 0x001f280000300800 */
[----:B-1----:R-:W4:Y:S04]  /*34e0*/  LDL.LU R5, [R1+0x18a0] ;  /* 0x0018a00001057983 */ /* 0x002f280000300800 */
[----:B------:R-:W4:Y:S04]  /*34f0*/  LDL.LU R4, [R1+0x189c] ;  /* 0x00189c0001047983 */ /* 0x000f280000300800 */
        /* <DEDUP_REMOVED lines=17> */
[----:B------:R0:W-:Y:S04]  /*3610*/  STS.U16 [R8+0x15600], R11 ;  /* 0x0156000b08007388 */ /* 0x0001e80000000400 */
[----:B------:R-:W4:Y:S04]  /*3620*/  LDL.LU R15, [R1+0x1c0] ;  /* 0x0001c000010f7983 */ /* 0x000f280000300800 */
[----:B------:R1:W-:Y:S04]  /*3630*/  STS.U16 [R8+0x15a00], R7 ;  /* 0x015a000708007388 */ /* 0x0003e80000000400 */
[----:B0-----:R-:W4:Y:S04]  /*3640*/  LDL.LU R11, [R1+0x1b0] ;  /* 0x0001b000010b7983 */ /* 0x001f280000300800 */
[----:B-1----:R-:W4:Y:S04]  /*3650*/  LDL.LU R7, [R1+0x1a0] ;  /* 0x0001a00001077983 */ /* 0x002f280000300800 */
[----:B------:R-:W-:Y:S04]  /*3660*/  STS.U16 [R8+0x13600], R23 ;  /* 0x0136001708007388 */ /* 0x000fe80000000400 */
[----:B------:R-:W-:Y:S04]  /*3670*/  STS.U16 [R8+0x13a00], R19 ;  /* 0x013a001308007388 */ /* 0x000fe80000000400 */
[----:B------:R-:W-:Y:S04]  /*3680*/  STS.U16 [R8+0x13e00], R13 ;  /* 0x013e000d08007388 */ /* 0x000fe80000000400 */
[----:B------:R-:W-:Y:S04]  /*3690*/  STS.U16 [R8+0x14200], R29 ;  /* 0x0142001d08007388 */ /* 0x000fe80000000400 */
[----:B------:R-:W-:Y:S04]  /*36a0*/  STS.U16 [R8+0x14a00], R25 ;  /* 0x014a001908007388 */ /* 0x000fe80000000400 */
[----:B------:R-:W-:Y:S01]  /*36b0*/  STS.U16 [R8+0x15e00], R21 ;  /* 0x015e001508007388 */ /* 0x000fe20000000400 */
[----:B------:R-:W-:-:S03]  /*36c0*/  LOP3.LUT R0, R0, 0x60, RZ, 0x3c, !PT ;  /* 0x0000006000007812 */ /* 0x000fc600078e3cff */
[----:B--2---:R-:W-:Y:S04]  /*36d0*/  STS.U16 [R8+0x13200], R28 ;  /* 0x0132001c08007388 */ /* 0x004fe80000000400 */
[----:B---3--:R0:W-:Y:S04]  /*36e0*/  STS.U16 [R8+0x12a00], R26 ;  /* 0x012a001a08007388 */ /* 0x0081e80000000400 */
[----:B-----5:R1:W-:Y:S04]  /*36f0*/  STS.U16 [R8+0x12e00], R3 ;  /* 0x012e000308007388 */ /* 0x0203e80000000400 */
[----:B0-----:R-:W2:Y:S04]  /*3700*/  LDL.LU R26, [R1+0xe0] ;  /* 0x0000e000011a7983 */ /* 0x001ea80000300800 */
[----:B-1----:R-:W3:Y:S04]  /*3710*/  LDL.LU R3, [R1+0xd0] ;  /* 0x0000d00001037983 */ /* 0x002ee80000300800 */
[----:B------:R-:W5:Y:S04]  /*3720*/  LDL.LU R28, [R1+0xc0] ;  /* 0x0000c000011c7983 */ /* 0x000f680000300800 */
[----:B------:R-:W5:Y:S04]  /*3730*/  LDL.LU R23, [R1+0xb0] ;  /* 0x0000b00001177983 */ /* 0x000f680000300800 */
[----:B------:R-:W5:Y:S04]  /*3740*/  LDL.LU R19, [R1+0xa0] ;  /* 0x0000a00001137983 */ /* 0x000f680000300800 */
[----:B------:R-:W5:Y:S04]  /*3750*/  LDL.LU R13, [R1+0x90] ;  /* 0x00009000010d7983 */ /* 0x000f680000300800 */
[----:B------:R-:W5:Y:S04]  /*3760*/  LDL.LU R29, [R1+0x80] ;  /* 0x00008000011d7983 */ /* 0x000f680000300800 */
[----:B------:R-:W5:Y:S04]  /*3770*/  LDL.LU R25, [R1+0x70] ;  /* 0x0000700001197983 */ /* 0x000f680000300800 */
[----:B------:R-:W5:Y:S04]  /*3780*/  LDL.LU R21, [R1+0x60] ;  /* 0x0000600001157983 */ /* 0x000f680000300800 */
[----:B----4-:R-:W-:Y:S04]  /*3790*/  STS.U16 [R8+0x17a00], R4 ;  /* 0x017a000408007388 */ /* 0x010fe80000000400 */
[----:B------:R-:W-:Y:S04]  /*37a0*/  STS.U16 [R8+0x17600], R20 ;  /* 0x0176001408007388 */ /* 0x000fe80000000400 */
[----:B------:R-:W-:Y:S04]  /*37b0*/  STS.U16 [R8+0x17200], R16 ;  /* 0x0172001008007388 */ /* 0x000fe80000000400 */
[----:B------:R-:W-:Y:S04]  /*37c0*/  STS.U16 [R8+0x16e00], R10 ;  /* 0x016e000a08007388 */ /* 0x000fe80000000400 */
[----:B------:R-:W-:Y:S04]  /*37d0*/  STS.U16 [R8+0x17e00], R5 ;  /* 0x017e000508007388 */ /* 0x000fe80000000400 */
[----:B------:R-:W-:Y:S04]  /*37e0*/  STS.U16 [R8+0x16a00], R6 ;  /* 0x016a000608007388 */ /* 0x000fe80000000400 */
[----:B------:R-:W-:Y:S04]  /*37f0*/  STS.U16 [R8+0x16600], R14 ;  /* 0x0166000e08007388 */ /* 0x000fe80000000400 */
[----:B------:R0:W-:Y:S04]  /*3800*/  STS.U16 [R8+0x16200], R9 ;  /* 0x0162000908007388 */ /* 0x0001e80000000400 */
[----:B0-----:R-:W4:Y:S04]  /*3810*/  LDL.LU R9, [R1+0xf4] ;  /* 0x0000f40001097983 */ /* 0x001f280000300800 */
[----:B------:R-:W4:Y:S04]  /*3820*/  LDL.LU R14, [R1+0x108] ;  /* 0x00010800010e7983 */ /* 0x000f280000300800 */
[----:B------:R-:W4:Y:S04]  /*3830*/  LDL.LU R6, [R1+0x120] ;  /* 0x0001200001067983 */ /* 0x000f280000300800 */
[----:B------:R-:W4:Y:S04]  /*3840*/  LDL.LU R10, [R1+0x134] ;  /* 0x00013400010a7983 */ /* 0x000f280000300800 */
[----:B------:R-:W4:Y:S04]  /*3850*/  LDL.LU R16, [R1+0x148] ;  /* 0x0001480001107983 */ /* 0x000f280000300800 */
[----:B------:R-:W4:Y:S04]  /*3860*/  LDL.LU R20, [R1+0x160] ;  /* 0x0001600001147983 */ /* 0x000f280000300800 */
[----:B------:R-:W4:Y:S04]  /*3870*/  LDL.LU R4, [R1+0x170] ;  /* 0x0001700001047983 */ /* 0x000f280000300800 */
[----:B------:R-:W4:Y:S04]  /*3880*/  LDL.LU R5, [R1+0x190] ;  /* 0x0001900001057983 */ /* 0x000f280000300800 */
        /* <DEDUP_REMOVED lines=9> */
[----:B0-----:R-:W4:Y:S04]  /*3920*/  LDL.LU R11, [R1+0x1874] ;  /* 0x00187400010b7983 */ /* 0x001f280000300800 */
[----:B-1----:R-:W4:Y:S04]  /*3930*/  LDL.LU R7, [R1+0x1870] ;  /* 0x0018700001077983 */ /* 0x002f280000300800 */
[----:B------:R-:W-:Y:S04]  /*3940*/  STS.U16 [R0+0x16f00], R12 ;  /* 0x016f000c00007388 */ /* 0x000fe80000000400 */
[----:B------:R-:W-:Y:S04]  /*3950*/  STS.U16 [R0+0x17300], R18 ;  /* 0x0173001200007388 */ /* 0x000fe80000000400 */
[----:B------:R-:W-:Y:S04]  /*3960*/  STS.U16 [R0+0x17700], R22 ;  /* 0x0177001600007388 */ /* 0x000fe80000000400 */
[----:B------:R0:W-:Y:S02]  /*3970*/  STS.U16 [R0+0x17b00], R2 ;  /* 0x017b000200007388 */ /* 0x0001e40000000400 */
[----:B0-----:R-:W-:-:S02]  /*3980*/  MOV R2, 0xff800000 ;  /* 0xff80000000027802 */ /* 0x001fc40000000f00 */
[----:B--2---:R-:W-:Y:S04]  /*3990*/  STS.U16 [R0+0x13b00], R26 ;  /* 0x013b001a00007388 */ /* 0x004fe80000000400 */
[----:B---3--:R0:W-:Y:S04]  /*39a0*/  STS.U16 [R0+0x13f00], R3 ;  /* 0x013f000300007388 */ /* 0x0081e80000000400 */
[----:B-----5:R-:W-:Y:S04]  /*39b0*/  STS.U16 [R0+0x14300], R28 ;  /* 0x0143001c00007388 */ /* 0x020fe80000000400 */
[----:B------:R-:W-:Y:S04]  /*39c0*/  STS.U16 [R0+0x14700], R23 ;  /* 0x0147001700007388 */ /* 0x000fe80000000400 */
[----:B------:R-:W-:Y:S04]  /*39d0*/  STS.U16 [R0+0x14b00], R19 ;  /* 0x014b001300007388 */ /* 0x000fe80000000400 */
[----:B------:R-:W-:Y:S04]  /*39e0*/  STS.U16 [R0+0x14f00], R13 ;  /* 0x014f000d00007388 */ /* 0x000fe80000000400 */
[----:B------:R-:W-:Y:S04]  /*39f0*/  STS.U16 [R0+0x15300], R29 ;  /* 0x0153001d00007388 */ /* 0x000fe80000000400 */
[----:B------:R-:W-:Y:S04]  /*3a00*/  STS.U16 [R0+0x15700], R25 ;  /* 0x0157001900007388 */ /* 0x000fe80000000400 */
[----:B------:R-:W-:Y:S01]  /*3a10*/  STS.U16 [R0+0x15b00], R21 ;  /* 0x015b001500007388 */ /* 0x000fe20000000400 */
[----:B0-----:R-:W-:-:S03]  /*3a20*/  IMAD.MOV.U32 R3, RZ, RZ, -0x800000 ;  /* 0xff800000ff037424 */ /* 0x001fc600078e00ff */
[----:B----4-:R-:W-:Y:S04]  /*3a30*/  STS.U16 [R0+0x13700], R9 ;  /* 0x0137000900007388 */ /* 0x010fe80000000400 */
[----:B------:R-:W-:Y:S04]  /*3a40*/  STS.U16 [R0+0x13300], R14 ;  /* 0x0133000e00007388 */ /* 0x000fe80000000400 */
        /* <DEDUP_REMOVED lines=11> */
[----:B------:R0:W-:Y:S02]  /*3b00*/  STS.U16 [R0+0x17f00], R7 ;  /* 0x017f000700007388 */ /* 0x0001e40000000400 */
[----:B0-----:R-:W-:-:S05]  /*3b10*/  MOV R0, 0x3f800000 ;  /* 0x3f80000000007802 */ /* 0x001fca0000000f00 */
[----:B------:R0:W-:Y:S04]  /*3b20*/  STL [R1+0x834], R0 ;  /* 0x0008340001007387 */ /* 0x0001e80000100800 */
[----:B------:R-:W-:Y:S01]  /*3b30*/  STL [R1+0x3d8], R3 ;  /* 0x0003d80301007387 */ /* 0x000fe20000100800 */
[----:B0-----:R-:W-:-:S03]  /*3b40*/  MOV R0, 0xff800000 ;  /* 0xff80000000007802 */ /* 0x001fc60000000f00 */
[----:B------:R-:W-:Y:S04]  /*3b50*/  STL [R1+0x3d4], R2 ;  /* 0x0003d40201007387 */ /* 0x000fe80000100800 */
[----:B------:R-:W-:Y:S04]  /*3b60*/  STL [R1+0x3d0], R0 ;  /* 0x0003d00001007387 */ /* 0x000fe80000100800 */
[----:B------:R-:W-:Y:S04]  /*3b70*/  STL [R1+0x3cc], R3 ;  /* 0x0003cc0301007387 */ /* 0x000fe80000100800 */
[----:B------:R-:W-:Y:S04]  /*3b80*/  STL [R1+0x3c8], R2 ;  /* 0x0003c80201007387 */ /* 0x000fe80000100800 */
[----:B------:R0:W-:Y:S04]  /*3b90*/  STL [R1+0x3c4], R0 ;  /* 0x0003c40001007387 */ /* 0x0001e80000100800 */
[----:B------:R1:W-:Y:S04]  /*3ba0*/  STL [R1+0x3c0], R3 ;  /* 0x0003c00301007387 */ /* 0x0003e80000100800 */
[----:B------:R2:W-:Y:S01]  /*3bb0*/  STL [R1+0x3bc], R2 ;  /* 0x0003bc0201007387 */ /* 0x0005e20000100800 */
[----:B0-----:R-:W-:Y:S01]  /*3bc0*/  IMAD.MOV.U32 R0, RZ, RZ, 0x3f800000 ;  /* 0x3f800000ff007424 */ /* 0x001fe200078e00ff */
[----:B-1----:R-:W-:-:S04]  /*3bd0*/  MOV R3, 0x3f800000 ;  /* 0x3f80000000037802 */ /* 0x002fc80000000f00 */
[----:B------:R-:W-:Y:S01]  /*3be0*/  STL [R1+0x838], R0 ;  /* 0x0008380001007387 */ /* 0x000fe20000100800 */
[----:B--2---:R-:W-:-:S03]  /*3bf0*/  MOV R2, 0x3f800000 ;  /* 0x3f80000000027802 */ /* 0x004fc60000000f00 */
[----:B------:R-:W-:Y:S04]  /*3c00*/  STL [R1+0x83c], R3 ;  /* 0x00083c0301007387 */ /* 0x000fe80000100800 */
[----:B------:R-:W-:Y:S04]  /*3c10*/  STL [R1+0x844], R2 ;  /* 0x0008440201007387 */ /* 0x000fe80000100800 */
[----:B------:R-:W-:Y:S04]  /*3c20*/  STL [R1+0x848], R0 ;  /* 0x0008480001007387 */ /* 0x000fe80000100800 */
[----:B------:R-:W-:Y:S04]  /*3c30*/  STL [R1+0x84c], R3 ;  /* 0x00084c0301007387 */ /* 0x000fe80000100800 */
[----:B------:R0:W-:Y:S04]  /*3c40*/  STL [R1+0x850], R2 ;  /* 0x0008500201007387 */ /* 0x0001e80000100800 */
[----:B------:R1:W-:Y:S04]  /*3c50*/  STL [R1+0x4e0], RZ ;  /* 0x0004e0ff01007387 */ /* 0x0003e80000100800 */
[----:B------:R1:W-:Y:S04]  /*3c60*/  STL [R1+0x840], R0 ;  /* 0x0008400001007387 */ /* 0x0003e80000100800 */
[----:B------:R1:W-:Y:S04]  /*3c70*/  STL [R1+0x4e4], RZ ;  /* 0x0004e4ff01007387 */ /* 0x0003e80000100800 */
        /* <DEDUP_REMOVED lines=125> */
[----:B------:R1:W-:Y:S01]  /*4450*/  STL [R1+0x6dc], RZ ;  /* 0x0006dcff01007387 */ /* 0x0003e20000100800 */
[C---:B------:R-:W-:Y:S01]  /*4460*/  LOP3.LUT R10, R27.reuse, 0x7f, RZ, 0xc0, !PT ;  /* 0x0000007f1b0a7812 */ /* 0x040fe200078ec0ff */
[----:B0-----:R-:W-:Y:S01]  /*4470*/  IMAD.SHL.U32 R2, R27, 0x4, RZ ;  /* 0x000000041b027824 */ /* 0x001fe200078e00ff */
[----:B------:R-:W-:Y:S05]  /*4480*/  @!P0 BRA `(.L_x_0) ;  /* 0x00038d5000008947 */ /* 0x000fea0003800000 */
[----:B------:R-:W0:Y:S01]  /*4490*/  S2R R21, SR_CTAID.Y ;  /* 0x0000000000157919 */ /* 0x000e220000002600 */
[----:B-1----:R-:W-:Y:S01]  /*44a0*/  SHF.R.U32.HI R0, RZ, 0x3, R10 ;  /* 0x00000003ff007819 */ /* 0x002fe2000001160a */
[----:B------:R-:W-:Y:S01]  /*44b0*/  IMAD R9, R10, c[0x0][0x1b4], RZ ;  /* 0x00006d000a097a24 */ /* 0x000fe200078e02ff */
[----:B------:R-:W-:-:S02]  /*44c0*/  LOP3.LUT R7, R27, 0x1c, RZ, 0xc0, !PT ;  /* 0x0000001c1b077812 */ /* 0x000fc400078ec0ff */
[----:B------:R-:W-:Y:S01]  /*44d0*/  LOP3.LUT R2, R2, 0x7c, RZ, 0xc0, !PT ;  /* 0x0000007c02027812 */ /* 0x000fe200078ec0ff */
[C---:B------:R-:W-:Y:S01]  /*44e0*/  IMAD.SHL.U32 R3, R9.reuse, 0x2, RZ ;  /* 0x0000000209037824 */ /* 0x040fe200078e00ff */
[----:B------:R-:W-:Y:S01]  /*44f0*/  LOP3.LUT R5, R0, 0xc, RZ, 0xc0, !PT ;  /* 0x0000000c00057812 */ /* 0x000fe200078ec0ff */
[----:B------:R-:W-:Y:S01]  /*4500*/  IMAD.HI R9, R9, 0x2, RZ ;  /* 0x0000000209097827 */ /* 0x000fe200078e02ff */
[----:B------:R-:W-:Y:S02]  /*4510*/  LOP3.LUT R6, R27, 0x60, RZ, 0xc0, !PT ;  /* 0x000000601b067812 */ /* 0x000fe400078ec0ff */
[C---:B------:R-:W-:Y:S02]  /*4520*/  LEA R8, R7.reuse, R2, 0x6 ;  /* 0x0000000207087211 */ /* 0x040fe400078e30ff */
[----:B------:R-:W-:Y:S02]  /*4530*/  SHF.L.U32 R2, R7, 0x2, RZ ;  /* 0x0000000207027819 */ /* 0x000fe400000006ff */
[----:B------:R-:W-:-:S02]  /*4540*/  SHF.R.U32.HI R7, RZ, 0x1, R6 ;  /* 0x00000001ff077819 */ /* 0x000fc40000011606 */
[----:B------:R-:W-:-:S04]  /*4550*/  LOP3.LUT R11, R27, 0x7, RZ, 0xc0, !PT ;  /* 0x000000071b0b7812 */ /* 0x000fc800078ec0ff */
[C---:B------:R-:W-:Y:S01]  /*4560*/  LEA R6, R11.reuse, R6, 0x2 ;  /* 0x000000060b067211 */ /* 0x040fe200078e10ff */
[----:B------:R-:W-:Y:S02]  /*4570*/  IMAD R12, R11, 0x90, RZ ;  /* 0x000000900b0c7824 */ /* 0x000fe400078e02ff */
[----:B0-----:R-:W-:-:S05]  /*4580*/  IMAD R4, R21, c[0x0][0x1b0], RZ ;  /* 0x00006c0015047a24 */ /* 0x001fca00078e02ff */
[C---:B------:R-:W-:Y:S01]  /*4590*/  SHF.L.U32 R0, R4.reuse, 0x1, RZ ;  /* 0x0000000104007819 */ /* 0x040fe200000006ff */
[----:B------:R-:W-:-:S03]  /*45a0*/  IMAD.HI R4, R4, 0x2, RZ ;  /* 0x0000000204047827 */ /* 0x000fc600078e02ff */
[----:B------:R-:W-:Y:S01]  /*45b0*/  IADD3 R14, P2, P3, R3, c[0x0][0x170], R0 ;  /* 0x00005c00030e7a10 */ /* 0x000fe20007b5e000 */
[----:B------:R-:W-:Y:S01]  /*45c0*/  IMAD.MOV.U32 R3, RZ, RZ, c[0x0][0x1a8] ;  /* 0x00006a00ff037624 */ /* 0x000fe200078e00ff */
[----:B------:R-:W-:Y:S02]  /*45d0*/  IADD3 R0, R2, R5, RZ ;  /* 0x0000000502007210 */ /* 0x000fe40007ffe0ff */
[----:B------:R-:W-:Y:S01]  /*45e0*/  LOP3.LUT R2, R8, R7, RZ, 0x3c, !PT ;  /* 0x0000000708027212 */ /* 0x000fe200078e3cff */
[----:B------:R-:W-:Y:S01]  /*45f0*/  IMAD R8, R21, c[0x0][0x1a0], RZ ;  /* 0x0000680015087a24 */ /* 0x000fe200078e02ff */
[----:B------:R-:W-:Y:S01]  /*4600*/  SHF.L.U32 R7, R27, 0x1, RZ ;  /* 0x000000011b077819 */ /* 0x000fe200000006ff */
[----:B------:R0:W-:Y:S01]  /*4610*/  STL [R1+0x3dc], R0 ;  /* 0x0003dc0001007387 */ /* 0x0001e20000100800 */
[----:B------:R-:W-:Y:S02]  /*4620*/  IADD3.X R15, R9, c[0x0][0x174], R4, P2, P3 ;  /* 0x00005d00090f7a10 */ /* 0x000fe400017e6404 */
[----:B------:R-:W-:Y:S01]  /*4630*/  LEA R13, P0, R8, c[0x0][0x168], 0x1 ;  /* 0x00005a00080d7a11 */ /* 0x000fe200078008ff */
[----:B------:R1:W-:Y:S01]  /*4640*/  STL [R1+0x3b8], R2 ;  /* 0x0003b80201007387 */ /* 0x0003e20000100800 */
[----:B------:R-:W-:-:S02]  /*4650*/  SHF.L.U32 R5, R27, 0x8, RZ ;  /* 0x000000081b057819 */ /* 0x000fc400000006ff */
[----:B------:R-:W-:Y:S02]  /*4660*/  LEA.HI.X.SX32 R8, R8, c[0x0][0x16c], 0x1, P0 ;  /* 0x00005b0008087a11 */ /* 0x000fe400000f0eff */
[----:B------:R-:W-:Y:S01]  /*4670*/  MOV R4, c[0x0][0x1a4] ;  /* 0x0000690000047a02 */ /* 0x000fe20000000f00 */
[----:B0-----:R-:W-:Y:S01]  /*4680*/  IMAD R0, R10, c[0x0][0x1a8], RZ ;  /* 0x00006a000a007a24 */ /* 0x001fe200078e02ff */
[----:B------:R-:W-:Y:S02]  /*4690*/  SHF.L.U32 R10, R11, 0x4, RZ ;  /* 0x000000040b0a7819 */ /* 0x000fe400000006ff */
[----:B------:R-:W-:Y:S01]  /*46a0*/  LOP3.LUT R11, R12, 0x10, R7, 0x78, !PT ;  /* 0x000000100c0b7812 */ /* 0x000fe200078e7807 */
[----:B------:R-:W-:Y:S01]  /*46b0*/  IMAD R3, R3, 0x80, R0 ;  /* 0x0000008003037824 */ /* 0x000fe200078e0200 */
[----:B-1----:R-:W-:Y:S02]  /*46c0*/  LOP3.LUT R2, R27, 0x10, RZ, 0xc0, !PT ;  /* 0x000000101b027812 */ /* 0x002fe400078ec0ff */
[----:B------:R-:W-:-:S02]  /*46d0*/  LEA R18, P0, R0, R13, 0x1 ;  /* 0x0000000d00127211 */ /* 0x000fc400078008ff */
[C---:B------:R-:W-:Y:S01]  /*46e0*/  LEA R16, P1, R3.reuse, R13, 0x1 ;  /* 0x0000000d03107211 */ /* 0x040fe200078208ff */
[----:B------:R-:W-:Y:S01]  /*46f0*/  IMAD.SHL.U32 R2, R2, 0x40, RZ ;  /* 0x0000004002027824 */ /* 0x000fe200078e00ff */
[----:B------:R-:W-:Y:S02]  /*4700*/  LOP3.LUT R7, R10, 0x30, R7, 0x78, !PT ;  /* 0x000000300a077812 */ /* 0x000fe400078e7807 */
[-C--:B------:R-:W-:Y:S02]  /*4710*/  LEA.HI.X.SX32 R19, R0, R8.reuse, 0x1, P0 ;  /* 0x0000000800137211 */ /* 0x080fe400000f0eff */
[----:B------:R-:W-:Y:S01]  /*4720*/  LEA.HI.X.SX32 R17, R3, R8, 0x1, P1 ;  /* 0x0000000803117211 */ /* 0x000fe200008f0eff */
[----:B------:R-:W-:Y:S01]  /*4730*/  IMAD.MOV.U32 R8, RZ, RZ, -0x800000 ;  /* 0xff800000ff087424 */ /* 0x000fe200078e00ff */
[----:B------:R-:W-:Y:S01]  /*4740*/  LOP3.LUT R3, R11, R2, RZ, 0xfc, !PT ;  /* 0x000000020b037212 */ /* 0x000fe200078efcff */
[----:B------:R-:W-:Y:S01]  /*4750*/  STL.64 [R1+0x3a8], R18 ;  /* 0x0003a81201007387 */ /* 0x000fe20000100a00 */
[----:B------:R-:W-:-:S02]  /*4760*/  LEA R2, R6, R7, 0x7 ;  /* 0x0000000706027211 */ /* 0x000fc400078e38ff */
[----:B------:R-:W-:Y:S01]  /*4770*/  LEA R0, R6, R7, 0x6 ;  /* 0x0000000706007211 */ /* 0x000fe200078e30ff */
[----:B------:R-:W-:Y:S01]  /*4780*/  STL.64 [R1+0x3a0], R16 ;  /* 0x0003a01001007387 */ /* 0x000fe20000100a00 */
[----:B------:R-:W-:Y:S01]  /*4790*/  IMAD.MOV.U32 R6, RZ, RZ, -0x800000 ;  /* 0xff800000ff067424 */ /* 0x000fe200078e00ff */
[----:B------:R-:W-:Y:S02]  /*47a0*/  MOV R7, 0xff800000 ;  /* 0xff80000000077802 */ /* 0x000fe40000000f00 */
[----:B------:R-:W-:Y:S01]  /*47b0*/  STL.64 [R1+0x398], R14 ;  /* 0x0003980e01007387 */ /* 0x000fe20000100a00 */
[----:B------:R-:W-:Y:S02]  /*47c0*/  LOP3.LUT R5, R10, 0xf00, R5, 0xf8, !PT ;  /* 0x00000f000a057812 */ /* 0x000fe400078ef805 */
[----:B------:R-:W-:Y:S01]  /*47d0*/  LOP3.LUT P0, RZ, R27, 0x3, RZ, 0xc0, !PT ;  /* 0x000000031bff7812 */ /* 0x000fe2000780c0ff */
[----:B------:R0:W-:Y:S04]  /*47e0*/  STL [R1+0x394], R3 ;  /* 0x0003940301007387 */ /* 0x0001e80000100800 */
[----:B------:R1:W-:Y:S04]  /*47f0*/  STL [R1+0x3b4], R2 ;  /* 0x0003b40201007387 */ /* 0x0003e80000100800 */
[----:B------:R2:W-:Y:S01]  /*4800*/  STL [R1+0x3b0], R0 ;  /* 0x0003b00001007387 */ /* 0x0005e20000100800 */
[----:B0-----:R-:W-:-:S04]  /*4810*/  IMAD.MOV.U32 R3, RZ, RZ, c[0x0][0x1b8] ;  /* 0x00006e00ff037624 */ /* 0x001fc800078e00ff */
[C---:B------:R-:W-:Y:S01]  /*4820*/  IMAD R10, R3.reuse, 0x22, RZ ;  /* 0x00000022030a7824 */ /* 0x040fe200078e02ff */
[----:B-1----:R-:W-:Y:S01]  /*4830*/  MOV R2, RZ ;  /* 0x000000ff00027202 */ /* 0x002fe20000000f00 */
[C---:B------:R-:W-:Y:S01]  /*4840*/  IMAD R11, R3.reuse, 0x44, RZ ;  /* 0x00000044030b7824 */ /* 0x040fe200078e02ff */
[----:B--2---:R-:W-:Y:S01]  /*4850*/  MOV R0, 0x3f800000 ;  /* 0x3f80000000007802 */ /* 0x004fe20000000f00 */
[C---:B------:R-:W-:Y:S02]  /*4860*/  IMAD R16, R3.reuse, 0x8e, RZ ;  /* 0x0000008e03107824 */ /* 0x040fe400078e02ff */
[C---:B------:R-:W-:Y:S02]  /*4870*/  IMAD R17, R3.reuse, 0x12, RZ ;  /* 0x0000001203117824 */ /* 0x040fe400078e02ff */
[----:B------:R0:W-:Y:S01]  /*4880*/  STL [R1+0x834], R0 ;  /* 0x0008340001007387 */ /* 0x0001e20000100800 */
[C---:B------:R-:W-:Y:S02]  /*4890*/  IMAD R18, R3.reuse, 0x24, RZ ;  /* 0x0000002403127824 */ /* 0x040fe400078e02ff */
[C---:B------:R-:W-:Y:S01]  /*48a0*/  IMAD R19, R3.reuse, 0x48, RZ ;  /* 0x0000004803137824 */ /* 0x040fe200078e02ff */
[----:B------:R-:W-:Y:S01]  /*48b0*/  STL [R1+0x7f4], R6 ;  /* 0x0007f40601007387 */ /* 0x000fe20000100800 */
[----:B------:R-:W-:-:S02]  /*48c0*/  IMAD R20, R3, 0x90, RZ ;  /* 0x0000009003147824 */ /* 0x000fc400078e02ff */
[C---:B------:R-:W-:Y:S01]  /*48d0*/  IMAD R21, R3.reuse, 0x92, RZ ;  /* 0x0000009203157824 */ /* 0x040fe200078e02ff */
[----:B------:R-:W-:Y:S01]  /*48e0*/  STL [R1+0x7f8], R6 ;  /* 0x0007f80601007387 */ /* 0x000fe20000100800 */
[C---:B------:R-:W-:Y:S01]  /*48f0*/  IMAD R22, R3.reuse, 0x4a, RZ ;  /* 0x0000004a03167824 */ /* 0x040fe200078e02ff */
[----:B0-----:R-:W-:Y:S01]  /*4900*/  MOV R0, RZ ;  /* 0x000000ff00007202 */ /* 0x001fe20000000f00 */
[C---:B------:R-:W-:Y:S01]  /*4910*/  IMAD R23, R3.reuse, 0x94, RZ ;  /* 0x0000009403177824 */ /* 0x040fe200078e02ff */
[----:B------:R-:W-:Y:S01]  /*4920*/  STL [R1+0x7fc], R8 ;  /* 0x0007fc0801007387 */ /* 0x000fe20000100800 */
[C---:B------:R-:W-:Y:S02]  /*4930*/  IMAD R24, R3.reuse, 0x96, RZ ;  /* 0x0000009603187824 */ /* 0x040fe400078e02ff */
[C---:B------:R-:W-:Y:S01]  /*4940*/  IMAD R25, R3.reuse, 0x26, RZ ;  /* 0x0000002603197824 */ /* 0x040fe200078e02ff */
[----:B------:R-:W-:Y:S01]  /*4950*/  STL [R1+0x800], R7 ;  /* 0x0008000701007387 */ /* 0x000fe20000100800 */
[----:B------:R-:W-:-:S02]  /*4960*/  IMAD R26, R3, 0x4c, RZ ;  /* 0x0000004c031a7824 */ /* 0x000fc400078e02ff */
[C---:B------:R-:W-:Y:S01]  /*4970*/  IMAD R27, R3.reuse, 0x98, RZ ;  /* 0x00000098031b7824 */ /* 0x040fe200078e02ff */
[----:B------:R-:W-:Y:S01]  /*4980*/  STL [R1+0x804], R6 ;  /* 0x0008040601007387 */ /* 0x000fe20000100800 */
[C---:B------:R-:W-:Y:S02]  /*4990*/  IMAD R28, R3.reuse, 0x9a, RZ ;  /* 0x0000009a031c7824 */ /* 0x040fe400078e02ff */
[C---:B------:R-:W-:Y:S01]  /*49a0*/  IMAD R29, R3.reuse, 0x4e, RZ ;  /* 0x0000004e031d7824 */ /* 0x040fe200078e02ff */
[----:B------:R0:W-:Y:S01]  /*49b0*/  STL [R1+0x808], R8 ;  /* 0x0008080801007387 */ /* 0x0001e20000100800 */
[C---:B------:R-:W-:Y:S02]  /*49c0*/  IMAD R9, R3.reuse, 0x86, RZ ;  /* 0x0000008603097824 */ /* 0x040fe400078e02ff */
[C---:B------:R-:W-:Y:S01]  /*49d0*/  IMAD R12, R3.reuse, 0x88, RZ ;  /* 0x00000088030c7824 */ /* 0x040fe200078e02ff */
[----:B------:R1:W-:Y:S01]  /*49e0*/  STL [R1+0x80c], R7 ;  /* 0x00080c0701007387 */ /* 0x0003e20000100800 */
[----:B------:R-:W-:-:S02]  /*49f0*/  IMAD R13, R3, 0x8a, RZ ;  /* 0x0000008a030d7824 */ /* 0x000fc400078e02ff */
[C---:B------:R-:W-:Y:S01]  /*4a00*/  IMAD R14, R3.reuse, 0x46, RZ ;  /* 0x00000046030e7824 */ /* 0x040fe200078e02ff */
[----:B------:R-:W-:Y:S01]  /*4a10*/  STL [R1+0x814], RZ ;  /* 0x000814ff01007387 */ /* 0x000fe20000100800 */
[----:B------:R-:W-:Y:S02]  /*4a20*/  IMAD R15, R3, 0x8c, RZ ;  /* 0x0000008c030f7824 */ /* 0x000fe400078e02ff */
[----:B0-----:R-:W-:Y:S01]  /*4a30*/  IMAD.MOV.U32 R8, RZ, RZ, 0x3f800000 ;  /* 0x3f800000ff087424 */ /* 0x001fe200078e00ff */
[----:B------:R0:W-:Y:S01]  /*4a40*/  STL [R1+0x810], R6 ;  /* 0x0008100601007387 */ /* 0x0001e20000100800 */
[----:B-1----:R-:W-:Y:S02]  /*4a50*/  MOV R7, 0x3f800000 ;  /* 0x3f80000000077802 */ /* 0x002fe40000000f00 */
[----:B0-----:R-:W-:-:S05]  /*4a60*/  MOV R6, 0x3f800000 ;  /* 0x3f80000000067802 */ /* 0x001fca0000000f00 */
[----:B------:R-:W-:Y:S04]  /*4a70*/  STL [R1+0x838], R6 ;  /* 0x0008380601007387 */ /* 0x000fe80000100800 */
[----:B------:R-:W-:Y:S04]  /*4a80*/  STL [R1+0x83c], R8 ;  /* 0x00083c0801007387 */ /* 0x000fe80000100800 */
[----:B------:R-:W-:Y:S04]  /*4a90*/  STL [R1+0x844], R7 ;  /* 0x0008440701007387 */ /* 0x000fe80000100800 */
[----:B------:R-:W-:Y:S04]  /*4aa0*/  STL [R1+0x848], R6 ;  /* 0x0008480601007387 */ /* 0x000fe80000100800 */
[----:B------:R0:W-:Y:S04]  /*4ab0*/  STL [R1+0x84c], R8 ;  /* 0x00084c0801007387 */ /* 0x0001e80000100800 */
[----:B------:R1:W-:Y:S04]  /*4ac0*/  STL [R1+0x850], R7 ;  /* 0x0008500701007387 */ /* 0x0003e80000100800 */
[----:B------:R-:W-:Y:S01]  /*4ad0*/  STL [R1+0x4e0], RZ ;  /* 0x0004e0ff01007387 */ /* 0x000fe20000100800 */
[----:B0-----:R-:W-:-:S03]  /*4ae0*/  IMAD R8, R3, 0x84, RZ ;  /* 0x0000008403087824 */ /* 0x001fc600078e02ff */
[----:B------:R0:W-:Y:S01]  /*4af0*/  STL [R1+0x840], R6 ;  /* 0x0008400601007387 */ /* 0x0001e20000100800 */
[----:B-1----:R-:W-:-:S03]  /*4b00*/  IMAD R7, R3, 0x42, RZ ;  /* 0x0000004203077824 */ /* 0x002fc600078e02ff */
[----:B------:R-:W-:Y:S04]  /*4b10*/  STL [R1+0x4e4], RZ ;  /* 0x0004e4ff01007387 */ /* 0x000fe80000100800 */
[----:B------:R-:W-:Y:S01]  /*4b20*/  STL [R1+0x4e8], RZ ;  /* 0x0004e8ff01007387 */ /* 0x000fe20000100800 */
[----:B0-----:R-:W-:-:S03]  /*4b30*/  IMAD R6, R3, 0x82, RZ ;  /* 0x0000008203067824 */ /* 0x001fc600078e02ff */
[----:B------:R-:W-:Y:S04]  /*4b40*/  STL [R1+0x4ec], RZ ;  /* 0x0004ecff01007387 */ /* 0x000fe80000100800 */
        /* <DEDUP_REMOVED lines=124> */
[----:B------:R0:W-:Y:S04]  /*5310*/  STL.64 [R1+0x18b0], R10 ;  /* 0x0018b00a01007387 */ /* 0x0001e80000100a00 */
[----:B------:R-:W-:Y:S04]  /*5320*/  STL.64 [R1+0x18a0], R16 ;  /* 0x0018a01001007387 */ /* 0x000fe80000100a00 */
[----:B------:R-:W-:Y:S04]  /*5330*/  STL.64 [R1+0x1898], R18 ;  /* 0x0018981201007387 */ /* 0x000fe80000100a00 */
[----:B------:R-:W-:Y:S04]  /*5340*/  STL.64 [R1+0x18a8], R20 ;  /* 0x0018a81401007387 */ /* 0x000fe80000100a00 */
[----:B------:R-:W-:Y:S04]  /*5350*/  STL.64 [R1+0x1878], R22 ;  /* 0x0018781601007387 */ /* 0x000fe80000100a00 */
[----:B------:R-:W-:Y:S04]  /*5360*/  STL.64 [R1+0x1880], R24 ;  /* 0x0018801801007387 */ /* 0x000fe80000100a00 */
[----:B------:R-:W-:Y:S04]  /*5370*/  STL.64 [R1+0x1870], R26 ;  /* 0x0018701a01007387 */ /* 0x000fe80000100a00 */
[----:B------:R-:W-:Y:S04]  /*5380*/  STL.64 [R1+0x1888], R28 ;  /* 0x0018881c01007387 */ /* 0x000fe80000100a00 */
[----:B------:R1:W-:Y:S04]  /*5390*/  STL.64 [R1+0x1890], R4 ;  /* 0x0018900401007387 */ /* 0x0003e80000100a00 */
[----:B0-----:R-:W0:Y:S04]  /*53a0*/  S2R R11, SR_TID.X ;  /* 0x00000000000b7919 */ /* 0x001e280000002100 */
[----:B-1----:R-:W2:Y:S01]  /*53b0*/  LDL.64 R4, [R1+0x398] ;  /* 0x0003980001047983 */ /* 0x002ea20000100a00 */
[----:B------:R-:W-:Y:S01]  /*53c0*/  IMAD R19, R3, 0x108, RZ ;  /* 0x0000010803137824 */ /* 0x000fe200078e02ff */
[----:B0-----:R-:W-:-:S04]  /*53d0*/  LOP3.LUT R11, R11, 0x7f, RZ, 0xc0, !PT ;  /* 0x0000007f0b0b7812 */ /* 0x001fc800078ec0ff */
[----:B------:R-:W-:-:S04]  /*53e0*/  SHF.L.U32 R11, R11, 0x1, RZ ;  /* 0x000000010b0b7819 */ /* 0x000fc800000006ff */
[C---:B------:R-:W-:Y:S02]  /*53f0*/  LOP3.LUT R17, R11.reuse, 0x10, RZ, 0x3c, !PT ;  /* 0x000000100b117812 */ /* 0x040fe400078e3cff */
[----:B------:R-:W-:Y:S01]  /*5400*/  LOP3.LUT R17, R11, 0x40, RZ, 0x3c, !PT ;  /* 0x000000400b117812 */ /* 0x000fe200078e3cff */
[----:B------:R-:W-:Y:S01]  /*5410*/  IMAD R17, R3, 0x102, RZ ;  /* 0x0000010203117824 */ /* 0x000fe200078e02ff */
[C---:B------:R-:W-:Y:S02]  /*5420*/  LOP3.LUT R10, R11.reuse, 0x30, RZ, 0x3c, !PT ;  /* 0x000000300b0a7812 */ /* 0x040fe400078e3cff */
[----:B------:R-:W-:Y:S01]  /*5430*/  LOP3.LUT R10, R11, 0x60, RZ, 0x3c, !PT ;  /* 0x000000600b0a7812 */ /* 0x000fe200078e3cff */
[----:B------:R-:W-:Y:S01]  /*5440*/  IMAD R10, R3, 0x104, RZ ;  /* 0x00000104030a7824 */ /* 0x000fe200078e02ff */
[----:B------:R-:W-:Y:S01]  /*5450*/  LOP3.LUT R16, R11, 0x20, RZ, 0x3c, !PT ;  /* 0x000000200b107812 */ /* 0x000fe200078e3cff */
[----:B------:R-:W-:Y:S01]  /*5460*/  IMAD R29, R3, 0x81, RZ ;  /* 0x00000081031d7824 */ /* 0x000fe200078e02ff */
[----:B------:R-:W-:Y:S01]  /*5470*/  LOP3.LUT R16, R11, 0x50, RZ, 0x3c, !PT ;  /* 0x000000500b107812 */ /* 0x000fe200078e3cff */
[----:B------:R-:W-:Y:S01]  /*5480*/  IMAD R25, R3, 0x41, RZ ;  /* 0x0000004103197824 */ /* 0x000fe200078e02ff */
[----:B------:R-:W-:Y:S01]  /*5490*/  LOP3.LUT R11, R11, 0x70, RZ, 0x3c, !PT ;  /* 0x000000700b0b7812 */ /* 0x000fe200078e3cff */
[----:B------:R-:W-:Y:S01]  /*54a0*/  IMAD R11, R3, 0x106, RZ ;  /* 0x00000106030b7824 */ /* 0x000fe200078e02ff */
[----:B--2---:R-:W-:-:S02]  /*54b0*/  IADD3 R26, P2, R17, R4, RZ ;  /* 0x00000004111a7210 */ /* 0x004fc40007f5e0ff */
[-C--:B------:R-:W-:Y:S02]  /*54c0*/  IADD3 R18, P1, R6, R4.reuse, RZ ;  /* 0x0000000406127210 */ /* 0x080fe40007f3e0ff */
[-C--:B------:R-:W-:Y:S02]  /*54d0*/  IADD3 R16, P5, R10, R4.reuse, RZ ;  /* 0x000000040a107210 */ /* 0x080fe40007fbe0ff */
[-C--:B------:R-:W-:Y:S02]  /*54e0*/  IADD3 R20, P3, R19, R4.reuse, RZ ;  /* 0x0000000413147210 */ /* 0x080fe40007f7e0ff */
[-C--:B------:R-:W-:Y:S02]  /*54f0*/  LEA.HI.X.SX32 R27, R29, R5.reuse, 0x1, P2 ;  /* 0x000000051d1b7211 */ /* 0x080fe400010f0eff */
[-C--:B------:R-:W-:Y:S02]  /*5500*/  LEA.HI.X.SX32 R19, R25, R5.reuse, 0x1, P1 ;  /* 0x0000000519137211 */ /* 0x080fe400008f0eff */
[----:B------:R-:W-:Y:S01]  /*5510*/  LEA.HI.X.SX32 R17, R6, R5, 0x1, P5 ;  /* 0x0000000506117211 */ /* 0x000fe200028f0eff */
[----:B------:R-:W-:Y:S01]  /*5520*/  STL.64 [R1+0xc50], R26 ;  /* 0x000c501a01007387 */ /* 0x000fe20000100a00 */
[----:B------:R-:W-:-:S03]  /*5530*/  IADD3 R10, P4, R11, R4, RZ ;  /* 0x000000040b0a7210 */ /* 0x000fc60007f9e0ff */
[----:B------:R-:W-:Y:S04]  /*5540*/  STL.64 [R1+0xe48], R18 ;  /* 0x000e481201007387 */ /* 0x000fe80000100a00 */
[----:B------:R0:W-:Y:S02]  /*5550*/  STL.64 [R1+0xc48], R16 ;  /* 0x000c481001007387 */ /* 0x0001e40000100a00 */
[----:B0-----:R-:W-:-:S05]  /*5560*/  IMAD R16, R3, 0x83, RZ ;  /* 0x0000008303107824 */ /* 0x001fca00078e02ff */
[----:B------:R-:W-:-:S05]  /*5570*/  LEA.HI.X.SX32 R11, R16, R5, 0x1, P4 ;  /* 0x00000005100b7211 */ /* 0x000fca00020f0eff */
[----:B------:R0:W-:Y:S04]  /*5580*/  STL.64 [R1+0xc40], R10 ;  /* 0x000c400a01007387 */ /* 0x0001e80000100a00 */
[----:B0-----:R-:W2:Y:S01]  /*5590*/  LDL.LU.64 R10, [R1+0x18b0] ;  /* 0x0018b000010a7983 */ /* 0x001ea20000300a00 */
[----:B------:R-:W-:Y:S01]  /*55a0*/  IMAD R24, R3, 0x10c, RZ ;  /* 0x0000010c03187824 */ /* 0x000fe200078e02ff */
[-C--:B------:R-:W-:Y:S02]  /*55b0*/  IADD3 R18, P5, R8, R4.reuse, RZ ;  /* 0x0000000408127210 */ /* 0x080fe40007fbe0ff */
[-C--:B------:R-:W-:Y:S02]  /*55c0*/  IADD3 R26, P1, R7, R4.reuse, RZ ;  /* 0x00000004071a7210 */ /* 0x080fe40007f3e0ff */
[----:B------:R-:W-:Y:S01]  /*55d0*/  IADD3 R28, P2, R24, R4, RZ ;  /* 0x00000004181c7210 */ /* 0x000fe20007f5e0ff */
[----:B------:R-:W-:Y:S01]  /*55e0*/  IMAD R24, R3, 0x21, RZ ;  /* 0x0000002103187824 */ /* 0x000fe200078e02ff */
[-C--:B------:R-:W-:Y:S01]  /*55f0*/  LEA.HI.X.SX32 R19, R7, R5.reuse, 0x1, P5 ;  /* 0x0000000507137211 */ /* 0x080fe200028f0eff */
[----:B------:R-:W-:Y:S01]  /*5600*/  IMAD R23, R3, 0x10a, RZ ;  /* 0x0000010a03177824 */ /* 0x000fe200078e02ff */
[----:B------:R-:W-:-:S02]  /*5610*/  LEA.HI.X.SX32 R21, R8, R5, 0x1, P3 ;  /* 0x0000000508157211 */ /* 0x000fc400018f0eff */
[-C--:B------:R-:W-:Y:S01]  /*5620*/  LEA.HI.X.SX32 R27, R24, R5.reuse, 0x1, P1 ;  /* 0x00000005181b7211 */ /* 0x080fe200008f0eff */
[----:B------:R0:W-:Y:S01]  /*5630*/  STL.64 [R1+0xe40], R18 ;  /* 0x000e401201007387 */ /* 0x0001e20000100a00 */
[----:B------:R-:W-:Y:S01]  /*5640*/  IADD3 R22, P6, R23, R4, RZ ;  /* 0x0000000417167210 */ /* 0x000fe20007fde0ff */
[----:B------:R-:W-:Y:S02]  /*5650*/  IMAD R23, R3, 0x85, RZ ;  /* 0x0000008503177824 */ /* 0x000fe400078e02ff */
[----:B------:R-:W-:Y:S04]  /*5660*/  STL.64 [R1+0xf48], R26 ;  /* 0x000f481a01007387 */ /* 0x000fe80000100a00 */
[----:B------:R1:W-:Y:S01]  /*5670*/  STL.64 [R1+0xc38], R20 ;  /* 0x000c381401007387 */ /* 0x0003e20000100a00 */
[----:B------:R-:W-:-:S02]  /*5680*/  LEA.HI.X.SX32 R23, R23, R5, 0x1, P6 ;  /* 0x0000000517177211 */ /* 0x000fc400030f0eff */
[-C--:B0-----:R-:W-:Y:S01]  /*5690*/  IADD3 R18, P5, R9, R4.reuse, RZ ;  /* 0x0000000409127210 */ /* 0x081fe20007fbe0ff */
[C---:B------:R-:W-:Y:S02]  /*56a0*/  IMAD R17, R3.reuse, 0x10e, RZ ;  /* 0x0000010e03117824 */ /* 0x040fe400078e02ff */
[----:B-1----:R-:W-:Y:S01]  /*56b0*/  IMAD R21, R3, 0x43, RZ ;  /* 0x0000004303157824 */ /* 0x002fe200078e02ff */
[----:B------:R-:W-:Y:S04]  /*56c0*/  STL.64 [R1+0xc30], R22 ;  /* 0x000c301601007387 */ /* 0x000fe80000100a00 */
[----:B------:R-:W-:Y:S02]  /*56d0*/  LEA.HI.X.SX32 R19, R21, R5, 0x1, P5 ;  /* 0x0000000515137211 */ /* 0x000fe400028f0eff */
[----:B------:R-:W-:-:S03]  /*56e0*/  IADD3 R16, P4, R17, R4, RZ ;  /* 0x0000000411107210 */ /* 0x000fc60007f9e0ff */
[----:B------:R0:W-:Y:S01]  /*56f0*/  STL.64 [R1+0xe38], R18 ;  /* 0x000e381201007387 */ /* 0x0001e20000100a00 */
[----:B------:R-:W-:Y:S01]  /*5700*/  IMAD R20, R3, 0x114, RZ ;  /* 0x0000011403147824 */ /* 0x000fe200078e02ff */
[----:B------:R-:W-:Y:S01]  /*5710*/  LEA.HI.X.SX32 R29, R9, R5, 0x1, P2 ;  /* 0x00000005091d7211 */ /* 0x000fe200010f0eff */
[C---:B------:R-:W-:Y:S02]  /*5720*/  IMAD R25, R3.reuse, 0x110, RZ ;  /* 0x0000011003197824 */ /* 0x040fe400078e02ff */
[----:B0-----:R-:W-:Y:S01]  /*5730*/  IMAD R19, R3, 0x87, RZ ;  /* 0x0000008703137824 */ /* 0x001fe200078e02ff */
[----:B------:R-:W-:-:S04]  /*5740*/  IADD3 R22, P6, R20, R4, RZ ;  /* 0x0000000414167210 */ /* 0x000fc80007fde0ff */
[----:B------:R-:W-:Y:S01]  /*5750*/  LEA.HI.X.SX32 R17, R19, R5, 0x1, P4 ;  /* 0x0000000513117211 */ /* 0x000fe200020f0eff */
[----:B------:R-:W-:Y:S01]  /*5760*/  STL.64 [R1+0xc28], R28 ;  /* 0x000c281c01007387 */ /* 0x000fe20000100a00 */
[----:B------:R-:W-:-:S03]  /*5770*/  IMAD R6, R3, 0x11, RZ ;  /* 0x0000001103067824 */ /* 0x000fc600078e02ff */
[----:B------:R0:W-:Y:S01]  /*5780*/  STL.64 [R1+0xc20], R16 ;  /* 0x000c201001007387 */ /* 0x0001e20000100a00 */
[----:B------:R-:W-:Y:S01]  /*5790*/  IADD3 R24, P1, R25, R4, RZ ;  /* 0x0000000419187210 */ /* 0x000fe20007f3e0ff */
[----:B------:R-:W-:-:S03]  /*57a0*/  IMAD R27, R3, 0x112, RZ ;  /* 0x00000112031b7824 */ /* 0x000fc600078e02ff */
[CC--:B------:R-:W-:Y:S02]  /*57b0*/  LEA.HI.X.SX32 R25, R12.reuse, R5.reuse, 0x1, P1 ;  /* 0x000000050c197211 */ /* 0x0c0fe400008f0eff */
[-C--:B0-----:R-:W-:Y:S02]  /*57c0*/  IADD3 R16, P4, R12, R4.reuse, RZ ;  /* 0x000000040c107210 */ /* 0x081fe40007f9e0ff */
[-C--:B------:R-:W-:Y:S01]  /*57d0*/  IADD3 R26, P3, R27, R4.reuse, RZ ;  /* 0x000000041b1a7210 */ /* 0x080fe20007f7e0ff */
[----:B------:R-:W-:Y:S01]  /*57e0*/  IMAD R18, R3, 0x116, RZ ;  /* 0x0000011603127824 */ /* 0x000fe200078e02ff */
[----:B------:R-:W-:Y:S01]  /*57f0*/  LEA.HI.X.SX32 R23, R13, R5, 0x1, P6 ;  /* 0x000000050d177211 */ /* 0x000fe200030f0eff */
[----:B------:R-:W-:Y:S01]  /*5800*/  IMAD R19, R3, 0x118, RZ ;  /* 0x0000011803137824 */ /* 0x000fe200078e02ff */
[-C--:B--2---:R-:W-:Y:S02]  /*5810*/  IADD3 R20, P5, R10, R4.reuse, RZ ;  /* 0x000000040a147210 */ /* 0x084fe40007fbe0ff */
[----:B------:R-:W-:-:S02]  /*5820*/  IADD3 R28, P2, R11, R4, RZ ;  /* 0x000000040b1c7210 */ /* 0x000fc40007f5e0ff */
[-C--:B------:R-:W-:Y:S02]  /*5830*/  LEA.HI.X.SX32 R21, R6, R5.reuse, 0x1, P5 ;  /* 0x0000000506157211 */ /* 0x080fe400028f0eff */
[-C--:B------:R-:W-:Y:S02]  /*5840*/  LEA.HI.X.SX32 R17, R11, R5.reuse, 0x1, P4 ;  /* 0x000000050b117211 */ /* 0x080fe400020f0eff */
[----:B------:R-:W-:Y:S01]  /*5850*/  LEA.HI.X.SX32 R29, R10, R5, 0x1, P2 ;  /* 0x000000050a1d7211 */ /* 0x000fe200010f0eff */
[----:B------:R-:W-:Y:S04]  /*5860*/  STL.64 [R1+0xfc8], R20 ;  /* 0x000fc81401007387 */ /* 0x000fe80000100a00 */
[----:B------:R0:W-:Y:S04]  /*5870*/  STL.64 [R1+0xe30], R16 ;  /* 0x000e301001007387 */ /* 0x0001e80000100a00 */
[----:B------:R1:W-:Y:S04]  /*5880*/  STL.64 [R1+0xf40], R28 ;  /* 0x000f401c01007387 */ /* 0x0003e80000100a00 */
[----:B------:R2:W-:Y:S01]  /*5890*/  STL.64 [R1+0xc18], R24 ;  /* 0x000c181801007387 */ /* 0x0005e20000100a00 */
[----:B0-----:R-:W-:Y:S01]  /*58a0*/  IADD3 R16, P4, R13, R4, RZ ;  /* 0x000000040d107210 */ /* 0x001fe20007f9e0ff */
[----:B-1----:R-:W-:-:S02]  /*58b0*/  IMAD R29, R3, 0x89, RZ ;  /* 0x00000089031d7824 */ /* 0x002fc400078e02ff */
[C---:B--2---:R-:W-:Y:S02]  /*58c0*/  IMAD R25, R3.reuse, 0x45, RZ ;  /* 0x0000004503197824 */ /* 0x044fe400078e02ff */
[----:B------:R-:W-:Y:S01]  /*58d0*/  IMAD R28, R3, 0x11a, RZ ;  /* 0x0000011a031c7824 */ /* 0x000fe200078e02ff */
[-C--:B------:R-:W-:Y:S01]  /*58e0*/  LEA.HI.X.SX32 R27, R29, R5.reuse, 0x1, P3 ;  /* 0x000000051d1b7211 */ /* 0x080fe200018f0eff */
[----:B------:R-:W-:Y:S01]  /*58f0*/  IMAD R24, R3, 0x11c, RZ ;  /* 0x0000011c03187824 */ /* 0x000fe200078e02ff */
[----:B------:R-:W-:Y:S02]  /*5900*/  LEA.HI.X.SX32 R17, R25, R5, 0x1, P4 ;  /* 0x0000000519117211 */ /* 0x000fe400020f0eff */
[-C--:B------:R-:W-:Y:S02]  /*5910*/  IADD3 R10, P1, R28, R4.reuse, RZ ;  /* 0x000000041c0a7210 */ /* 0x080fe40007f3e0ff */
[-C--:B------:R-:W-:Y:S01]  /*5920*/  IADD3 R28, P3, R24, R4.reuse, RZ ;  /* 0x00000004181c7210 */ /* 0x080fe20007f7e0ff */
[----:B------:R0:W-:Y:S01]  /*5930*/  STL.64 [R1+0xe28], R16 ;  /* 0x000e281001007387 */ /* 0x0001e20000100a00 */
[----:B------:R-:W-:Y:S01]  /*5940*/  IMAD R24, R3, 0x8b, RZ ;  /* 0x0000008b03187824 */ /* 0x000fe200078e02ff */
[----:B------:R-:W-:-:S02]  /*5950*/  IADD3 R20, P5, R18, R4, RZ ;  /* 0x0000000412147210 */ /* 0x000fc40007fbe0ff */
[----:B------:R-:W-:Y:S04]  /*5960*/  STL.64 [R1+0xc10], R26 ;  /* 0x000c101a01007387 */ /* 0x000fe80000100a00 */
[----:B------:R1:W-:Y:S01]  /*5970*/  STL.64 [R1+0xc08], R22 ;  /* 0x000c081601007387 */ /* 0x0003e20000100a00 */
[-C--:B------:R-:W-:Y:S02]  /*5980*/  LEA.HI.X.SX32 R21, R24, R5.reuse, 0x1, P5 ;  /* 0x0000000518157211 */ /* 0x080fe400028f0eff */
[----:B0-----:R-:W-:Y:S01]  /*5990*/  IADD3 R16, P4, R14, R4, RZ ;  /* 0x000000040e107210 */ /* 0x001fe20007f9e0ff */
[----:B-1----:R-:W-:Y:S02]  /*59a0*/  IMAD R22, R3, 0x23, RZ ;  /* 0x0000002303167824 */ /* 0x002fe400078e02ff */
[----:B------:R0:W-:Y:S03]  /*59b0*/  STL.64 [R1+0xc00], R20 ;  /* 0x000c001401007387 */ /* 0x0001e60000100a00 */
[----:B------:R-:W-:-:S02]  /*59c0*/  LEA.HI.X.SX32 R17, R22, R5, 0x1, P4 ;  /* 0x0000000516117211 */ /* 0x000fc400020f0eff */
[-C--:B------:R-:W-:Y:S01]  /*59d0*/  IADD3 R26, P6, R15, R4.reuse, RZ ;  /* 0x000000040f1a7210 */ /* 0x080fe20007fde0ff */
[----:B0-----:R-:W2:Y:S04]  /*59e0*/  LDL.LU.64 R20, [R1+0x18a8] ;  /* 0x0018a80001147983 */ /* 0x001ea80000300a00 */
[----:B------:R0:W-:Y:S01]  /*59f0*/  STL.64 [R1+0xf38], R16 ;  /* 0x000f381001007387 */ /* 0x0001e20000100a00 */
[----:B------:R-:W-:Y:S02]  /*5a00*/  IADD3 R18, P2, R19, R4, RZ ;  /* 0x0000000413127210 */ /* 0x000fe40007f5e0ff */
[-C--:B------:R-:W-:Y:S01]  /*5a10*/  LEA.HI.X.SX32 R27, R14, R5.reuse, 0x1, P6 ;  /* 0x000000050e1b7211 */ /* 0x080fe200030f0eff */
[----:B0-----:R-:W3:Y:S01]  /*5a20*/  LDL.LU.64 R16, [R1+0x18a0] ;  /* 0x0018a00001107983 */ /* 0x001ee20000300a00 */
[----:B------:R-:W-:-:S03]  /*5a30*/  LEA.HI.X.SX32 R19, R15, R5, 0x1, P2 ;  /* 0x000000050f137211 */ /* 0x000fc600010f0eff */
[----:B------:R-:W-:Y:S04]  /*5a40*/  STL.64 [R1+0xe20], R26 ;  /* 0x000e201a01007387 */ /* 0x000fe80000100a00 */
[----:B------:R0:W-:Y:S04]  /*5a50*/  STL.64 [R1+0xbf8], R18 ;  /* 0x000bf81201007387 */ /* 0x0001e80000100a00 */
[----:B0-----:R-:W4:Y:S01]  /*5a60*/  LDL.LU.64 R18, [R1+0x1898] ;  /* 0x0018980001127983 */ /* 0x001f220000300a00 */
[C---:B------:R-:W-:Y:S02]  /*5a70*/  IMAD R11, R3.reuse, 0x8d, RZ ;  /* 0x0000008d030b7824 */ /* 0x040fe400078e02ff */
[----:B------:R-:W-:-:S02]  /*5a80*/  IMAD R12, R3, 0x122, RZ ;  /* 0x00000122030c7824 */ /* 0x000fc400078e02ff */
[----:B------:R-:W-:Y:S01]  /*5a90*/  IMAD R6, R3, 0x47, RZ ;  /* 0x0000004703067824 */ /* 0x000fe200078e02ff */
[----:B------:R-:W-:Y:S02]  /*5aa0*/  LEA.HI.X.SX32 R11, R11, R5, 0x1, P1 ;  /* 0x000000050b0b7211 */ /* 0x000fe400008f0eff */
[-C--:B------:R-:W-:Y:S01]  /*5ab0*/  IADD3 R12, P2, R12, R4.reuse, RZ ;  /* 0x000000040c0c7210 */ /* 0x080fe20007f5e0ff */
[----:B------:R-:W-:Y:S02]  /*5ac0*/  IMAD R25, R3, 0x11e, RZ ;  /* 0x0000011e03197824 */ /* 0x000fe400078e02ff */
[----:B------:R0:W-:Y:S04]  /*5ad0*/  STL.64 [R1+0xbf0], R10 ;  /* 0x000bf00a01007387 */ /* 0x0001e80000100a00 */
[----:B------:R-:W-:Y:S01]  /*5ae0*/  STL [R1+0xbd0], R12 ;  /* 0x000bd00c01007387 */ /* 0x000fe20000100800 */
[----:B------:R-:W-:Y:S01]  /*5af0*/  IADD3 R24, P5, R25, R4, RZ ;  /* 0x0000000419187210 */ /* 0x000fe20007fbe0ff */
[----:B------:R-:W-:-:S02]  /*5b00*/  IMAD R23, R3, 0x120, RZ ;  /* 0x0000012003177824 */ /* 0x000fc400078e02ff */
[----:B------:R-:W-:-:S03]  /*5b10*/  IMAD R8, R3, 0x124, RZ ;  /* 0x0000012403087824 */ /* 0x000fc600078e02ff */
[-C--:B------:R-:W-:Y:S02]  /*5b20*/  IADD3 R22, P4, R23, R4.reuse, RZ ;  /* 0x0000000417167210 */ /* 0x080fe40007f9e0ff */
[-C--:B0-----:R-:W-:Y:S02]  /*5b30*/  IADD3 R10, P1, R8, R4.reuse, RZ ;  /* 0x00000004080a7210 */ /* 0x081fe40007f3e0ff */
[----:B---3--:R-:W-:-:S04]  /*5b40*/  IADD3 R26, P6, R16, R4, RZ ;  /* 0x00000004101a7210 */ /* 0x008fc80007fde0ff */
[-C--:B------:R-:W-:Y:S02]  /*5b50*/  LEA.HI.X.SX32 R27, R6, R5.reuse, 0x1, P6 ;  /* 0x00000005061b7211 */ /* 0x080fe400030f0eff */
[----:B------:R-:W-:-:S03]  /*5b60*/  LEA.HI.X.SX32 R29, R16, R5, 0x1, P3 ;  /* 0x00000005101d7211 */ /* 0x000fc600018f0eff */
[----:B------:R0:W-:Y:S01]  /*5b70*/  STL.64 [R1+0xe18], R26 ;  /* 0x000e181a01007387 */ /* 0x0001e20000100a00 */
[----:B------:R-:W-:-:S03]  /*5b80*/  IADD3 R14, P6, R17, R4, RZ ;  /* 0x00000004110e7210 */ /* 0x000fc60007fde0ff */
[----:B------:R4:W-:Y:S01]  /*5b90*/  STL.64 [R1+0xbe8], R28 ;  /* 0x000be81c01007387 */ /* 0x0009e20000100a00 */
[C---:B0-----:R-:W-:Y:S02]  /*5ba0*/  IMAD R26, R3.reuse, 0x8f, RZ ;  /* 0x0000008f031a7824 */ /* 0x041fe400078e02ff */
[----:B------:R-:W-:Y:S01]  /*5bb0*/  IMAD R27, R3, 0x9, RZ ;  /* 0x00000009031b7824 */ /* 0x000fe200078e02ff */
[-C--:B----4-:R-:W-:Y:S02]  /*5bc0*/  IADD3 R28, P3, R18, R4.reuse, RZ ;  /* 0x00000004121c7210 */ /* 0x090fe40007f7e0ff */
[-C--:B------:R-:W-:Y:S02]  /*5bd0*/  LEA.HI.X.SX32 R25, R26, R5.reuse, 0x1, P5 ;  /* 0x000000051a197211 */ /* 0x080fe400028f0eff */
[-C--:B------:R-:W-:Y:S02]  /*5be0*/  LEA.HI.X.SX32 R15, R27, R5.reuse, 0x1, P6 ;  /* 0x000000051b0f7211 */ /* 0x080fe400030f0eff */
[----:B------:R-:W-:Y:S01]  /*5bf0*/  LEA.HI.X.SX32 R29, R17, R5, 0x1, P3 ;  /* 0x00000005111d7211 */ /* 0x000fe200018f0eff */
[----:B------:R0:W-:Y:S04]  /*5c00*/  STL.64 [R1+0xbe0], R24 ;  /* 0x000be01801007387 */ /* 0x0001e80000100a00 */
[----:B------:R2:W-:Y:S01]  /*5c10*/  STL.64 [R1+0x1008], R14 ;  /* 0x0010080e01007387 */ /* 0x0005e20000100a00 */
[----:B0-----:R-:W-:-:S02]  /*5c20*/  IADD3 R24, P5, R19, R4, RZ ;  /* 0x0000000413187210 */ /* 0x001fc40007fbe0ff */
[----:B--2---:R-:W-:Y:S02]  /*5c30*/  IADD3 R14, P6, R20, R4, RZ ;  /* 0x00000004140e7210 */ /* 0x004fe40007fde0ff */
[----:B------:R-:W2:Y:S04]  /*5c40*/  LDL.LU.64 R4, [R1+0x1890] ;  /* 0x0018900001047983 */ /* 0x000ea80000300a00 */
[----:B------:R0:W-:Y:S04]  /*5c50*/  STL.64 [R1+0xfc0], R28 ;  /* 0x000fc01c01007387 */ /* 0x0001e80000100a00 */
[----:B0-----:R-:W3:Y:S04]  /*5c60*/  LDL.LU.64 R28, [R1+0x1888] ;  /* 0x00188800011c7983 */ /* 0x001ee80000300a00 */
[----:B------:R-:W4:Y:S01]  /*5c70*/  LDL.64 R16, [R1+0x398] ;  /* 0x0003980001107983 */ /* 0x000f220000100a00 */
[----:B------:R-:W-:-:S02]  /*5c80*/  IMAD R26, R3, 0x126, RZ ;  /* 0x00000126031a7824 */ /* 0x000fc400078e02ff */
[----:B------:R-:W-:Y:S01]  /*5c90*/  IMAD R8, R3, 0x12a, RZ ;  /* 0x0000012a03087824 */ /* 0x000fe200078e02ff */
[-C--:B----4-:R-:W-:Y:S02]  /*5ca0*/  LEA.HI.X.SX32 R25, R18, R17.reuse, 0x1, P5 ;  /* 0x0000001112197211 */ /* 0x090fe400028f0eff */
[----:B------:R-:W-:Y:S02]  /*5cb0*/  IADD3 R6, P3, R26, R16, RZ ;  /* 0x000000101a067210 */ /* 0x000fe40007f7e0ff */
[-C--:B------:R-:W-:Y:S01]  /*5cc0*/  LEA.HI.X.SX32 R15, R19, R17.reuse, 0x1, P6 ;  /* 0x00000011130f7211 */ /* 0x080fe200030f0eff */
[----:B------:R0:W-:Y:S01]  /*5cd0*/  STL.64 [R1+0xf30], R24 ;  /* 0x000f301801007387 */ /* 0x0001e20000100a00 */
[----:B------:R-:W-:-:S03]  /*5ce0*/  LEA.HI.X.SX32 R23, R20, R17, 0x1, P4 ;  /* 0x0000001114177211 */ /* 0x000fc600020f0eff */
[----:B0-----:R-:W4:Y:S04]  /*5cf0*/  LDL.LU.64 R24, [R1+0x1880] ;  /* 0x0018800001187983 */ /* 0x001f280000300a00 */
[----:B------:R-:W-:Y:S04]  /*5d00*/  STL [R1+0xbc0], R6 ;  /* 0x000bc00601007387 */ /* 0x000fe80000100800 */
[----:B------:R-:W-:Y:S04]  /*5d10*/  STL.64 [R1+0xe10], R14 ;  /* 0x000e100e01007387 */ /* 0x000fe80000100a00 */
[----:B------:R0:W-:Y:S04]  /*5d20*/  STL.64 [R1+0xbd8], R22 ;  /* 0x000bd81601007387 */ /* 0x0001e80000100a00 */
[----:B0-----:R-:W5:Y:S01]  /*5d30*/  LDL.LU.64 R22, [R1+0x1878] ;  /* 0x0018780001167983 */ /* 0x001f620000300a00 */
[----:B------:R-:W-:-:S02]  /*5d40*/  IMAD R15, R3, 0x91, RZ ;  /* 0x00000091030f7824 */ /* 0x000fc400078e02ff */
[----:B------:R-:W-:Y:S01]  /*5d50*/  IMAD.MOV.U32 R18, RZ, RZ, R12 ;  /* 0x000000ffff127224 */ /* 0x000fe200078e000c */
[-C--:B------:R-:W-:Y:S01]  /*5d60*/  IADD3 R12, P6, R21, R16.reuse, RZ ;  /* 0x00000010150c7210 */ /* 0x080fe20007fde0ff */
[----:B------:R-:W-:Y:S01]  /*5d70*/  IMAD R11, R3, 0x49, RZ ;  /* 0x00000049030b7824 */ /* 0x000fe200078e02ff */
[----:B------:R-:W-:Y:S02]  /*5d80*/  MOV R19, R13 ;  /* 0x0000000d00137202 */ /* 0x000fe40000000f00 */
[----:B------:R-:W-:Y:S02]  /*5d90*/  IADD3 R8, P4, R8, R16, RZ ;  /* 0x0000001008087210 */ /* 0x000fe40007f9e0ff */
[-C--:B------:R-:W-:Y:S02]  /*5da0*/  LEA.HI.X.SX32 R19, R15, R17.reuse, 0x1, P2 ;  /* 0x000000110f137211 */ /* 0x080fe400010f0eff */
[-C--:B------:R-:W-:Y:S02]  /*5db0*/  LEA.HI.X.SX32 R13, R11, R17.reuse, 0x1, P6 ;  /* 0x000000110b0d7211 */ /* 0x080fe400030f0eff */
[----:B------:R-:W-:Y:S01]  /*5dc0*/  LEA.HI.X.SX32 R11, R21, R17, 0x1, P1 ;  /* 0x00000011150b7211 */ /* 0x000fe200008f0eff */
[----:B------:R-:W-:Y:S01]  /*5dd0*/  STL [R1+0xbb0], R8 ;  /* 0x000bb00801007387 */ /* 0x000fe20000100800 */
[----:B------:R-:W-:-:S02]  /*5de0*/  IMAD R27, R3, 0x128, RZ ;  /* 0x00000128031b7824 */ /* 0x000fc400078e02ff */
[----:B------:R-:W-:Y:S01]  /*5df0*/  IMAD.MOV.U32 R21, RZ, RZ, R7 ;  /* 0x000000ffff157224 */ /* 0x000fe200078e0007 */
[----:B------:R-:W-:Y:S01]  /*5e00*/  STL [R1+0xbd4], R19 ;  /* 0x000bd41301007387 */ /* 0x000fe20000100800 */
[----:B------:R-:W-:-:S03]  /*5e10*/  IMAD R7, R3, 0x93, RZ ;  /* 0x0000009303077824 */ /* 0x000fc600078e02ff */
[----:B------:R0:W-:Y:S01]  /*5e20*/  STL.64 [R1+0xe08], R12 ;  /* 0x000e080c01007387 */ /* 0x0001e20000100a00 */
[----:B------:R-:W-:-:S03]  /*5e30*/  IADD3 R26, P5, R27, R16, RZ ;  /* 0x000000101b1a7210 */ /* 0x000fc60007fbe0ff */
[----:B------:R5:W-:Y:S01]  /*5e40*/  STL.64 [R1+0xbc8], R10 ;  /* 0x000bc80a01007387 */ /* 0x000be20000100a00 */
[----:B------:R-:W-:Y:S01]  /*5e50*/  LEA.HI.X.SX32 R21, R7, R17, 0x1, P3 ;  /* 0x0000001107157211 */ /* 0x000fe200018f0eff */
[----:B0-----:R-:W-:-:S04]  /*5e60*/  IMAD R13, R3, 0x25, RZ ;  /* 0x00000025030d7824 */ /* 0x001fc800078e02ff */
[----:B------:R-:W-:Y:S01]  /*5e70*/  STL [R1+0xbc4], R21 ;  /* 0x000bc41501007387 */ /* 0x000fe20000100800 */
[-C--:B-----5:R-:W-:Y:S02]  /*5e80*/  IADD3 R10, P1, R23, R16.reuse, RZ ;  /* 0x00000010170a7210 */ /* 0x0a0fe40007f3e0ff */
[C---:B------:R-:W-:Y:S02]  /*5e90*/  IADD3 R18, P6, R22.reuse, R16, RZ ;  /* 0x0000001016127210 */ /* 0x040fe40007fde0ff */
[-C--:B------:R-:W-:Y:S02]  /*5ea0*/  LEA.HI.X.SX32 R11, R22, R17.reuse, 0x1, P1 ;  /* 0x00000011160b7211 */ /* 0x080fe400008f0eff */
[-C--:B------:R-:W-:Y:S02]  /*5eb0*/  LEA.HI.X.SX32 R19, R13, R17.reuse, 0x1, P6 ;  /* 0x000000110d137211 */ /* 0x080fe400030f0eff */
[----:B------:R-:W-:Y:S01]  /*5ec0*/  LEA.HI.X.SX32 R27, R23, R17, 0x1, P5 ;  /* 0x00000011171b7211 */ /* 0x000fe200028f0eff */
[----:B------:R-:W-:Y:S04]  /*5ed0*/  STL.64 [R1+0xe00], R10 ;  /* 0x000e000a01007387 */ /* 0x000fe80000100a00 */
[----:B------:R-:W-:Y:S04]  /*5ee0*/  STL.64 [R1+0xf28], R18 ;  /* 0x000f281201007387 */ /* 0x000fe80000100a00 */
[----:B------:R0:W-:Y:S04]  /*5ef0*/  STL.64 [R1+0xbb8], R26 ;  /* 0x000bb81a01007387 */ /* 0x0001e80000100a00 */
[----:B0-----:R-:W5:Y:S01]  /*5f00*/  LDL.LU.64 R26, [R1+0x1870] ;  /* 0x00187000011a7983 */ /* 0x001f620000300a00 */
[----:B------:R-:W-:Y:S01]  /*5f10*/  MOV R20, R6 ;  /* 0x0000000600147202 */ /* 0x000fe20000000f00 */
[C---:B------:R-:W-:Y:S01]  /*5f20*/  IMAD R20, R3.reuse, 0x4b, RZ ;  /* 0x0000004b03147824 */ /* 0x040fe200078e02ff */
[----:B----4-:R-:W-:Y:S01]  /*5f30*/  IADD3 R10, P1, R24, R16, RZ ;  /* 0x00000010180a7210 */ /* 0x010fe20007f3e0ff */
[----:B------:R-:W-:-:S03]  /*5f40*/  IMAD R14, R3, 0x12c, RZ ;  /* 0x0000012c030e7824 */ /* 0x000fc600078e02ff */
[----:B------:R-:W-:Y:S01]  /*5f50*/  LEA.HI.X.SX32 R11, R20, R17, 0x1, P1 ;  /* 0x00000011140b7211 */ /* 0x000fe200008f0eff */
[C---:B------:R-:W-:Y:S01]  /*5f60*/  IMAD R6, R3.reuse, 0x12e, RZ ;  /* 0x0000012e03067824 */ /* 0x040fe200078e02ff */
[----:B------:R-:W-:Y:S01]  /*5f70*/  MOV R23, R9 ;  /* 0x0000000900177202 */ /* 0x000fe20000000f00 */
[----:B------:R-:W-:Y:S01]  /*5f80*/  IMAD R9, R3, 0x95, RZ ;  /* 0x0000009503097824 */ /* 0x000fe200078e02ff */
[-C--:B------:R-:W-:Y:S01]  /*5f90*/  IADD3 R14, P2, R14, R16.reuse, RZ ;  /* 0x000000100e0e7210 */ /* 0x080fe20007f5e0ff */
[----:B------:R0:W-:Y:S01]  /*5fa0*/  STL.64 [R1+0xdf8], R10 ;  /* 0x000df80a01007387 */ /* 0x0001e20000100a00 */
[----:B------:R-:W-:Y:S02]  /*5fb0*/  IADD3 R6, P3, R6, R16, RZ ;  /* 0x0000001006067210 */ /* 0x000fe40007f7e0ff */
[-C--:B------:R-:W-:Y:S02]  /*5fc0*/  LEA.HI.X.SX32 R23, R9, R17.reuse, 0x1, P4 ;  /* 0x0000001109177211 */ /* 0x080fe400020f0eff */
[-C--:B------:R-:W-:Y:S01]  /*5fd0*/  LEA.HI.X.SX32 R15, R24, R17.reuse, 0x1, P2 ;  /* 0x00000011180f7211 */ /* 0x080fe200010f0eff */
[C---:B0-----:R-:W-:Y:S01]  /*5fe0*/  IMAD R10, R3.reuse, 0x97, RZ ;  /* 0x00000097030a7824 */ /* 0x041fe200078e02ff */
[----:B------:R-:W-:Y:S01]  /*5ff0*/  MOV R22, R8 ;  /* 0x0000000800167202 */ /* 0x000fe20000000f00 */
[----:B------:R0:W-:Y:S03]  /*6000*/  STL [R1+0xbb4], R23 ;  /* 0x000bb41701007387 */ /* 0x0001e60000100800 */
[----:B------:R-:W-:Y:S01]  /*6010*/  LEA.HI.X.SX32 R7, R10, R17, 0x1, P3 ;  /* 0x000000110a077211 */ /* 0x000fe200018f0eff */
[----:B------:R-:W-:Y:S01]  /*6020*/  IMAD R11, R3, 0x13, RZ ;  /* 0x00000013030b7824 */ /* 0x000fe200078e02ff */
[----:B------:R-:W-:Y:S01]  /*6030*/  IADD3 R22, P1, R25, R16, RZ ;  /* 0x0000001019167210 */ /* 0x000fe20007f3e0ff */
[----:B------:R1:W-:Y:S01]  /*6040*/  STL.64 [R1+0xba8], R14 ;  /* 0x000ba80e01007387 */ /* 0x0003e20000100a00 */
[----:B------:R-:W-:-:S03]  /*6050*/  IMAD R12, R3, 0x130, RZ ;  /* 0x00000130030c7824 */ /* 0x000fc600078e02ff */
[----:B------:R4:W-:Y:S01]  /*6060*/  STL.64 [R1+0xba0], R6 ;  /* 0x000ba00601007387 */ /* 0x0009e20000100a00 */
[----:B0-----:R-:W-:Y:S02]  /*6070*/  LEA.HI.X.SX32 R23, R11, R17, 0x1, P1 ;  /* 0x000000110b177211 */ /* 0x001fe400008f0eff */
[----:B------:R-:W-:-:S03]  /*6080*/  IADD3 R12, P6, R12, R16, RZ ;  /* 0x000000100c0c7210 */ /* 0x000fc60007fde0ff */
[----:B------:R0:W-:Y:S01]  /*6090*/  STL.64 [R1+0xfb8], R22 ;  /* 0x000fb81601007387 */ /* 0x0001e20000100a00 */
[C---:B------:R-:W-:Y:S02]  /*60a0*/  IMAD R18, R3.reuse, 0x132, RZ ;  /* 0x0000013203127824 */ /* 0x040fe400078e02ff */
[C---:B-1----:R-:W-:Y:S02]  /*60b0*/  IMAD R14, R3.reuse, 0x138, RZ ;  /* 0x00000138030e7824 */ /* 0x042fe400078e02ff */
[----:B------:R-:W-:Y:S01]  /*60c0*/  IMAD R8, R3, 0x134, RZ ;  /* 0x0000013403087824 */ /* 0x000fe200078e02ff */
[----:B------:R-:W-:-:S04]  /*60d0*/  IADD3 R18, P5, R18, R16, RZ ;  /* 0x0000001012127210 */ /* 0x000fc80007fbe0ff */
[----:B------:R-:W-:Y:S01]  /*60e0*/  IADD3 R8, P4, R8, R16, RZ ;  /* 0x0000001008087210 */ /* 0x000fe20007f9e0ff */
[----:B------:R-:W-:-:S03]  /*60f0*/  IMAD R10, R3, 0x136, RZ ;  /* 0x00000136030a7824 */ /* 0x000fc600078e02ff */
[-C--:B---3--:R-:W-:Y:S02]  /*6100*/  LEA.HI.X.SX32 R9, R28, R17.reuse, 0x1, P4 ;  /* 0x000000111c097211 */ /* 0x088fe400020f0eff */
[-C--:B------:R-:W-:Y:S01]  /*6110*/  IADD3 R10, P1, R10, R16.reuse, RZ ;  /* 0x000000100a0a7210 */ /* 0x080fe20007f3e0ff */
[----:B------:R-:W-:Y:S01]  /*6120*/  IMAD R24, R3, 0x28, RZ ;  /* 0x0000002803187824 */ /* 0x000fe200078e02ff */
[CC--:B-----5:R-:W-:Y:S02]  /*6130*/  IADD3 R20, P2, R26.reuse, R16.reuse, RZ ;  /* 0x000000101a147210 */ /* 0x0e0fe40007f5e0ff */
[----:B----4-:R-:W-:Y:S02]  /*6140*/  IADD3 R6, P3, R27, R16, RZ ;  /* 0x000000101b067210 */ /* 0x010fe40007f7e0ff */
[-C--:B------:R-:W-:Y:S02]  /*6150*/  LEA.HI.X.SX32 R21, R25, R17.reuse, 0x1, P2 ;  /* 0x0000001119157211 */ /* 0x080fe400010f0eff */
[----:B------:R-:W-:-:S02]  /*6160*/  LEA.HI.X.SX32 R7, R26, R17, 0x1, P3 ;  /* 0x000000111a077211 */ /* 0x000fc400018f0eff */
[----:B------:R-:W-:Y:S01]  /*6170*/  LEA.HI.X.SX32 R13, R27, R17, 0x1, P6 ;  /* 0x000000111b0d7211 */ /* 0x000fe200030f0eff */
[----:B------:R-:W-:Y:S04]  /*6180*/  STL.64 [R1+0xf20], R20 ;  /* 0x000f201401007387 */ /* 0x000fe80000100a00 */
[----:B------:R1:W-:Y:S01]  /*6190*/  STL.64 [R1+0xdf0], R6 ;  /* 0x000df00601007387 */ /* 0x0003e20000100a00 */
[----:B0-----:R-:W-:-:S03]  /*61a0*/  IADD3 R22, P2, R14, R16, RZ ;  /* 0x000000100e167210 */ /* 0x001fc60007f5e0ff */
[----:B------:R0:W-:Y:S01]  /*61b0*/  STL.64 [R1+0xb98], R12 ;  /* 0x000b980c01007387 */ /* 0x0001e20000100a00 */
[----:B------:R-:W-:Y:S01]  /*61c0*/  IADD3 R14, P3, R28, R16, RZ ;  /* 0x000000101c0e7210 */ /* 0x000fe20007f7e0ff */
[C---:B-1----:R-:W-:Y:S02]  /*61d0*/  IMAD R7, R3.reuse, 0x13a, RZ ;  /* 0x0000013a03077824 */ /* 0x042fe400078e02ff */
[----:B------:R-:W-:-:S03]  /*61e0*/  IMAD R20, R3, 0x99, RZ ;  /* 0x0000009903147824 */ /* 0x000fc600078e02ff */
[----:B0-----:R-:W-:Y:S01]  /*61f0*/  IADD3 R12, P6, R7, R16, RZ ;  /* 0x00000010070c7210 */ /* 0x001fe20007fde0ff */
[C---:B------:R-:W-:Y:S01]  /*6200*/  IMAD R7, R3.reuse, 0x4d, RZ ;  /* 0x0000004d03077824 */ /* 0x040fe200078e02ff */
[----:B------:R-:W-:Y:S01]  /*6210*/  LEA.HI.X.SX32 R19, R20, R17, 0x1, P5 ;  /* 0x0000001114137211 */ /* 0x000fe200028f0eff */
[----:B------:R-:W-:-:S03]  /*6220*/  IMAD R6, R3, 0x13c, RZ ;  /* 0x0000013c03067824 */ /* 0x000fc600078e02ff */
[----:B------:R-:W-:Y:S01]  /*6230*/  LEA.HI.X.SX32 R15, R7, R17, 0x1, P3 ;  /* 0x00000011070f7211 */ /* 0x000fe200018f0eff */
[----:B------:R0:W-:Y:S01]  /*6240*/  STL.64 [R1+0xb90], R18 ;  /* 0x000b901201007387 */ /* 0x0001e20000100a00 */
[----:B------:R-:W-:-:S03]  /*6250*/  IMAD R7, R3, 0x9b, RZ ;  /* 0x0000009b03077824 */ /* 0x000fc600078e02ff */
[----:B------:R-:W-:Y:S01]  /*6260*/  STL.64 [R1+0xde8], R14 ;  /* 0x000de80e01007387 */ /* 0x000fe20000100a00 */
[----:B------:R-:W-:-:S03]  /*6270*/  IADD3 R20, P3, R29, R16, RZ ;  /* 0x000000101d147210 */ /* 0x000fc60007f7e0ff */
[----:B------:R1:W-:Y:S01]  /*6280*/  STL.64 [R1+0xb88], R8 ;  /* 0x000b880801007387 */ /* 0x0003e20000100a00 */
[----:B0-----:R-:W-:Y:S01]  /*6290*/  IADD3 R18, P5, R6, R16, RZ ;  /* 0x0000001006127210 */ /* 0x001fe20007fbe0ff */
[----:B------:R-:W-:Y:S01]  /*62a0*/  IMAD R6, R3, 0x9c, RZ ;  /* 0x0000009c03067824 */ /* 0x000fe200078e02ff */
[----:B------:R-:W-:Y:S01]  /*62b0*/  LEA.HI.X.SX32 R11, R7, R17, 0x1, P1 ;  /* 0x00000011070b7211 */ /* 0x000fe200008f0eff */
[----:B-1----:R-:W-:-:S03]  /*62c0*/  IMAD R8, R3, 0x27, RZ ;  /* 0x0000002703087824 */ /* 0x002fc600078e02ff */
[----:B------:R-:W-:Y:S01]  /*62d0*/  IADD3 R14, P4, R6, R16, RZ ;  /* 0x00000010060e7210 */ /* 0x000fe20007f9e0ff */
[C---:B------:R-:W-:Y:S01]  /*62e0*/  IMAD R7, R3.reuse, 0x140, RZ ;  /* 0x0000014003077824 */ /* 0x040fe200078e02ff */
[-C--:B------:R-:W-:Y:S01]  /*62f0*/  LEA.HI.X.SX32 R21, R8, R17.reuse, 0x1, P3 ;  /* 0x0000001108157211 */ /* 0x080fe200018f0eff */
[----:B------:R-:W-:Y:S01]  /*6300*/  IMAD R9, R3, 0x13e, RZ ;  /* 0x0000013e03097824 */ /* 0x000fe200078e02ff */
[----:B------:R0:W-:Y:S01]  /*6310*/  STL.64 [R1+0xb80], R10 ;  /* 0x000b800a01007387 */ /* 0x0001e20000100a00 */
[-C--:B------:R-:W-:Y:S02]  /*6320*/  LEA.HI.X.SX32 R15, R29, R17.reuse, 0x1, P4 ;  /* 0x000000111d0f7211 */ /* 0x080fe400020f0eff */
[----:B------:R-:W-:Y:S01]  /*6330*/  LEA.HI.X.SX32 R23, R6, R17, 0x1, P2 ;  /* 0x0000001106177211 */ /* 0x000fe200010f0eff */
[----:B------:R1:W-:Y:S01]  /*6340*/  STL.64 [R1+0xf18], R20 ;  /* 0x000f181401007387 */ /* 0x0003e20000100a00 */
[----:B------:R-:W-:-:S03]  /*6350*/  IMAD R6, R3, 0x9d, RZ ;  /* 0x0000009d03067824 */ /* 0x000fc600078e02ff */
[----:B------:R3:W-:Y:S01]  /*6360*/  STL.64 [R1+0xde0], R14 ;  /* 0x000de00e01007387 */ /* 0x0007e20000100a00 */
[-C--:B0-----:R-:W-:Y:S01]  /*6370*/  IADD3 R10, P1, R9, R16.reuse, RZ ;  /* 0x00000010090a7210 */ /* 0x081fe20007f3e0ff */
[----:B------:R-:W-:Y:S01]  /*6380*/  IMAD R9, R3, 0x9e, RZ ;  /* 0x0000009e03097824 */ /* 0x000fe200078e02ff */
[-C--:B-1----:R-:W-:Y:S01]  /*6390*/  IADD3 R20, P3, R7, R16.reuse, RZ ;  /* 0x0000001007147210 */ /* 0x082fe20007f7e0ff */
[C---:B------:R-:W-:Y:S01]  /*63a0*/  IMAD R7, R3.reuse, 0x142, RZ ;  /* 0x0000014203077824 */ /* 0x040fe200078e02ff */
[----:B------:R0:W-:Y:S01]  /*63b0*/  STL.64 [R1+0xb78], R22 ;  /* 0x000b781601007387 */ /* 0x0001e20000100a00 */
[-C--:B------:R-:W-:Y:S01]  /*63c0*/  LEA.HI.X.SX32 R13, R6, R17.reuse, 0x1, P6 ;  /* 0x00000011060d7211 */ /* 0x080fe200030f0eff */
[----:B------:R-:W-:Y:S01]  /*63d0*/  IMAD R8, R3, 0x144, RZ ;  /* 0x0000014403087824 */ /* 0x000fe200078e02ff */
[-C--:B---3--:R-:W-:Y:S01]  /*63e0*/  IADD3 R14, P4, R9, R16.reuse, RZ ;  /* 0x00000010090e7210 */ /* 0x088fe20007f9e0ff */
[----:B------:R-:W-:Y:S01]  /*63f0*/  IMAD R6, R3, 0xa, RZ ;  /* 0x0000000a03067824 */ /* 0x000fe200078e02ff */
[----:B------:R-:W-:Y:S01]  /*6400*/  LEA.HI.X.SX32 R19, R9, R17, 0x1, P5 ;  /* 0x0000001109137211 */ /* 0x000fe200028f0eff */
[----:B------:R1:W-:Y:S01]  /*6410*/  STL.64 [R1+0xb70], R12 ;  /* 0x000b700c01007387 */ /* 0x0003e20000100a00 */
[----:B0-----:R-:W-:Y:S01]  /*6420*/  IADD3 R22, P2, R7, R16, RZ ;  /* 0x0000001007167210 */ /* 0x001fe20007f5e0ff */
[----:B------:R-:W-:-:S05]  /*6430*/  IMAD R7, R3, 0x4f, RZ ;  /* 0x0000004f03077824 */ /* 0x000fca00078e02ff */
[-C--:B------:R-:W-:Y:S01]  /*6440*/  LEA.HI.X.SX32 R15, R7, R17.reuse, 0x1, P4 ;  /* 0x00000011070f7211 */ /* 0x080fe200020f0eff */
[C---:B------:R-:W-:Y:S01]  /*6450*/  IMAD R7, R3.reuse, 0x9f, RZ ;  /* 0x0000009f03077824 */ /* 0x040fe200078e02ff */
[-C--:B-1----:R-:W-:Y:S01]  /*6460*/  IADD3 R12, P6, R8, R16.reuse, RZ ;  /* 0x00000010080c7210 */ /* 0x082fe20007fde0ff */
[C---:B------:R-:W-:Y:S02]  /*6470*/  IMAD R8, R3.reuse, 0x14, RZ ;  /* 0x0000001403087824 */ /* 0x040fe400078e02ff */
[----:B------:R0:W-:Y:S01]  /*6480*/  STL.64 [R1+0xdd8], R14 ;  /* 0x000dd80e01007387 */ /* 0x0001e20000100a00 */
[----:B------:R-:W-:Y:S01]  /*6490*/  IMAD R25, R3, 0x5, RZ ;  /* 0x0000000503197824 */ /* 0x000fe200078e02ff */
[----:B------:R-:W-:Y:S02]  /*64a0*/  LEA.HI.X.SX32 R11, R7, R17, 0x1, P1 ;  /* 0x00000011070b7211 */ /* 0x000fe400008f0eff */
[----:B------:R1:W-:Y:S01]  /*64b0*/  STL.64 [R1+0xb68], R18 ;  /* 0x000b681201007387 */ /* 0x0003e20000100a00 */
[----:B------:R-:W-:Y:S01]  /*64c0*/  IMAD R9, R3, 0xa0, RZ ;  /* 0x000000a003097824 */ /* 0x000fe200078e02ff */
[----:B0-----:R-:W-:-:S02]  /*64d0*/  IADD3 R14, P4, R6, R16, RZ ;  /* 0x00000010060e7210 */ /* 0x001fc40007f9e0ff */
[----:B-1----:R-:W-:Y:S02]  /*64e0*/  IADD3 R18, P5, R8, R16, RZ ;  /* 0x0000001008127210 */ /* 0x002fe40007fbe0ff */
[-C--:B------:R-:W-:Y:S01]  /*64f0*/  LEA.HI.X.SX32 R15, R25, R17.reuse, 0x1, P4 ;  /* 0x00000011190f7211 */ /* 0x080fe200020f0eff */
[----:B------:R0:W-:Y:S01]  /*6500*/  STL.64 [R1+0xb60], R10 ;  /* 0x000b600a01007387 */ /* 0x0001e20000100a00 */
[----:B------:R-:W-:Y:S01]  /*6510*/  LEA.HI.X.SX32 R19, R6, R17, 0x1, P5 ;  /* 0x0000001106137211 */ /* 0x000fe200028f0eff */
[C---:B------:R-:W-:Y:S02]  /*6520*/  IMAD R7, R3.reuse, 0x50, RZ ;  /* 0x0000005003077824 */ /* 0x040fe400078e02ff */
[----:B------:R1:W-:Y:S01]  /*6530*/  STL.64 [R1+0x1028], R14 ;  /* 0x0010280e01007387 */ /* 0x0003e20000100a00 */
[----:B------:R-:W-:-:S03]  /*6540*/  IMAD R6, R3, 0x146, RZ ;  /* 0x0000014603067824 */ /* 0x000fc600078e02ff */
[----:B------:R3:W-:Y:S01]  /*6550*/  STL.64 [R1+0x1000], R18 ;  /* 0x0010001201007387 */ /* 0x0007e20000100a00 */
[----:B0-----:R-:W-:-:S04]  /*6560*/  IADD3 R10, P1, R24, R16, RZ ;  /* 0x00000010180a7210 */ /* 0x001fc80007f3e0ff */
[-C--:B------:R-:W-:Y:S02]  /*6570*/  LEA.HI.X.SX32 R11, R8, R17.reuse, 0x1, P1 ;  /* 0x00000011080b7211 */ /* 0x080fe400008f0eff */
[-C--:B-1----:R-:W-:Y:S02]  /*6580*/  IADD3 R14, P4, R7, R16.reuse, RZ ;  /* 0x00000010070e7210 */ /* 0x082fe40007f9e0ff */
[-C--:B---3--:R-:W-:Y:S01]  /*6590*/  IADD3 R18, P5, R9, R16.reuse, RZ ;  /* 0x0000001009127210 */ /* 0x088fe20007fbe0ff */
[----:B------:R0:W-:Y:S01]  /*65a0*/  STL.64 [R1+0xfb0], R10 ;  /* 0x000fb00a01007387 */ /* 0x0001e20000100a00 */
[-C--:B------:R-:W-:Y:S02]  /*65b0*/  LEA.HI.X.SX32 R15, R24, R17.reuse, 0x1, P4 ;  /* 0x00000011180f7211 */ /* 0x080fe400020f0eff */
[-C--:B------:R-:W-:Y:S01]  /*65c0*/  LEA.HI.X.SX32 R19, R7, R17.reuse, 0x1, P5 ;  /* 0x0000001107137211 */ /* 0x080fe200028f0eff */
[C---:B------:R-:W-:Y:S02]  /*65d0*/  IMAD R7, R3.reuse, 0xa1, RZ ;  /* 0x000000a103077824 */ /* 0x040fe400078e02ff */
[C---:B------:R-:W-:Y:S01]  /*65e0*/  IMAD R8, R3.reuse, 0x148, RZ ;  /* 0x0000014803087824 */ /* 0x040fe200078e02ff */
[----:B------:R1:W-:Y:S01]  /*65f0*/  STL.64 [R1+0xf10], R14 ;  /* 0x000f100e01007387 */ /* 0x0003e20000100a00 */
[----:B0-----:R-:W-:Y:S01]  /*6600*/  IADD3 R10, P1, R6, R16, RZ ;  /* 0x00000010060a7210 */ /* 0x001fe20007f3e0ff */
[----:B------:R-:W-:Y:S01]  /*6610*/  IMAD R6, R3, 0xa2, RZ ;  /* 0x000000a203067824 */ /* 0x000fe200078e02ff */
[-C--:B------:R-:W-:Y:S01]  /*6620*/  LEA.HI.X.SX32 R23, R7, R17.reuse, 0x1, P2 ;  /* 0x0000001107177211 */ /* 0x080fe200010f0eff */
[----:B------:R0:W-:Y:S01]  /*6630*/  STL.64 [R1+0xdd0], R18 ;  /* 0x000dd01201007387 */ /* 0x0001e20000100a00 */
[----:B------:R-:W-:Y:S01]  /*6640*/  IMAD R7, R3, 0x51, RZ ;  /* 0x0000005103077824 */ /* 0x000fe200078e02ff */
[----:B------:R-:W-:-:S02]  /*6650*/  LEA.HI.X.SX32 R21, R9, R17, 0x1, P3 ;  /* 0x0000001109157211 */ /* 0x000fc400018f0eff */
[-C--:B-1----:R-:W-:Y:S01]  /*6660*/  IADD3 R14, P4, R8, R16.reuse, RZ ;  /* 0x00000010080e7210 */ /* 0x082fe20007f9e0ff */
[C---:B------:R-:W-:Y:S02]  /*6670*/  IMAD R8, R3.reuse, 0x14a, RZ ;  /* 0x0000014a03087824 */ /* 0x040fe400078e02ff */
[----:B------:R-:W-:Y:S01]  /*6680*/  IMAD R9, R3, 0x14c, RZ ;  /* 0x0000014c03097824 */ /* 0x000fe200078e02ff */
[CC--:B0-----:R-:W-:Y:S01]  /*6690*/  IADD3 R18, P5, R6.reuse, R16.reuse, RZ ;  /* 0x0000001006127210 */ /* 0x0c1fe20007fbe0ff */
[----:B------:R0:W-:Y:S03]  /*66a0*/  STL.64 [R1+0xb58], R20 ;  /* 0x000b581401007387 */ /* 0x0001e60000100a00 */
[-C--:B------:R-:W-:Y:S01]  /*66b0*/  LEA.HI.X.SX32 R19, R7, R17.reuse, 0x1, P5 ;  /* 0x0000001107137211 */ /* 0x080fe200028f0eff */
[----:B------:R-:W-:Y:S01]  /*66c0*/  IMAD R7, R3, 0xa3, RZ ;  /* 0x000000a303077824 */ /* 0x000fe200078e02ff */
[----:B------:R-:W-:Y:S01]  /*66d0*/  IADD3 R24, P2, R9, R16, RZ ;  /* 0x0000001009187210 */ /* 0x000fe20007f5e0ff */
[----:B------:R-:W-:Y:S01]  /*66e0*/  IMAD R9, R3, 0xa4, RZ ;  /* 0x000000a403097824 */ /* 0x000fe200078e02ff */
[-C--:B------:R-:W-:Y:S01]  /*66f0*/  LEA.HI.X.SX32 R13, R6, R17.reuse, 0x1, P6 ;  /* 0x00000011060d7211 */ /* 0x080fe200030f0eff */
[----:B------:R1:W-:Y:S01]  /*6700*/  STL.64 [R1+0xb50], R22 ;  /* 0x000b501601007387 */ /* 0x0003e20000100a00 */
[----:B------:R-:W-:-:S02]  /*6710*/  LEA.HI.X.SX32 R11, R7, R17, 0x1, P1 ;  /* 0x00000011070b7211 */ /* 0x000fc400008f0eff */
[----:B0-----:R-:W-:Y:S01]  /*6720*/  IADD3 R20, P3, R8, R16, RZ ;  /* 0x0000001008147210 */ /* 0x001fe20007f7e0ff */
[C---:B------:R-:W-:Y:S01]  /*6730*/  IMAD R8, R3.reuse, 0x52, RZ ;  /* 0x0000005203087824 */ /* 0x040fe200078e02ff */
[----:B------:R0:W-:Y:S04]  /*6740*/  STL.64 [R1+0xdc8], R18 ;  /* 0x000dc81201007387 */ /* 0x0001e80000100a00 */
[----:B------:R3:W-:Y:S01]  /*6750*/  STL.64 [R1+0xb48], R12 ;  /* 0x000b480c01007387 */ /* 0x0007e20000100a00 */
[----:B-1----:R-:W-:-:S03]  /*6760*/  IMAD R22, R3, 0x29, RZ ;  /* 0x0000002903167824 */ /* 0x002fc600078e02ff */
[----:B------:R1:W-:Y:S01]  /*6770*/  STL.64 [R1+0xb40], R10 ;  /* 0x000b400a01007387 */ /* 0x0003e20000100a00 */
[-C--:B0-----:R-:W-:Y:S02]  /*6780*/  IADD3 R18, P5, R8, R16.reuse, RZ ;  /* 0x0000001008127210 */ /* 0x081fe40007fbe0ff */
[-C--:B---3--:R-:W-:Y:S02]  /*6790*/  IADD3 R12, P6, R9, R16.reuse, RZ ;  /* 0x00000010090c7210 */ /* 0x088fe40007fde0ff */
[-C--:B------:R-:W-:Y:S01]  /*67a0*/  LEA.HI.X.SX32 R19, R22, R17.reuse, 0x1, P5 ;  /* 0x0000001116137211 */ /* 0x080fe200028f0eff */
[C---:B-1----:R-:W-:Y:S01]  /*67b0*/  IMAD R11, R3.reuse, 0x150, RZ ;  /* 0x00000150030b7824 */ /* 0x042fe200078e02ff */
[----:B------:R-:W-:Y:S01]  /*67c0*/  LEA.HI.X.SX32 R13, R8, R17, 0x1, P6 ;  /* 0x00000011080d7211 */ /* 0x000fe200030f0eff */
[----:B------:R-:W-:Y:S02]  /*67d0*/  IMAD R10, R3, 0xa6, RZ ;  /* 0x000000a6030a7824 */ /* 0x000fe400078e02ff */
[----:B------:R0:W-:Y:S01]  /*67e0*/  STL.64 [R1+0xf08], R18 ;  /* 0x000f081201007387 */ /* 0x0001e20000100a00 */
[----:B------:R-:W-:Y:S01]  /*67f0*/  IADD3 R22, P5, R11, R16, RZ ;  /* 0x000000100b167210 */ /* 0x000fe20007fbe0ff */
[----:B------:R-:W-:-:S02]  /*6800*/  IMAD R11, R3, 0xa5, RZ ;  /* 0x000000a5030b7824 */ /* 0x000fc400078e02ff */
[----:B------:R1:W-:Y:S01]  /*6810*/  STL.64 [R1+0xdc0], R12 ;  /* 0x000dc00c01007387 */ /* 0x0003e20000100a00 */
[-C--:B------:R-:W-:Y:S02]  /*6820*/  LEA.HI.X.SX32 R15, R9, R17.reuse, 0x1, P4 ;  /* 0x00000011090f7211 */ /* 0x080fe400020f0eff */
[----:B------:R-:W-:Y:S01]  /*6830*/  LEA.HI.X.SX32 R21, R11, R17, 0x1, P3 ;  /* 0x000000110b157211 */ /* 0x000fe200018f0eff */
[C---:B0-----:R-:W-:Y:S01]  /*6840*/  IMAD R18, R3.reuse, 0x53, RZ ;  /* 0x0000005303127824 */ /* 0x041fe200078e02ff */
[----:B-1----:R-:W-:Y:S01]  /*6850*/  IADD3 R12, P6, R10, R16, RZ ;  /* 0x000000100a0c7210 */ /* 0x002fe20007fde0ff */
[----:B------:R-:W-:-:S03]  /*6860*/  IMAD R6, R3, 0x14e, RZ ;  /* 0x0000014e03067824 */ /* 0x000fc600078e02ff */
[----:B------:R-:W-:Y:S01]  /*6870*/  LEA.HI.X.SX32 R13, R18, R17, 0x1, P6 ;  /* 0x00000011120d7211 */ /* 0x000fe200030f0eff */
[----:B------:R-:W-:Y:S01]  /*6880*/  STL.64 [R1+0xb38], R14 ;  /* 0x000b380e01007387 */ /* 0x000fe20000100a00 */
[----:B------:R-:W-:-:S03]  /*6890*/  IADD3 R6, P1, R6, R16, RZ ;  /* 0x0000001006067210 */ /* 0x000fc60007f3e0ff */
[----:B------:R-:W-:Y:S04]  /*68a0*/  STL.64 [R1+0xb30], R20 ;  /* 0x000b301401007387 */ /* 0x000fe80000100a00 */
[----:B------:R0:W-:Y:S01]  /*68b0*/  STL.64 [R1+0xdb8], R12 ;  /* 0x000db80c01007387 */ /* 0x0001e20000100a00 */
[----:B------:R-:W-:Y:S01]  /*68c0*/  LEA.HI.X.SX32 R25, R10, R17, 0x1, P2 ;  /* 0x000000110a197211 */ /* 0x000fe200010f0eff */
[C---:B------:R-:W-:Y:S02]  /*68d0*/  IMAD R11, R3.reuse, 0x2a, RZ ;  /* 0x0000002a030b7824 */ /* 0x040fe400078e02ff */
[C---:B0-----:R-:W-:Y:S02]  /*68e0*/  IMAD R12, R3.reuse, 0xa7, RZ ;  /* 0x000000a7030c7824 */ /* 0x041fe400078e02ff */
[----:B------:R-:W-:-:S03]  /*68f0*/  IMAD R21, R3, 0xa8, RZ ;  /* 0x000000a803157824 */ /* 0x000fc600078e02ff */
[-C--:B------:R-:W-:Y:S01]  /*6900*/  LEA.HI.X.SX32 R7, R12, R17.reuse, 0x1, P1 ;  /* 0x000000110c077211 */ /* 0x080fe200008f0eff */
[----:B------:R0:W-:Y:S01]  /*6910*/  STL.64 [R1+0xb28], R24 ;  /* 0x000b281801007387 */ /* 0x0001e20000100a00 */
[----:B------:R-:W-:Y:S01]  /*6920*/  IMAD R10, R3, 0x15, RZ ;  /* 0x00000015030a7824 */ /* 0x000fe200078e02ff */
[-C--:B------:R-:W-:Y:S01]  /*6930*/  IADD3 R26, P6, R11, R16.reuse, RZ ;  /* 0x000000100b1a7210 */ /* 0x080fe20007fde0ff */
[C---:B------:R-:W-:Y:S01]  /*6940*/  IMAD R18, R3.reuse, 0x54, RZ ;  /* 0x0000005403127824 */ /* 0x040fe200078e02ff */
[----:B------:R1:W-:Y:S01]  /*6950*/  STL.64 [R1+0xb20], R6 ;  /* 0x000b200601007387 */ /* 0x0003e20000100a00 */
[C---:B------:R-:W-:Y:S01]  /*6960*/  IMAD R20, R3.reuse, 0xaa, RZ ;  /* 0x000000aa03147824 */ /* 0x040fe200078e02ff */
[-C--:B------:R-:W-:Y:S01]  /*6970*/  LEA.HI.X.SX32 R27, R10, R17.reuse, 0x1, P6 ;  /* 0x000000110a1b7211 */ /* 0x080fe200030f0eff */
[----:B------:R-:W-:Y:S01]  /*6980*/  IMAD R8, R3, 0x152, RZ ;  /* 0x0000015203087824 */ /* 0x000fe200078e02ff */
[----:B------:R-:W-:Y:S02]  /*6990*/  LEA.HI.X.SX32 R23, R21, R17, 0x1, P5 ;  /* 0x0000001115177211 */ /* 0x000fe400028f0eff */
[----:B0-----:R-:W-:-:S02]  /*69a0*/  IADD3 R24, P2, R18, R16, RZ ;  /* 0x0000001012187210 */ /* 0x001fc40007f5e0ff */
[----:B-1----:R-:W-:-:S04]  /*69b0*/  IADD3 R6, P1, R21, R16, RZ ;  /* 0x0000001015067210 */ /* 0x002fc80007f3e0ff */
[-C--:B------:R-:W-:Y:S01]  /*69c0*/  LEA.HI.X.SX32 R7, R18, R17.reuse, 0x1, P1 ;  /* 0x0000001112077211 */ /* 0x080fe200008f0eff */
[----:B------:R-:W-:Y:S01]  /*69d0*/  STL.64 [R1+0xfa8], R26 ;  /* 0x000fa81a01007387 */ /* 0x000fe20000100a00 */
[-C--:B------:R-:W-:Y:S01]  /*69e0*/  LEA.HI.X.SX32 R25, R11, R17.reuse, 0x1, P2 ;  /* 0x000000110b197211 */ /* 0x080fe200010f0eff */
[C---:B------:R-:W-:Y:S01]  /*69f0*/  IMAD R21, R3.reuse, 0x55, RZ ;  /* 0x0000005503157824 */ /* 0x040fe200078e02ff */
[-C--:B------:R-:W-:Y:S01]  /*6a00*/  IADD3 R18, P1, R20, R16.reuse, RZ ;  /* 0x0000001014127210 */ /* 0x080fe20007f3e0ff */
[C---:B------:R-:W-:Y:S01]  /*6a10*/  IMAD R14, R3.reuse, 0x154, RZ ;  /* 0x00000154030e7824 */ /* 0x040fe200078e02ff */
[----:B------:R0:W-:Y:S01]  /*6a20*/  STL.64 [R1+0xdb0], R6 ;  /* 0x000db00601007387 */ /* 0x0001e20000100a00 */
[----:B------:R-:W-:Y:S01]  /*6a30*/  IMAD R12, R3, 0x156, RZ ;  /* 0x00000156030c7824 */ /* 0x000fe200078e02ff */
[-C--:B------:R-:W-:Y:S02]  /*6a40*/  IADD3 R8, P4, R8, R16.reuse, RZ ;  /* 0x0000001008087210 */ /* 0x080fe40007f9e0ff */
[----:B------:R-:W-:Y:S01]  /*6a50*/  STL.64 [R1+0xf00], R24 ;  /* 0x000f001801007387 */ /* 0x000fe20000100a00 */
[----:B------:R-:W-:Y:S01]  /*6a60*/  LEA.HI.X.SX32 R19, R21, R17, 0x1, P1 ;  /* 0x0000001115137211 */ /* 0x000fe200008f0eff */
[C---:B------:R-:W-:Y:S01]  /*6a70*/  IMAD R21, R3.reuse, 0xab, RZ ;  /* 0x000000ab03157824 */ /* 0x040fe200078e02ff */
[----:B------:R-:W-:Y:S01]  /*6a80*/  IADD3 R14, P3, R14, R16, RZ ;  /* 0x000000100e0e7210 */ /* 0x000fe20007f7e0ff */
[----:B------:R1:W-:Y:S01]  /*6a90*/  STL.64 [R1+0xb18], R22 ;  /* 0x000b181601007387 */ /* 0x0003e20000100a00 */
[----:B0-----:R-:W-:-:S02]  /*6aa0*/  IMAD R7, R3, 0x15a, RZ ;  /* 0x0000015a03077824 */ /* 0x001fc400078e02ff */
[----:B------:R-:W-:Y:S01]  /*6ab0*/  IMAD R6, R3, 0xa9, RZ ;  /* 0x000000a903067824 */ /* 0x000fe200078e02ff */
[----:B------:R-:W-:-:S04]  /*6ac0*/  IADD3 R12, P6, R12, R16, RZ ;  /* 0x000000100c0c7210 */ /* 0x000fc80007fde0ff */
[-C--:B------:R-:W-:Y:S02]  /*6ad0*/  LEA.HI.X.SX32 R9, R6, R17.reuse, 0x1, P4 ;  /* 0x0000001106097211 */ /* 0x080fe400020f0eff */
[----:B-1----:R-:W-:Y:S01]  /*6ae0*/  IADD3 R22, P5, R7, R16, RZ ;  /* 0x0000001007167210 */ /* 0x002fe20007fbe0ff */
[----:B------:R-:W-:Y:S01]  /*6af0*/  IMAD R7, R3, 0x15c, RZ ;  /* 0x0000015c03077824 */ /* 0x000fe200078e02ff */
[-C--:B------:R-:W-:Y:S01]  /*6b00*/  LEA.HI.X.SX32 R15, R20, R17.reuse, 0x1, P3 ;  /* 0x00000011140f7211 */ /* 0x080fe200018f0eff */
[----:B------:R0:W-:Y:S01]  /*6b10*/  STL.64 [R1+0xb10], R8 ;  /* 0x000b100801007387 */ /* 0x0001e20000100a00 */
[----:B------:R-:W-:Y:S01]  /*6b20*/  LEA.HI.X.SX32 R13, R21, R17, 0x1, P6 ;  /* 0x00000011150d7211 */ /* 0x000fe200030f0eff */
[C---:B------:R-:W-:Y:S02]  /*6b30*/  IMAD R6, R3.reuse, 0x56, RZ ;  /* 0x0000005603067824 */ /* 0x040fe400078e02ff */
[----:B------:R1:W-:Y:S01]  /*6b40*/  STL.64 [R1+0xda8], R18 ;  /* 0x000da81201007387 */ /* 0x0003e20000100a00 */
[----:B------:R-:W-:-:S03]  /*6b50*/  IMAD R10, R3, 0x158, RZ ;  /* 0x00000158030a7824 */ /* 0x000fc600078e02ff */
[----:B------:R3:W-:Y:S01]  /*6b60*/  STL.64 [R1+0xb08], R14 ;  /* 0x000b080e01007387 */ /* 0x0007e20000100a00 */
[-C--:B0-----:R-:W-:Y:S01]  /*6b70*/  IADD3 R8, P4, R7, R16.reuse, RZ ;  /* 0x0000001007087210 */ /* 0x081fe20007f9e0ff */
[C---:B------:R-:W-:Y:S02]  /*6b80*/  IMAD R7, R3.reuse, 0xac, RZ ;  /* 0x000000ac03077824 */ /* 0x040fe400078e02ff */
[----:B------:R0:W-:Y:S01]  /*6b90*/  STL.64 [R1+0xb00], R12 ;  /* 0x000b000c01007387 */ /* 0x0001e20000100a00 */
[----:B------:R-:W-:Y:S01]  /*6ba0*/  IMAD R20, R3, 0x15e, RZ ;  /* 0x0000015e03147824 */ /* 0x000fe200078e02ff */
[-C--:B-1----:R-:W-:Y:S02]  /*6bb0*/  IADD3 R18, P1, R6, R16.reuse, RZ ;  /* 0x0000001006127210 */ /* 0x082fe40007f3e0ff */
[-C--:B---3--:R-:W-:Y:S01]  /*6bc0*/  IADD3 R14, P3, R7, R16.reuse, RZ ;  /* 0x00000010070e7210 */ /* 0x088fe20007f7e0ff */
[----:B0-----:R-:W-:Y:S01]  /*6bd0*/  IMAD R13, R3, 0x2b, RZ ;  /* 0x0000002b030d7824 */ /* 0x001fe200078e02ff */
[----:B------:R-:W-:-:S02]  /*6be0*/  IADD3 R10, P2, R10, R16, RZ ;  /* 0x000000100a0a7210 */ /* 0x000fc40007f5e0ff */
[----:B------:R-:W-:Y:S02]  /*6bf0*/  IADD3 R24, P6, R20, R16, RZ ;  /* 0x0000001014187210 */ /* 0x000fe40007fde0ff */
[-C--:B------:R-:W-:Y:S01]  /*6c00*/  LEA.HI.X.SX32 R19, R13, R17.reuse, 0x1, P1 ;  /* 0x000000110d137211 */ /* 0x080fe200008f0eff */
[----:B------:R-:W-:Y:S01]  /*6c10*/  IMAD R20, R3, 0xae, RZ ;  /* 0x000000ae03147824 */ /* 0x000fe200078e02ff */
[-C--:B------:R-:W-:Y:S02]  /*6c20*/  LEA.HI.X.SX32 R15, R6, R17.reuse, 0x1, P3 ;  /* 0x00000011060f7211 */ /* 0x080fe400018f0eff */
[----:B------:R-:W-:Y:S01]  /*6c30*/  LEA.HI.X.SX32 R11, R7, R17, 0x1, P2 ;  /* 0x00000011070b7211 */ /* 0x000fe200010f0eff */
[----:B------:R0:W-:Y:S01]  /*6c40*/  STL.64 [R1+0xef8], R18 ;  /* 0x000ef81201007387 */ /* 0x0001e20000100a00 */
[----:B------:R-:W-:-:S03]  /*6c50*/  IMAD R7, R3, 0xad, RZ ;  /* 0x000000ad03077824 */ /* 0x000fc600078e02ff */
[----:B------:R1:W-:Y:S02]  /*6c60*/  STL.64 [R1+0xda0], R14 ;  /* 0x000da00e01007387 */ /* 0x0003e40000100a00 */
[-C--:B------:R-:W-:Y:S01]  /*6c70*/  LEA.HI.X.SX32 R23, R7, R17.reuse, 0x1, P5 ;  /* 0x0000001107177211 */ /* 0x080fe200028f0eff */
[----:B0-----:R-:W-:Y:S01]  /*6c80*/  IMAD R19, R3, 0x57, RZ ;  /* 0x0000005703137824 */ /* 0x001fe200078e02ff */
[C---:B-1----:R-:W-:Y:S02]  /*6c90*/  IADD3 R14, P3, R20.reuse, R16, RZ ;  /* 0x00000010140e7210 */ /* 0x042fe40007f7e0ff */
[-C--:B------:R-:W-:Y:S02]  /*6ca0*/  LEA.HI.X.SX32 R9, R20, R17.reuse, 0x1, P4 ;  /* 0x0000001114097211 */ /* 0x080fe400020f0eff */
[----:B------:R-:W-:Y:S01]  /*6cb0*/  LEA.HI.X.SX32 R15, R19, R17, 0x1, P3 ;  /* 0x00000011130f7211 */ /* 0x000fe200018f0eff */
[----:B------:R-:W-:Y:S01]  /*6cc0*/  STL.64 [R1+0xaf8], R10 ;  /* 0x000af80a01007387 */ /* 0x000fe20000100a00 */
[----:B------:R-:W-:-:S03]  /*6cd0*/  IMAD R18, R3, 0x16, RZ ;  /* 0x0000001603127824 */ /* 0x000fc600078e02ff */
[----:B------:R0:W-:Y:S04]  /*6ce0*/  STL.64 [R1+0xaf0], R22 ;  /* 0x000af01601007387 */ /* 0x0001e80000100a00 */
[----:B------:R1:W-:Y:S04]  /*6cf0*/  STL.64 [R1+0xd98], R14 ;  /* 0x000d980e01007387 */ /* 0x0003e80000100a00 */
[----:B------:R3:W-:Y:S01]  /*6d00*/  STL.64 [R1+0xae8], R8 ;  /* 0x000ae80801007387 */ /* 0x0007e20000100a00 */
[C---:B0-----:R-:W-:Y:S02]  /*6d10*/  IMAD R22, R3.reuse, 0xaf, RZ ;  /* 0x000000af03167824 */ /* 0x041fe400078e02ff */
[C---:B------:R-:W-:Y:S01]  /*6d20*/  IMAD R19, R3.reuse, 0x2c, RZ ;  /* 0x0000002c03137824 */ /* 0x040fe200078e02ff */
[----:B-1----:R-:W-:Y:S01]  /*6d30*/  IADD3 R14, P3, R18, R16, RZ ;  /* 0x00000010120e7210 */ /* 0x002fe20007f7e0ff */
[C---:B---3--:R-:W-:Y:S01]  /*6d40*/  IMAD R8, R3.reuse, 0xb, RZ ;  /* 0x0000000b03087824 */ /* 0x048fe200078e02ff */
[----:B------:R-:W-:Y:S01]  /*6d50*/  LEA.HI.X.SX32 R25, R22, R17, 0x1, P6 ;  /* 0x0000001116197211 */ /* 0x000fe200030f0eff */
[----:B------:R-:W-:-:S02]  /*6d60*/  IMAD R9, R3, 0x58, RZ ;  /* 0x0000005803097824 */ /* 0x000fc400078e02ff */
[C---:B------:R-:W-:Y:S01]  /*6d70*/  IMAD R23, R3.reuse, 0xb0, RZ ;  /* 0x000000b003177824 */ /* 0x040fe200078e02ff */
[-C--:B------:R-:W-:Y:S01]  /*6d80*/  LEA.HI.X.SX32 R15, R8, R17.reuse, 0x1, P3 ;  /* 0x00000011080f7211 */ /* 0x080fe200018f0eff */
[----:B------:R-:W-:Y:S01]  /*6d90*/  IMAD R12, R3, 0x160, RZ ;  /* 0x00000160030c7824 */ /* 0x000fe200078e02ff */
[-C--:B------:R-:W-:Y:S01]  /*6da0*/  IADD3 R20, P4, R19, R16.reuse, RZ ;  /* 0x0000001013147210 */ /* 0x080fe20007f9e0ff */
[C---:B------:R-:W-:Y:S01]  /*6db0*/  IMAD R6, R3.reuse, 0x162, RZ ;  /* 0x0000016203067824 */ /* 0x040fe200078e02ff */
[----:B------:R0:W-:Y:S01]  /*6dc0*/  STL.64 [R1+0xae0], R24 ;  /* 0x000ae01801007387 */ /* 0x0001e20000100a00 */
[C---:B------:R-:W-:Y:S01]  /*6dd0*/  IMAD R22, R3.reuse, 0xb1, RZ ;  /* 0x000000b103167824 */ /* 0x040fe200078e02ff */
[-C--:B------:R-:W-:Y:S02]  /*6de0*/  IADD3 R12, P1, R12, R16.reuse, RZ ;  /* 0x000000100c0c7210 */ /* 0x080fe40007f3e0ff */
[----:B------:R1:W-:Y:S01]  /*6df0*/  STL.64 [R1+0xff8], R14 ;  /* 0x000ff80e01007387 */ /* 0x0003e20000100a00 */
[----:B------:R-:W-:Y:S01]  /*6e00*/  LEA.HI.X.SX32 R21, R18, R17, 0x1, P4 ;  /* 0x0000001112157211 */ /* 0x000fe200020f0eff */
[----:B------:R-:W-:Y:S01]  /*6e10*/  IMAD R8, R3, 0x166, RZ ;  /* 0x0000016603087824 */ /* 0x000fe200078e02ff */
[----:B------:R-:W-:-:S02]  /*6e20*/  IADD3 R10, P2, R6, R16, RZ ;  /* 0x00000010060a7210 */ /* 0x000fc40007f5e0ff */
[-C--:B0-----:R-:W-:Y:S02]  /*6e30*/  IADD3 R24, P6, R9, R16.reuse, RZ ;  /* 0x0000001009187210 */ /* 0x081fe40007fde0ff */
[----:B-1----:R-:W-:Y:S02]  /*6e40*/  IADD3 R14, P3, R23, R16, RZ ;  /* 0x00000010170e7210 */ /* 0x002fe40007f7e0ff */
[-C--:B------:R-:W-:Y:S02]  /*6e50*/  LEA.HI.X.SX32 R25, R19, R17.reuse, 0x1, P6 ;  /* 0x0000001113197211 */ /* 0x080fe400030f0eff */
[-C--:B------:R-:W-:Y:S01]  /*6e60*/  LEA.HI.X.SX32 R15, R9, R17.reuse, 0x1, P3 ;  /* 0x00000011090f7211 */ /* 0x080fe200018f0eff */
[----:B------:R0:W-:Y:S01]  /*6e70*/  STL.64 [R1+0xfa0], R20 ;  /* 0x000fa01401007387 */ /* 0x0001e20000100a00 */
[-C--:B------:R-:W-:Y:S01]  /*6e80*/  LEA.HI.X.SX32 R13, R23, R17.reuse, 0x1, P1 ;  /* 0x00000011170d7211 */ /* 0x080fe200008f0eff */
[C---:B------:R-:W-:Y:S01]  /*6e90*/  IMAD R9, R3.reuse, 0x16a, RZ ;  /* 0x0000016a03097824 */ /* 0x040fe200078e02ff */
[----:B------:R-:W-:Y:S01]  /*6ea0*/  LEA.HI.X.SX32 R11, R22, R17, 0x1, P2 ;  /* 0x00000011160b7211 */ /* 0x000fe200010f0eff */
[----:B------:R-:W-:Y:S01]  /*6eb0*/  STL.64 [R1+0xef0], R24 ;  /* 0x000ef01801007387 */ /* 0x000fe20000100a00 */
[----:B------:R-:W-:-:S03]  /*6ec0*/  IMAD R6, R3, 0x164, RZ ;  /* 0x0000016403067824 */ /* 0x000fc600078e02ff */
[----:B------:R1:W-:Y:S01]  /*6ed0*/  STL.64 [R1+0xd90], R14 ;  /* 0x000d900e01007387 */ /* 0x0003e20000100a00 */
[-C--:B0-----:R-:W-:Y:S01]  /*6ee0*/  IADD3 R20, P4, R8, R16.reuse, RZ ;  /* 0x0000001008147210 */ /* 0x081fe20007f9e0ff */
[----:B------:R-:W-:Y:S02]  /*6ef0*/  IMAD R8, R3, 0xb2, RZ ;  /* 0x000000b203087824 */ /* 0x000fe400078e02ff */
[----:B------:R0:W-:Y:S01]  /*6f00*/  STL.64 [R1+0xad8], R12 ;  /* 0x000ad80c01007387 */ /* 0x0001e20000100a00 */
[----:B------:R-:W-:-:S03]  /*6f10*/  IADD3 R6, P5, R6, R16, RZ ;  /* 0x0000001006067210 */ /* 0x000fc60007fbe0ff */
[----:B------:R3:W-:Y:S01]  /*6f20*/  STL.64 [R1+0xad0], R10 ;  /* 0x000ad00a01007387 */ /* 0x0007e20000100a00 */
[CC--:B-1----:R-:W-:Y:S02]  /*6f30*/  IADD3 R14, P3, R8.reuse, R16.reuse, RZ ;  /* 0x00000010080e7210 */ /* 0x0c2fe40007f7e0ff */
[-C--:B0-----:R-:W-:Y:S01]  /*6f40*/  IADD3 R12, P1, R9, R16.reuse, RZ ;  /* 0x00000010090c7210 */ /* 0x081fe20007f3e0ff */
[C---:B------:R-:W-:Y:S02]  /*6f50*/  IMAD R9, R3.reuse, 0x16c, RZ ;  /* 0x0000016c03097824 */ /* 0x040fe400078e02ff */
[----:B---3--:R-:W-:Y:S01]  /*6f60*/  IMAD R11, R3, 0x59, RZ ;  /* 0x00000059030b7824 */ /* 0x008fe200078e02ff */
[-C--:B------:R-:W-:Y:S02]  /*6f70*/  LEA.HI.X.SX32 R7, R8, R17.reuse, 0x1, P5 ;  /* 0x0000001108077211 */ /* 0x080fe400028f0eff */
[----:B------:R-:W-:Y:S02]  /*6f80*/  IADD3 R24, P2, R9, R16, RZ ;  /* 0x0000001009187210 */ /* 0x000fe40007f5e0ff */
[----:B------:R-:W-:Y:S01]  /*6f90*/  LEA.HI.X.SX32 R15, R11, R17, 0x1, P3 ;  /* 0x000000110b0f7211 */ /* 0x000fe200018f0eff */
[----:B------:R-:W-:-:S02]  /*6fa0*/  IMAD R9, R3, 0xb4, RZ ;  /* 0x000000b403097824 */ /* 0x000fc400078e02ff */
[C---:B------:R-:W-:Y:S02]  /*6fb0*/  IMAD R11, R3.reuse, 0xb3, RZ ;  /* 0x000000b3030b7824 */ /* 0x040fe400078e02ff */
[C---:B------:R-:W-:Y:S01]  /*6fc0*/  IMAD R10, R3.reuse, 0x5a, RZ ;  /* 0x0000005a030a7824 */ /* 0x040fe200078e02ff */
[----:B------:R0:W-:Y:S01]  /*6fd0*/  STL.64 [R1+0xd88], R14 ;  /* 0x000d880e01007387 */ /* 0x0001e20000100a00 */
[----:B------:R-:W-:Y:S01]  /*6fe0*/  IMAD R18, R3, 0x168, RZ ;  /* 0x0000016803127824 */ /* 0x000fe200078e02ff */
[----:B------:R-:W-:Y:S01]  /*6ff0*/  LEA.HI.X.SX32 R21, R11, R17, 0x1, P4 ;  /* 0x000000110b157211 */ /* 0x000fe200020f0eff */
[C---:B------:R-:W-:Y:S01]  /*7000*/  IMAD R22, R3.reuse, 0x2d, RZ ;  /* 0x0000002d03167824 */ /* 0x040fe200078e02ff */
[----:B------:R1:W-:Y:S01]  /*7010*/  STL.64 [R1+0xac8], R6 ;  /* 0x000ac80601007387 */ /* 0x0003e20000100a00 */
[----:B------:R-:W-:Y:S01]  /*7020*/  IMAD R8, R3, 0x16e, RZ ;  /* 0x0000016e03087824 */ /* 0x000fe200078e02ff */
[-C--:B------:R-:W-:Y:S02]  /*7030*/  IADD3 R18, P6, R18, R16.reuse, RZ ;  /* 0x0000001012127210 */ /* 0x080fe40007fde0ff */
[----:B------:R3:W-:Y:S01]  /*7040*/  STL.64 [R1+0xac0], R20 ;  /* 0x000ac01401007387 */ /* 0x0007e20000100a00 */
[----:B0-----:R-:W-:-:S02]  /*7050*/  IADD3 R14, P3, R10, R16, RZ ;  /* 0x000000100a0e7210 */ /* 0x001fc40007f7e0ff */
[-C--:B-1----:R-:W-:Y:S02]  /*7060*/  IADD3 R6, P5, R9, R16.reuse, RZ ;  /* 0x0000001009067210 */ /* 0x082fe40007fbe0ff */
[-C--:B------:R-:W-:Y:S02]  /*7070*/  LEA.HI.X.SX32 R15, R22, R17.reuse, 0x1, P3 ;  /* 0x00000011160f7211 */ /* 0x080fe400018f0eff */
[-C--:B------:R-:W-:Y:S01]  /*7080*/  LEA.HI.X.SX32 R7, R10, R17.reuse, 0x1, P5 ;  /* 0x000000110a077211 */ /* 0x080fe200028f0eff */
[C---:B------:R-:W-:Y:S01]  /*7090*/  IMAD R10, R3.reuse, 0x172, RZ ;  /* 0x00000172030a7824 */ /* 0x040fe200078e02ff */
[-C--:B---3--:R-:W-:Y:S01]  /*70a0*/  IADD3 R20, P4, R8, R16.reuse, RZ ;  /* 0x0000001008147210 */ /* 0x088fe20007f9e0ff */
[----:B------:R-:W-:Y:S01]  /*70b0*/  IMAD R8, R3, 0xb6, RZ ;  /* 0x000000b603087824 */ /* 0x000fe200078e02ff */
[-C--:B------:R-:W-:Y:S01]  /*70c0*/  LEA.HI.X.SX32 R19, R9, R17.reuse, 0x1, P6 ;  /* 0x0000001109137211 */ /* 0x080fe200030f0eff */
[----:B------:R-:W-:Y:S01]  /*70d0*/  STL.64 [R1+0xee8], R14 ;  /* 0x000ee80e01007387 */ /* 0x000fe20000100a00 */
[C---:B------:R-:W-:Y:S01]  /*70e0*/  IMAD R9, R3.reuse, 0xb5, RZ ;  /* 0x000000b503097824 */ /* 0x040fe200078e02ff */
[----:B------:R-:W-:Y:S01]  /*70f0*/  IADD3 R22, P6, R10, R16, RZ ;  /* 0x000000100a167210 */ /* 0x000fe20007fde0ff */
[C---:B------:R-:W-:Y:S01]  /*7100*/  IMAD R10, R3.reuse, 0x5b, RZ ;  /* 0x0000005b030a7824 */ /* 0x040fe200078e02ff */
[----:B------:R0:W-:Y:S01]  /*7110*/  STL.64 [R1+0xd80], R6 ;  /* 0x000d800601007387 */ /* 0x0001e20000100a00 */
[----:B------:R-:W-:Y:S01]  /*7120*/  IMAD R11, R3, 0x170, RZ ;  /* 0x00000170030b7824 */ /* 0x000fe200078e02ff */
[----:B------:R-:W-:-:S02]  /*7130*/  LEA.HI.X.SX32 R13, R9, R17, 0x1, P1 ;  /* 0x00000011090d7211 */ /* 0x000fc400008f0eff */
[----:B------:R-:W-:Y:S01]  /*7140*/  STL.64 [R1+0xab8], R18 ;  /* 0x000ab81201007387 */ /* 0x000fe20000100a00 */
[----:B0-----:R-:W-:-:S04]  /*7150*/  IADD3 R6, P5, R8, R16, RZ ;  /* 0x0000001008067210 */ /* 0x001fc80007fbe0ff */
[-C--:B------:R-:W-:Y:S01]  /*7160*/  LEA.HI.X.SX32 R7, R10, R17.reuse, 0x1, P5 ;  /* 0x000000110a077211 */ /* 0x080fe200028f0eff */
[----:B------:R-:W-:Y:S01]  /*7170*/  STL.64 [R1+0xab0], R12 ;  /* 0x000ab00c01007387 */ /* 0x000fe20000100a00 */
[-C--:B------:R-:W-:Y:S01]  /*7180*/  IADD3 R14, P3, R11, R16.reuse, RZ ;  /* 0x000000100b0e7210 */ /* 0x080fe20007f7e0ff */
[C---:B------:R-:W-:Y:S02]  /*7190*/  IMAD R11, R3.reuse, 0x174, RZ ;  /* 0x00000174030b7824 */ /* 0x040fe400078e02ff */
[----:B------:R0:W-:Y:S01]  /*71a0*/  STL.64 [R1+0xd78], R6 ;  /* 0x000d780601007387 */ /* 0x0001e20000100a00 */
[----:B------:R-:W-:Y:S01]  /*71b0*/  LEA.HI.X.SX32 R25, R8, R17, 0x1, P2 ;  /* 0x0000001108197211 */ /* 0x000fe200010f0eff */
[C---:B------:R-:W-:Y:S02]  /*71c0*/  IMAD R9, R3.reuse, 0x2e, RZ ;  /* 0x0000002e03097824 */ /* 0x040fe400078e02ff */
[----:B0-----:R-:W-:Y:S01]  /*71d0*/  IMAD R7, R3, 0xb7, RZ ;  /* 0x000000b703077824 */ /* 0x001fe200078e02ff */
[----:B------:R-:W-:Y:S01]  /*71e0*/  IADD3 R12, P1, R11, R16, RZ ;  /* 0x000000100b0c7210 */ /* 0x000fe20007f3e0ff */
[----:B------:R-:W-:-:S03]  /*71f0*/  IMAD R11, R3, 0xb8, RZ ;  /* 0x000000b8030b7824 */ /* 0x000fc600078e02ff */
[-C--:B------:R-:W-:Y:S01]  /*7200*/  LEA.HI.X.SX32 R21, R7, R17.reuse, 0x1, P4 ;  /* 0x0000001107157211 */ /* 0x080fe200020f0eff */
[C---:B------:R-:W-:Y:S01]  /*7210*/  IMAD R6, R3.reuse, 0x5c, RZ ;  /* 0x0000005c03067824 */ /* 0x040fe200078e02ff */
[----:B------:R0:W-:Y:S01]  /*7220*/  STL.64 [R1+0xaa8], R24 ;  /* 0x000aa81801007387 */ /* 0x0001e20000100a00 */
[----:B------:R-:W-:Y:S01]  /*7230*/  IMAD R8, R3, 0x17, RZ ;  /* 0x0000001703087824 */ /* 0x000fe200078e02ff */
[-C--:B------:R-:W-:Y:S02]  /*7240*/  IADD3 R18, P5, R9, R16.reuse, RZ ;  /* 0x0000001009127210 */ /* 0x080fe40007fbe0ff */
[----:B------:R1:W-:Y:S01]  /*7250*/  STL.64 [R1+0xaa0], R20 ;  /* 0x000aa01401007387 */ /* 0x0003e20000100a00 */
[----:B------:R-:W-:Y:S01]  /*7260*/  IMAD R7, R3, 0x176, RZ ;  /* 0x0000017603077824 */ /* 0x000fe200078e02ff */
[----:B------:R-:W-:Y:S02]  /*7270*/  LEA.HI.X.SX32 R19, R8, R17, 0x1, P5 ;  /* 0x0000001108137211 */ /* 0x000fe400028f0eff */
[----:B0-----:R-:W-:-:S02]  /*7280*/  IADD3 R24, P2, R6, R16, RZ ;  /* 0x0000001006187210 */ /* 0x001fc40007f5e0ff */
[----:B-1----:R-:W-:-:S04]  /*7290*/  IADD3 R20, P4, R11, R16, RZ ;  /* 0x000000100b147210 */ /* 0x002fc80007f9e0ff */
[-C--:B------:R-:W-:Y:S01]  /*72a0*/  LEA.HI.X.SX32 R21, R6, R17.reuse, 0x1, P4 ;  /* 0x0000001106157211 */ /* 0x080fe200020f0eff */
[----:B------:R-:W-:Y:S01]  /*72b0*/  IMAD R6, R3, 0xb9, RZ ;  /* 0x000000b903067824 */ /* 0x000fe200078e02ff */
[-C--:B------:R-:W-:Y:S01]  /*72c0*/  LEA.HI.X.SX32 R25, R9, R17.reuse, 0x1, P2 ;  /* 0x0000001109197211 */ /* 0x080fe200010f0eff */
[----:B------:R0:W-:Y:S01]  /*72d0*/  STL.64 [R1+0xf98], R18 ;  /* 0x000f981201007387 */ /* 0x0001e20000100a00 */
[-C--:B------:R-:W-:Y:S02]  /*72e0*/  LEA.HI.X.SX32 R15, R11, R17.reuse, 0x1, P3 ;  /* 0x000000110b0f7211 */ /* 0x080fe400018f0eff */
[----:B------:R-:W-:Y:S01]  /*72f0*/  LEA.HI.X.SX32 R23, R6, R17, 0x1, P6 ;  /* 0x0000001106177211 */ /* 0x000fe200030f0eff */
[----:B------:R-:W-:Y:S04]  /*7300*/  STL.64 [R1+0xee0], R24 ;  /* 0x000ee01801007387 */ /* 0x000fe80000100a00 */
[----:B------:R1:W-:Y:S01]  /*7310*/  STL.64 [R1+0xd70], R20 ;  /* 0x000d701401007387 */ /* 0x0003e20000100a00 */
[----:B0-----:R-:W-:Y:S01]  /*7320*/  IADD3 R18, P5, R7, R16, RZ ;  /* 0x0000001007127210 */ /* 0x001fe20007fbe0ff */
[----:B------:R-:W-:-:S02]  /*7330*/  IMAD R7, R3, 0xba, RZ ;  /* 0x000000ba03077824 */ /* 0x000fc400078e02ff */
[----:B------:R-:W-:Y:S04]  /*7340*/  STL.64 [R1+0xa98], R14 ;  /* 0x000a980e01007387 */ /* 0x000fe80000100a00 */
[----:B------:R0:W-:Y:S01]  /*7350*/  STL.64 [R1+0xa90], R22 ;  /* 0x000a901601007387 */ /* 0x0001e20000100a00 */
[----:B-1----:R-:W-:Y:S01]  /*7360*/  IADD3 R20, P4, R7, R16, RZ ;  /* 0x0000001007147210 */ /* 0x002fe20007f9e0ff */
[----:B0-----:R-:W-:-:S05]  /*7370*/  IMAD R23, R3, 0x5d, RZ ;  /* 0x0000005d03177824 */ /* 0x001fca00078e02ff */
[----:B------:R-:W-:-:S05]  /*7380*/  LEA.HI.X.SX32 R21, R23, R17, 0x1, P4 ;  /* 0x0000001117157211 */ /* 0x000fca00020f0eff */
[----:B------:R0:W-:Y:S01]  /*7390*/  STL.64 [R1+0xd68], R20 ;  /* 0x000d681401007387 */ /* 0x0001e20000100a00 */
[-C--:B------:R-:W-:Y:S01]  /*73a0*/  LEA.HI.X.SX32 R13, R7, R17.reuse, 0x1, P1 ;  /* 0x00000011070d7211 */ /* 0x080fe200008f0eff */
[C---:B------:R-:W-:Y:S02]  /*73b0*/  IMAD R6, R3.reuse, 0x5e, RZ ;  /* 0x0000005e03067824 */ /* 0x040fe400078e02ff */
[C---:B------:R-:W-:Y:S02]  /*73c0*/  IMAD R22, R3.reuse, 0xbc, RZ ;  /* 0x000000bc03167824 */ /* 0x040fe400078e02ff */
[C---:B0-----:R-:W-:Y:S01]  /*73d0*/  IMAD R20, R3.reuse, 0xbb, RZ ;  /* 0x000000bb03147824 */ /* 0x041fe200078e02ff */
[----:B------:R0:W-:Y:S04]  /*73e0*/  STL.64 [R1+0xa88], R12 ;  /* 0x000a880c01007387 */ /* 0x0001e80000100a00 */
[----:B------:R-:W-:Y:S01]  /*73f0*/  LEA.HI.X.SX32 R19, R20, R17, 0x1, P5 ;  /* 0x0000001114137211 */ /* 0x000fe200028f0eff */
[----:B------:R-:W-:Y:S01]  /*7400*/  IMAD R8, R3, 0x178, RZ ;  /* 0x0000017803087824 */ /* 0x000fe200078e02ff */
[----:B------:R-:W-:-:S03]  /*7410*/  IADD3 R24, P4, R6, R16, RZ ;  /* 0x0000001006187210 */ /* 0x000fc60007f9e0ff */
[----:B------:R1:W-:Y:S01]  /*7420*/  STL.64 [R1+0xa80], R18 ;  /* 0x000a801201007387 */ /* 0x0003e20000100a00 */
[-C--:B------:R-:W-:Y:S02]  /*7430*/  IADD3 R8, P2, R8, R16.reuse, RZ ;  /* 0x0000001008087210 */ /* 0x080fe40007f5e0ff */
[----:B0-----:R-:W-:Y:S01]  /*7440*/  IADD3 R12, P1, R22, R16, RZ ;  /* 0x00000010160c7210 */ /* 0x001fe20007f3e0ff */
[C---:B------:R-:W-:Y:S02]  /*7450*/  IMAD R7, R3.reuse, 0x17e, RZ ;  /* 0x0000017e03077824 */ /* 0x040fe400078e02ff */
[C---:B------:R-:W-:Y:S02]  /*7460*/  IMAD R10, R3.reuse, 0x17a, RZ ;  /* 0x0000017a030a7824 */ /* 0x040fe400078e02ff */
[C---:B-1----:R-:W-:Y:S01]  /*7470*/  IMAD R19, R3.reuse, 0x2f, RZ ;  /* 0x0000002f03137824 */ /* 0x042fe200078e02ff */
[-C--:B------:R-:W-:Y:S01]  /*7480*/  LEA.HI.X.SX32 R13, R6, R17.reuse, 0x1, P1 ;  /* 0x00000011060d7211 */ /* 0x080fe200008f0eff */
[----:B------:R-:W-:Y:S01]  /*7490*/  IMAD R6, R3, 0x182, RZ ;  /* 0x0000018203067824 */ /* 0x000fe200078e02ff */
[----:B------:R-:W-:-:S02]  /*74a0*/  LEA.HI.X.SX32 R9, R22, R17, 0x1, P2 ;  /* 0x0000001116097211 */ /* 0x000fc400010f0eff */
[----:B------:R-:W-:Y:S02]  /*74b0*/  LEA.HI.X.SX32 R25, R19, R17, 0x1, P4 ;  /* 0x0000001113197211 */ /* 0x000fe400020f0eff */
[-C--:B------:R-:W-:Y:S01]  /*74c0*/  IADD3 R20, P5, R7, R16.reuse, RZ ;  /* 0x0000001007147210 */ /* 0x080fe20007fbe0ff */
[C---:B------:R-:W-:Y:S01]  /*74d0*/  IMAD R7, R3.reuse, 0xbe, RZ ;  /* 0x000000be03077824 */ /* 0x040fe200078e02ff */
[-C--:B------:R-:W-:Y:S01]  /*74e0*/  IADD3 R14, P3, R10, R16.reuse, RZ ;  /* 0x000000100a0e7210 */ /* 0x080fe20007f7e0ff */
[----:B------:R-:W-:Y:S01]  /*74f0*/  STL.64 [R1+0xed8], R24 ;  /* 0x000ed81801007387 */ /* 0x000fe20000100a00 */
[C---:B------:R-:W-:Y:S01]  /*7500*/  IMAD R10, R3.reuse, 0x17c, RZ ;  /* 0x0000017c030a7824 */ /* 0x040fe200078e02ff */
[----:B------:R-:W-:Y:S02]  /*7510*/  IADD3 R22, P2, R6, R16, RZ ;  /* 0x0000001006167210 */ /* 0x000fe40007f5e0ff */
[----:B------:R0:W-:Y:S01]  /*7520*/  STL.64 [R1+0xd60], R12 ;  /* 0x000d600c01007387 */ /* 0x0001e20000100a00 */
[----:B------:R-:W-:-:S03]  /*7530*/  IMAD R6, R3, 0x5f, RZ ;  /* 0x0000005f03067824 */ /* 0x000fc600078e02ff */
[----:B------:R1:W-:Y:S01]  /*7540*/  STL.64 [R1+0xa78], R8 ;  /* 0x000a780801007387 */ /* 0x0003e20000100a00 */
[-C--:B------:R-:W-:Y:S02]  /*7550*/  IADD3 R10, P6, R10, R16.reuse, RZ ;  /* 0x000000100a0a7210 */ /* 0x080fe40007fde0ff */
[----:B0-----:R-:W-:Y:S01]  /*7560*/  IADD3 R12, P1, R7, R16, RZ ;  /* 0x00000010070c7210 */ /* 0x001fe20007f3e0ff */
[----:B-1----:R-:W-:-:S03]  /*7570*/  IMAD R9, R3, 0xbd, RZ ;  /* 0x000000bd03097824 */ /* 0x002fc600078e02ff */
[-C--:B------:R-:W-:Y:S02]  /*7580*/  LEA.HI.X.SX32 R13, R6, R17.reuse, 0x1, P1 ;  /* 0x00000011060d7211 */ /* 0x080fe400008f0eff */
[-C--:B------:R-:W-:Y:S02]  /*7590*/  LEA.HI.X.SX32 R11, R7, R17.reuse, 0x1, P6 ;  /* 0x00000011070b7211 */ /* 0x080fe400030f0eff */
[----:B------:R-:W-:-:S05]  /*75a0*/  LEA.HI.X.SX32 R15, R9, R17, 0x1, P3 ;  /* 0x00000011090f7211 */ /* 0x000fca00018f0eff */
[----:B------:R-:W-:Y:S04]  /*75b0*/  STL.64 [R1+0xa70], R14 ;  /* 0x000a700e01007387 */ /* 0x000fe80000100a00 */
[----:B------:R-:W-:Y:S01]  /*75c0*/  STL.64 [R1+0xd58], R12 ;  /* 0x000d580c01007387 */ /* 0x000fe20000100a00 */
[----:B------:R-:W-:-:S03]  /*75d0*/  IMAD R25, R3, 0x6, RZ ;  /* 0x0000000603197824 */ /* 0x000fc600078e02ff */
[----:B------:R0:W-:Y:S01]  /*75e0*/  STL.64 [R1+0xa68], R10 ;  /* 0x000a680a01007387 */ /* 0x0001e20000100a00 */
[C---:B------:R-:W-:Y:S02]  /*75f0*/  IMAD R6, R3.reuse, 0xc, RZ ;  /* 0x0000000c03067824 */ /* 0x040fe400078e02ff */
[C---:B------:R-:W-:Y:S02]  /*7600*/  IMAD R7, R3.reuse, 0x3, RZ ;  /* 0x0000000303077824 */ /* 0x040fe400078e02ff */
[----:B0-----:R-:W-:Y:S01]  /*7610*/  IMAD R11, R3, 0xbf, RZ ;  /* 0x000000bf030b7824 */ /* 0x001fe200078e02ff */
[----:B------:R-:W-:Y:S01]  /*7620*/  IADD3 R12, P1, R25, R16, RZ ;  /* 0x00000010190c7210 */ /* 0x000fe20007f3e0ff */
[----:B------:R-:W-:-:S03]  /*7630*/  IMAD R10, R3, 0x18, RZ ;  /* 0x00000018030a7824 */ /* 0x000fc600078e02ff */
[-C--:B------:R-:W-:Y:S02]  /*7640*/  LEA.HI.X.SX32 R21, R11, R17.reuse, 0x1, P5 ;  /* 0x000000110b157211 */ /* 0x080fe400028f0eff */
[-C--:B------:R-:W-:Y:S01]  /*7650*/  IADD3 R14, P6, R6, R16.reuse, RZ ;  /* 0x00000010060e7210 */ /* 0x080fe20007fde0ff */
[----:B------:R-:W-:Y:S01]  /*7660*/  IMAD R24, R3, 0x30, RZ ;  /* 0x0000003003187824 */ /* 0x000fe200078e02ff */
[-C--:B------:R-:W-:Y:S01]  /*7670*/  LEA.HI.X.SX32 R13, R7, R17.reuse, 0x1, P1 ;  /* 0x00000011070d7211 */ /* 0x080fe200008f0eff */
[----:B------:R0:W-:Y:S01]  /*7680*/  STL.64 [R1+0xa60], R20 ;  /* 0x000a601401007387 */ /* 0x0001e20000100a00 */
[----:B------:R-:W-:Y:S01]  /*7690*/  LEA.HI.X.SX32 R15, R25, R17, 0x1, P6 ;  /* 0x00000011190f7211 */ /* 0x000fe200030f0eff */
[C---:B------:R-:W-:Y:S02]  /*76a0*/  IMAD R7, R3.reuse, 0x60, RZ ;  /* 0x0000006003077824 */ /* 0x040fe400078e02ff */
[----:B------:R1:W-:Y:S01]  /*76b0*/  STL.64 [R1+0x1038], R12 ;  /* 0x0010380c01007387 */ /* 0x0003e20000100a00 */
[----:B------:R-:W-:Y:S01]  /*76c0*/  IMAD R11, R3, 0xc0, RZ ;  /* 0x000000c0030b7824 */ /* 0x000fe200078e02ff */
[----:B0-----:R-:W-:-:S04]  /*76d0*/  IADD3 R20, P5, R10, R16, RZ ;  /* 0x000000100a147210 */ /* 0x001fc80007fbe0ff */
[-C--:B------:R-:W-:Y:S02]  /*76e0*/  LEA.HI.X.SX32 R21, R6, R17.reuse, 0x1, P5 ;  /* 0x0000001106157211 */ /* 0x080fe400028f0eff */
[-C--:B-1----:R-:W-:Y:S01]  /*76f0*/  IADD3 R12, P1, R24, R16.reuse, RZ ;  /* 0x00000010180c7210 */ /* 0x082fe20007f3e0ff */
[----:B------:R0:W-:Y:S01]  /*7700*/  STL.64 [R1+0x1020], R14 ;  /* 0x0010200e01007387 */ /* 0x0001e20000100a00 */
[C---:B------:R-:W-:Y:S02]  /*7710*/  IMAD R18, R3.reuse, 0x180, RZ ;  /* 0x0000018003127824 */ /* 0x040fe400078e02ff */
[----:B------:R-:W-:Y:S01]  /*7720*/  LEA.HI.X.SX32 R13, R10, R17, 0x1, P1 ;  /* 0x000000110a0d7211 */ /* 0x000fe200008f0eff */
[----:B------:R1:W-:Y:S01]  /*7730*/  STL.64 [R1+0xff0], R20 ;  /* 0x000ff01401007387 */ /* 0x0003e20000100a00 */
[C---:B------:R-:W-:Y:S01]  /*7740*/  IMAD R6, R3.reuse, 0x186, RZ ;  /* 0x0000018603067824 */ /* 0x040fe200078e02ff */
[-C--:B------:R-:W-:Y:S01]  /*7750*/  IADD3 R18, P4, R18, R16.reuse, RZ ;  /* 0x0000001012127210 */ /* 0x080fe20007f9e0ff */
[----:B------:R-:W-:Y:S01]  /*7760*/  IMAD R10, R3, 0x188, RZ ;  /* 0x00000188030a7824 */ /* 0x000fe200078e02ff */
[----:B0-----:R-:W-:-:S02]  /*7770*/  IADD3 R14, P6, R7, R16, RZ ;  /* 0x00000010070e7210 */ /* 0x001fc40007fde0ff */
[-C--:B-1----:R-:W-:Y:S01]  /*7780*/  IADD3 R20, P5, R11, R16.reuse, RZ ;  /* 0x000000100b147210 */ /* 0x082fe20007fbe0ff */
[----:B------:R0:W-:Y:S01]  /*7790*/  STL.64 [R1+0xf90], R12 ;  /* 0x000f900c01007387 */ /* 0x0001e20000100a00 */
[-C--:B------:R-:W-:Y:S02]  /*77a0*/  LEA.HI.X.SX32 R15, R24, R17.reuse, 0x1, P6 ;  /* 0x00000011180f7211 */ /* 0x080fe400030f0eff */
[-C--:B------:R-:W-:Y:S01]  /*77b0*/  LEA.HI.X.SX32 R21, R7, R17.reuse, 0x1, P5 ;  /* 0x0000001107157211 */ /* 0x080fe200028f0eff */
[C---:B------:R-:W-:Y:S02]  /*77c0*/  IMAD R7, R3.reuse, 0xc1, RZ ;  /* 0x000000c103077824 */ /* 0x040fe400078e02ff */
[----:B------:R-:W-:Y:S01]  /*77d0*/  IMAD R8, R3, 0x184, RZ ;  /* 0x0000018403087824 */ /* 0x000fe200078e02ff */
[----:B------:R1:W-:Y:S01]  /*77e0*/  STL.64 [R1+0xed0], R14 ;  /* 0x000ed00e01007387 */ /* 0x0003e20000100a00 */
[-C--:B------:R-:W-:Y:S02]  /*77f0*/  LEA.HI.X.SX32 R19, R11, R17.reuse, 0x1, P4 ;  /* 0x000000110b137211 */ /* 0x080fe400020f0eff */
[-C--:B0-----:R-:W-:Y:S01]  /*7800*/  IADD3 R12, P1, R6, R16.reuse, RZ ;  /* 0x00000010060c7210 */ /* 0x081fe20007f3e0ff */
[----:B------:R-:W-:Y:S01]  /*7810*/  IMAD R6, R3, 0xc2, RZ ;  /* 0x000000c203067824 */ /* 0x000fe200078e02ff */
[----:B------:R-:W-:Y:S01]  /*7820*/  LEA.HI.X.SX32 R23, R7, R17, 0x1, P2 ;  /* 0x0000001107177211 */ /* 0x000fe200010f0eff */
[----:B------:R0:W-:Y:S01]  /*7830*/  STL.64 [R1+0xd50], R20 ;  /* 0x000d501401007387 */ /* 0x0001e20000100a00 */
[C---:B------:R-:W-:Y:S01]  /*7840*/  IMAD R7, R3.reuse, 0x61, RZ ;  /* 0x0000006103077824 */ /* 0x040fe200078e02ff */
[-C--:B-1----:R-:W-:Y:S01]  /*7850*/  IADD3 R14, P6, R10, R16.reuse, RZ ;  /* 0x000000100a0e7210 */ /* 0x082fe20007fde0ff */
[C---:B------:R-:W-:Y:S01]  /*7860*/  IMAD R10, R3.reuse, 0x18a, RZ ;  /* 0x0000018a030a7824 */ /* 0x040fe200078e02ff */
[-C--:B------:R-:W-:Y:S01]  /*7870*/  IADD3 R8, P3, R8, R16.reuse, RZ ;  /* 0x0000001008087210 */ /* 0x080fe20007f7e0ff */
[----:B------:R-:W-:Y:S01]  /*7880*/  IMAD R11, R3, 0x18c, RZ ;  /* 0x0000018c030b7824 */ /* 0x000fe200078e02ff */
[----:B------:R1:W-:Y:S01]  /*7890*/  STL.64 [R1+0xa58], R18 ;  /* 0x000a581201007387 */ /* 0x0003e20000100a00 */
[----:B0-----:R-:W-:-:S03]  /*78a0*/  IADD3 R20, P5, R6, R16, RZ ;  /* 0x0000001006147210 */ /* 0x001fc60007fbe0ff */
[-C--:B------:R-:W-:Y:S02]  /*78b0*/  IADD3 R24, P2, R11, R16.reuse, RZ ;  /* 0x000000100b187210 */ /* 0x080fe40007f5e0ff */
[-C--:B------:R-:W-:Y:S01]  /*78c0*/  LEA.HI.X.SX32 R21, R7, R17.reuse, 0x1, P5 ;  /* 0x0000001107157211 */ /* 0x080fe200028f0eff */
[C---:B------:R-:W-:Y:S01]  /*78d0*/  IMAD R11, R3.reuse, 0xc4, RZ ;  /* 0x000000c4030b7824 */ /* 0x040fe200078e02ff */
[----:B------:R-:W-:Y:S02]  /*78e0*/  LEA.HI.X.SX32 R9, R6, R17, 0x1, P3 ;  /* 0x0000001106097211 */ /* 0x000fe400018f0eff */
[----:B-1----:R-:W-:Y:S01]  /*78f0*/  IADD3 R18, P4, R10, R16, RZ ;  /* 0x000000100a127210 */ /* 0x002fe20007f9e0ff */
[C---:B------:R-:W-:Y:S01]  /*7900*/  IMAD R10, R3.reuse, 0x62, RZ ;  /* 0x00000062030a7824 */ /* 0x040fe200078e02ff */
[----:B------:R0:W-:Y:S01]  /*7910*/  STL.64 [R1+0xa50], R22 ;  /* 0x000a501601007387 */ /* 0x0001e20000100a00 */
[----:B------:R-:W-:-:S03]  /*7920*/  IMAD R7, R3, 0xc3, RZ ;  /* 0x000000c303077824 */ /* 0x000fc600078e02ff */
[----:B------:R1:W-:Y:S02]  /*7930*/  STL.64 [R1+0xd48], R20 ;  /* 0x000d481401007387 */ /* 0x0003e40000100a00 */
[-C--:B------:R-:W-:Y:S02]  /*7940*/  LEA.HI.X.SX32 R13, R7, R17.reuse, 0x1, P1 ;  /* 0x00000011070d7211 */ /* 0x080fe400008f0eff */
[----:B------:R3:W-:Y:S01]  /*7950*/  STL.64 [R1+0xa48], R8 ;  /* 0x000a480801007387 */ /* 0x0007e20000100a00 */
[----:B0-----:R-:W-:Y:S01]  /*7960*/  IMAD R22, R3, 0x31, RZ ;  /* 0x0000003103167824 */ /* 0x001fe200078e02ff */
[-C--:B-1----:R-:W-:Y:S02]  /*7970*/  IADD3 R20, P5, R10, R16.reuse, RZ ;  /* 0x000000100a147210 */ /* 0x082fe40007fbe0ff */
[----:B---3--:R-:W-:Y:S02]  /*7980*/  IADD3 R8, P3, R11, R16, RZ ;  /* 0x000000100b087210 */ /* 0x008fe40007f7e0ff */
[----:B------:R-:W-:-:S02]  /*7990*/  LEA.HI.X.SX32 R21, R22, R17, 0x1, P5 ;  /* 0x0000001116157211 */ /* 0x000fc400028f0eff */
[-C--:B------:R-:W-:Y:S01]  /*79a0*/  LEA.HI.X.SX32 R9, R10, R17.reuse, 0x1, P3 ;  /* 0x000000110a097211 */ /* 0x080fe200018f0eff */
[----:B------:R0:W-:Y:S01]  /*79b0*/  STL.64 [R1+0xa40], R12 ;  /* 0x000a400c01007387 */ /* 0x0001e20000100a00 */
[----:B------:R-:W-:Y:S01]  /*79c0*/  LEA.HI.X.SX32 R15, R11, R17, 0x1, P6 ;  /* 0x000000110b0f7211 */ /* 0x000fe200030f0eff */
[C---:B------:R-:W-:Y:S02]  /*79d0*/  IMAD R11, R3.reuse, 0xc5, RZ ;  /* 0x000000c5030b7824 */ /* 0x040fe400078e02ff */
[----:B------:R-:W-:Y:S04]  /*79e0*/  STL.64 [R1+0xec8], R20 ;  /* 0x000ec81401007387 */ /* 0x000fe80000100a00 */
[----:B------:R1:W-:Y:S01]  /*79f0*/  STL.64 [R1+0xd40], R8 ;  /* 0x000d400801007387 */ /* 0x0003e20000100a00 */
[----:B0-----:R-:W-:-:S03]  /*7a00*/  IMAD R12, R3, 0xc6, RZ ;  /* 0x000000c6030c7824 */ /* 0x001fc600078e02ff */
[----:B------:R0:W-:Y:S01]  /*7a10*/  STL.64 [R1+0xa38], R14 ;  /* 0x000a380e01007387 */ /* 0x0001e20000100a00 */
[----:B------:R-:W-:Y:S02]  /*7a20*/  LEA.HI.X.SX32 R19, R11, R17, 0x1, P4 ;  /* 0x000000110b137211 */ /* 0x000fe400020f0eff */
[----:B-1----:R-:W-:Y:S01]  /*7a30*/  IADD3 R8, P3, R12, R16, RZ ;  /* 0x000000100c087210 */ /* 0x002fe20007f7e0ff */
[C---:B0-----:R-:W-:Y:S02]  /*7a40*/  IMAD R14, R3.reuse, 0x63, RZ ;  /* 0x00000063030e7824 */ /* 0x041fe400078e02ff */
[----:B------:R-:W-:-:S03]  /*7a50*/  IMAD R6, R3, 0x18e, RZ ;  /* 0x0000018e03067824 */ /* 0x000fc600078e02ff */
[-C--:B------:R-:W-:Y:S01]  /*7a60*/  LEA.HI.X.SX32 R9, R14, R17.reuse, 0x1, P3 ;  /* 0x000000110e097211 */ /* 0x080fe200018f0eff */
[----:B------:R-:W-:Y:S01]  /*7a70*/  STL.64 [R1+0xa30], R18 ;  /* 0x000a301201007387 */ /* 0x000fe20000100a00 */
[----:B------:R-:W-:Y:S01]  /*7a80*/  IMAD R13, R3, 0x190, RZ ;  /* 0x00000190030d7824 */ /* 0x000fe200078e02ff */
[-C--:B------:R-:W-:Y:S02]  /*7a90*/  IADD3 R6, P1, R6, R16.reuse, RZ ;  /* 0x0000001006067210 */ /* 0x080fe40007f3e0ff */
[----:B------:R0:W-:Y:S01]  /*7aa0*/  STL.64 [R1+0xd38], R8 ;  /* 0x000d380801007387 */ /* 0x0001e20000100a00 */
[----:B------:R-:W-:Y:S02]  /*7ab0*/  LEA.HI.X.SX32 R25, R12, R17, 0x1, P2 ;  /* 0x000000110c197211 */ /* 0x000fe400010f0eff */
[----:B------:R-:W-:Y:S01]  /*7ac0*/  IADD3 R22, P5, R13, R16, RZ ;  /* 0x000000100d167210 */ /* 0x000fe20007fbe0ff */
[C---:B------:R-:W-:Y:S02]  /*7ad0*/  IMAD R13, R3.reuse, 0x32, RZ ;  /* 0x00000032030d7824 */ /* 0x040fe400078e02ff */
[----:B0-----:R-:W-:-:S02]  /*7ae0*/  IMAD R9, R3, 0xc7, RZ ;  /* 0x000000c703097824 */ /* 0x001fc400078e02ff */
[----:B------:R-:W-:-:S03]  /*7af0*/  IMAD R8, R3, 0xc8, RZ ;  /* 0x000000c803087824 */ /* 0x000fc600078e02ff */
[-C--:B------:R-:W-:Y:S01]  /*7b00*/  LEA.HI.X.SX32 R7, R9, R17.reuse, 0x1, P1 ;  /* 0x0000001109077211 */ /* 0x080fe200008f0eff */
[----:B------:R-:W-:Y:S01]  /*7b10*/  STL.64 [R1+0xa28], R24 ;  /* 0x000a281801007387 */ /* 0x000fe20000100a00 */
[----:B------:R-:W-:Y:S01]  /*7b20*/  IMAD R12, R3, 0x19, RZ ;  /* 0x00000019030c7824 */ /* 0x000fe200078e02ff */
[-C--:B------:R-:W-:Y:S01]  /*7b30*/  IADD3 R14, P3, R13, R16.reuse, RZ ;  /* 0x000000100d0e7210 */ /* 0x080fe20007f7e0ff */
[C---:B------:R-:W-:Y:S01]  /*7b40*/  IMAD R18, R3.reuse, 0x64, RZ ;  /* 0x0000006403127824 */ /* 0x040fe200078e02ff */
[----:B------:R0:W-:Y:S02]  /*7b50*/  STL.64 [R1+0xa20], R6 ;  /* 0x000a200601007387 */ /* 0x0001e40000100a00 */
[----:B------:R-:W-:Y:S01]  /*7b60*/  LEA.HI.X.SX32 R15, R12, R17, 0x1, P3 ;  /* 0x000000110c0f7211 */ /* 0x000fe200018f0eff */
[----:B------:R-:W-:Y:S01]  /*7b70*/  IMAD R10, R3, 0x192, RZ ;  /* 0x00000192030a7824 */ /* 0x000fe200078e02ff */
[----:B0-----:R-:W-:-:S04]  /*7b80*/  IADD3 R6, P1, R8, R16, RZ ;  /* 0x0000001008067210 */ /* 0x001fc80007f3e0ff */
[CC--:B------:R-:W-:Y:S01]  /*7b90*/  LEA.HI.X.SX32 R7, R18.reuse, R17.reuse, 0x1, P1 ;  /* 0x0000001112077211 */ /* 0x0c0fe200008f0eff */
[----:B------:R-:W-:Y:S01]  /*7ba0*/  STL.64 [R1+0xf88], R14 ;  /* 0x000f880e01007387 */ /* 0x000fe20000100a00 */
[-C--:B------:R-:W-:Y:S01]  /*7bb0*/  IADD3 R24, P2, R18, R16.reuse, RZ ;  /* 0x0000001012187210 */ /* 0x080fe20007f5e0ff */
[----:B------:R-:W-:Y:S02]  /*7bc0*/  IMAD R9, R3, 0x196, RZ ;  /* 0x0000019603097824 */ /* 0x000fe400078e02ff */
[----:B------:R0:W-:Y:S01]  /*7bd0*/  STL.64 [R1+0xd30], R6 ;  /* 0x000d300601007387 */ /* 0x0001e20000100a00 */
[-C--:B------:R-:W-:Y:S02]  /*7be0*/  IADD3 R20, P6, R10, R16.reuse, RZ ;  /* 0x000000100a147210 */ /* 0x080fe40007fde0ff */
[-C--:B------:R-:W-:Y:S02]  /*7bf0*/  LEA.HI.X.SX32 R25, R13, R17.reuse, 0x1, P2 ;  /* 0x000000110d197211 */ /* 0x080fe400010f0eff */
[----:B------:R-:W-:Y:S01]  /*7c00*/  LEA.HI.X.SX32 R23, R8, R17, 0x1, P5 ;  /* 0x0000001108177211 */ /* 0x000fe200028f0eff */
[----:B0-----:R-:W-:Y:S01]  /*7c10*/  IMAD R7, R3, 0xc9, RZ ;  /* 0x000000c903077824 */ /* 0x001fe200078e02ff */
[----:B------:R-:W-:Y:S01]  /*7c20*/  IADD3 R14, P3, R9, R16, RZ ;  /* 0x00000010090e7210 */ /* 0x000fe20007f7e0ff */
[----:B------:R-:W-:-:S03]  /*7c30*/  IMAD R9, R3, 0xca, RZ ;  /* 0x000000ca03097824 */ /* 0x000fc600078e02ff */
[----:B------:R-:W-:Y:S01]  /*7c40*/  LEA.HI.X.SX32 R21, R7, R17, 0x1, P6 ;  /* 0x0000001107157211 */ /* 0x000fe200030f0eff */
[----:B------:R-:W-:Y:S01]  /*7c50*/  STL.64 [R1+0xec0], R24 ;  /* 0x000ec01801007387 */ /* 0x000fe20000100a00 */
[----:B------:R-:W-:-:S03]  /*7c60*/  IADD3 R18, P1, R9, R16, RZ ;  /* 0x0000001009127210 */ /* 0x000fc60007f3e0ff */
[----:B------:R-:W-:Y:S04]  /*7c70*/  STL.64 [R1+0xa18], R22 ;  /* 0x000a181601007387 */ /* 0x000fe80000100a00 */
[----:B------:R0:W-:Y:S01]  /*7c80*/  STL.64 [R1+0xa10], R20 ;  /* 0x000a101401007387 */ /* 0x0001e20000100a00 */
[C---:B------:R-:W-:Y:S02]  /*7c90*/  IMAD R10, R3.reuse, 0x194, RZ ;  /* 0x00000194030a7824 */ /* 0x040fe400078e02ff */
[----:B0-----:R-:W-:-:S05]  /*7ca0*/  IMAD R21, R3, 0x65, RZ ;  /* 0x0000006503157824 */ /* 0x001fca00078e02ff */
[----:B------:R-:W-:Y:S02]  /*7cb0*/  LEA.HI.X.SX32 R19, R21, R17, 0x1, P1 ;  /* 0x0000001115137211 */ /* 0x000fe400008f0eff */
[----:B------:R-:W-:-:S03]  /*7cc0*/  IADD3 R10, P4, R10, R16, RZ ;  /* 0x000000100a0a7210 */ /* 0x000fc60007f9e0ff */
[----:B------:R0:W-:Y:S01]  /*7cd0*/  STL.64 [R1+0xd28], R18 ;  /* 0x000d281201007387 */ /* 0x0001e20000100a00 */
[-C--:B------:R-:W-:Y:S01]  /*7ce0*/  LEA.HI.X.SX32 R11, R9, R17.reuse, 0x1, P4 ;  /* 0x00000011090b7211 */ /* 0x080fe200020f0eff */
[C---:B------:R-:W-:Y:S02]  /*7cf0*/  IMAD R8, R3.reuse, 0xcc, RZ ;  /* 0x000000cc03087824 */ /* 0x040fe400078e02ff */
[C---:B------:R-:W-:Y:S02]  /*7d00*/  IMAD R20, R3.reuse, 0x66, RZ ;  /* 0x0000006603147824 */ /* 0x040fe400078e02ff */
[C---:B0-----:R-:W-:Y:S01]  /*7d10*/  IMAD R18, R3.reuse, 0xcb, RZ ;  /* 0x000000cb03127824 */ /* 0x041fe200078e02ff */
[----:B------:R0:W-:Y:S04]  /*7d20*/  STL.64 [R1+0xa08], R10 ;  /* 0x000a080a01007387 */ /* 0x0001e80000100a00 */
[----:B------:R-:W-:Y:S01]  /*7d30*/  LEA.HI.X.SX32 R15, R18, R17, 0x1, P3 ;  /* 0x00000011120f7211 */ /* 0x000fe200018f0eff */
[C---:B------:R-:W-:Y:S01]  /*7d40*/  IMAD R12, R3.reuse, 0x198, RZ ;  /* 0x00000198030c7824 */ /* 0x040fe200078e02ff */
[----:B------:R-:W-:Y:S01]  /*7d50*/  IADD3 R22, P1, R20, R16, RZ ;  /* 0x0000001014167210 */ /* 0x000fe20007f3e0ff */
[----:B------:R-:W-:-:S02]  /*7d60*/  IMAD R9, R3, 0x19e, RZ ;  /* 0x0000019e03097824 */ /* 0x000fc400078e02ff */
[----:B------:R1:W-:Y:S01]  /*7d70*/  STL.64 [R1+0xa00], R14 ;  /* 0x000a000e01007387 */ /* 0x0003e20000100a00 */
[C---:B------:R-:W-:Y:S01]  /*7d80*/  IMAD R6, R3.reuse, 0x19a, RZ ;  /* 0x0000019a03067824 */ /* 0x040fe200078e02ff */
[-C--:B0-----:R-:W-:Y:S02]  /*7d90*/  IADD3 R10, P4, R8, R16.reuse, RZ ;  /* 0x00000010080a7210 */ /* 0x081fe40007f9e0ff */
[-C--:B------:R-:W-:Y:S02]  /*7da0*/  IADD3 R12, P2, R12, R16.reuse, RZ ;  /* 0x000000100c0c7210 */ /* 0x080fe40007f5e0ff */
[----:B------:R-:W-:Y:S01]  /*7db0*/  LEA.HI.X.SX32 R11, R20, R17, 0x1, P4 ;  /* 0x00000011140b7211 */ /* 0x000fe200020f0eff */
[----:B-1----:R-:W-:Y:S01]  /*7dc0*/  IMAD R15, R3, 0x33, RZ ;  /* 0x00000033030f7824 */ /* 0x002fe200078e02ff */
[-C--:B------:R-:W-:Y:S01]  /*7dd0*/  IADD3 R18, P3, R9, R16.reuse, RZ ;  /* 0x0000001009127210 */ /* 0x080fe20007f7e0ff */
[----:B------:R-:W-:Y:S01]  /*7de0*/  IMAD R9, R3, 0xce, RZ ;  /* 0x000000ce03097824 */ /* 0x000fe200078e02ff */
[----:B------:R-:W-:-:S02]  /*7df0*/  IADD3 R24, P5, R6, R16, RZ ;  /* 0x0000001006187210 */ /* 0x000fc40007fbe0ff */
[-C--:B------:R-:W-:Y:S01]  /*7e00*/  LEA.HI.X.SX32 R23, R15, R17.reuse, 0x1, P1 ;  /* 0x000000110f177211 */ /* 0x080fe200008f0eff */
[C---:B------:R-:W-:Y:S01]  /*7e10*/  IMAD R6, R3.reuse, 0x19c, RZ ;  /* 0x0000019c03067824 */ /* 0x040fe200078e02ff */
[----:B------:R-:W-:Y:S01]  /*7e20*/  STL.64 [R1+0xd20], R10 ;  /* 0x000d200a01007387 */ /* 0x000fe20000100a00 */
[-C--:B------:R-:W-:Y:S01]  /*7e30*/  LEA.HI.X.SX32 R13, R8, R17.reuse, 0x1, P2 ;  /* 0x00000011080d7211 */ /* 0x080fe200010f0eff */
[----:B------:R-:W-:Y:S02]  /*7e40*/  IMAD R8, R3, 0xcd, RZ ;  /* 0x000000cd03087824 */ /* 0x000fe400078e02ff */
[----:B------:R0:W-:Y:S01]  /*7e50*/  STL.64 [R1+0xeb8], R22 ;  /* 0x000eb81601007387 */ /* 0x0001e20000100a00 */
[-C--:B------:R-:W-:Y:S02]  /*7e60*/  IADD3 R20, P4, R9, R16.reuse, RZ ;  /* 0x0000001009147210 */ /* 0x080fe40007f9e0ff */
[----:B------:R-:W-:Y:S02]  /*7e70*/  IADD3 R6, P6, R6, R16, RZ ;  /* 0x0000001006067210 */ /* 0x000fe40007fde0ff */
[-C--:B------:R-:W-:Y:S01]  /*7e80*/  LEA.HI.X.SX32 R25, R8, R17.reuse, 0x1, P5 ;  /* 0x0000001108197211 */ /* 0x080fe200028f0eff */
[----:B0-----:R-:W-:Y:S01]  /*7e90*/  IMAD R22, R3, 0x67, RZ ;  /* 0x0000006703167824 */ /* 0x001fe200078e02ff */
[-C--:B------:R-:W-:Y:S01]  /*7ea0*/  LEA.HI.X.SX32 R7, R9, R17.reuse, 0x1, P6 ;  /* 0x0000001109077211 */ /* 0x080fe200030f0eff */
[----:B------:R-:W-:Y:S03]  /*7eb0*/  STL.64 [R1+0x9f8], R12 ;  /* 0x0009f80c01007387 */ /* 0x000fe60000100a00 */
[----:B------:R-:W-:Y:S01]  /*7ec0*/  LEA.HI.X.SX32 R21, R22, R17, 0x1, P4 ;  /* 0x0000001116157211 */ /* 0x000fe200020f0eff */
[C---:B------:R-:W-:Y:S01]  /*7ed0*/  IMAD R8, R3.reuse, 0x1a, RZ ;  /* 0x0000001a03087824 */ /* 0x040fe200078e02ff */
[----:B------:R0:W-:Y:S04]  /*7ee0*/  STL.64 [R1+0x9f0], R24 ;  /* 0x0009f01801007387 */ /* 0x0001e80000100a00 */
[----:B------:R1:W-:Y:S04]  /*7ef0*/  STL.64 [R1+0xd18], R20 ;  /* 0x000d181401007387 */ /* 0x0003e80000100a00 */
[----:B------:R3:W-:Y:S01]  /*7f00*/  STL.64 [R1+0x9e8], R6 ;  /* 0x0009e80601007387 */ /* 0x0007e20000100a00 */
[----:B0-----:R-:W-:-:S02]  /*7f10*/  IMAD R25, R3, 0xcf, RZ ;  /* 0x000000cf03197824 */ /* 0x001fc400078e02ff */
[C---:B------:R-:W-:Y:S01]  /*7f20*/  IMAD R24, R3.reuse, 0x34, RZ ;  /* 0x0000003403187824 */ /* 0x040fe200078e02ff */
[-C--:B-1----:R-:W-:Y:S01]  /*7f30*/  IADD3 R20, P4, R8, R16.reuse, RZ ;  /* 0x0000001008147210 */ /* 0x082fe20007f9e0ff */
[----:B---3--:R-:W-:Y:S01]  /*7f40*/  IMAD R6, R3, 0xd, RZ ;  /* 0x0000000d03067824 */ /* 0x008fe200078e02ff */
[-C--:B------:R-:W-:Y:S01]  /*7f50*/  LEA.HI.X.SX32 R19, R25, R17.reuse, 0x1, P3 ;  /* 0x0000001119137211 */ /* 0x080fe200018f0eff */
[C---:B------:R-:W-:Y:S01]  /*7f60*/  IMAD R9, R3.reuse, 0xd0, RZ ;  /* 0x000000d003097824 */ /* 0x040fe200078e02ff */
[----:B------:R-:W-:Y:S02]  /*7f70*/  IADD3 R22, P6, R24, R16, RZ ;  /* 0x0000001018167210 */ /* 0x000fe40007fde0ff */
[-C--:B------:R-:W-:Y:S01]  /*7f80*/  LEA.HI.X.SX32 R21, R6, R17.reuse, 0x1, P4 ;  /* 0x0000001106157211 */ /* 0x080fe200020f0eff */
[C---:B------:R-:W-:Y:S01]  /*7f90*/  IMAD R7, R3.reuse, 0x68, RZ ;  /* 0x0000006803077824 */ /* 0x040fe200078e02ff */
[----:B------:R0:W-:Y:S01]  /*7fa0*/  STL.64 [R1+0x9e0], R18 ;  /* 0x0009e01201007387 */ /* 0x0001e20000100a00 */
[----:B------:R-:W-:Y:S01]  /*7fb0*/  LEA.HI.X.SX32 R23, R8, R17, 0x1, P6 ;  /* 0x0000001108177211 */ /* 0x000fe200030f0eff */
[----:B------:R-:W-:-:S02]  /*7fc0*/  IMAD R10, R3, 0x1a2, RZ ;  /* 0x000001a2030a7824 */ /* 0x000fc400078e02ff */
[----:B------:R1:W-:Y:S01]  /*7fd0*/  STL.64 [R1+0xfe8], R20 ;  /* 0x000fe81401007387 */ /* 0x0003e20000100a00 */
[----:B------:R-:W-:Y:S02]  /*7fe0*/  IMAD R6, R3, 0x1a6, RZ ;  /* 0x000001a603067824 */ /* 0x000fe400078e02ff */
[-C--:B------:R-:W-:Y:S01]  /*7ff0*/  IADD3 R12, P2, R10, R16.reuse, RZ ;  /* 0x000000100a0c7210 */ /* 0x080fe20007f5e0ff */
[----:B------:R3:W-:Y:S01]  /*8000*/  STL.64 [R1+0xf80], R22 ;  /* 0x000f801601007387 */ /* 0x0007e20000100a00 */
[-C--:B0-----:R-:W-:Y:S02]  /*8010*/  IADD3 R18, P3, R7, R16.reuse, RZ ;  /* 0x0000001007127210 */ /* 0x081fe40007f7e0ff */
[-C--:B-1----:R-:W-:Y:S02]  /*8020*/  IADD3 R20, P4, R9, R16.reuse, RZ ;  /* 0x0000001009147210 */ /* 0x082fe40007f9e0ff */
[-C--:B------:R-:W-:Y:S02]  /*8030*/  LEA.HI.X.SX32 R19, R24, R17.reuse, 0x1, P3 ;  /* 0x0000001118137211 */ /* 0x080fe400018f0eff */
[----:B------:R-:W-:Y:S01]  /*8040*/  LEA.HI.X.SX32 R21, R7, R17, 0x1, P4 ;  /* 0x0000001107157211 */ /* 0x000fe200020f0eff */
[C---:B------:R-:W-:Y:S01]  /*8050*/  IMAD R7, R3.reuse, 0xd1, RZ ;  /* 0x000000d103077824 */ /* 0x040fe200078e02ff */
[----:B---3--:R-:W-:Y:S01]  /*8060*/  IADD3 R22, P6, R6, R16, RZ ;  /* 0x0000001006167210 */ /* 0x008fe20007fde0ff */
[----:B------:R-:W-:-:S02]  /*8070*/  IMAD R6, R3, 0xd2, RZ ;  /* 0x000000d203067824 */ /* 0x000fc400078e02ff */
[----:B------:R-:W-:Y:S01]  /*8080*/  IMAD R14, R3, 0x1a0, RZ ;  /* 0x000001a0030e7824 */ /* 0x000fe200078e02ff */
[----:B------:R-:W-:Y:S01]  /*8090*/  STL.64 [R1+0xeb0], R18 ;  /* 0x000eb01201007387 */ /* 0x000fe20000100a00 */
[----:B------:R-:W-:Y:S01]  /*80a0*/  LEA.HI.X.SX32 R13, R7, R17, 0x1, P2 ;  /* 0x00000011070d7211 */ /* 0x000fe200010f0eff */
[C---:B------:R-:W-:Y:S02]  /*80b0*/  IMAD R7, R3.reuse, 0x69, RZ ;  /* 0x0000006903077824 */ /* 0x040fe400078e02ff */
[----:B------:R0:W-:Y:S01]  /*80c0*/  STL.64 [R1+0xd10], R20 ;  /* 0x000d101401007387 */ /* 0x0001e20000100a00 */
[C---:B------:R-:W-:Y:S01]  /*80d0*/  IMAD R10, R3.reuse, 0x1a4, RZ ;  /* 0x000001a4030a7824 */ /* 0x040fe200078e02ff */
[----:B------:R-:W-:Y:S01]  /*80e0*/  IADD3 R14, P1, R14, R16, RZ ;  /* 0x000000100e0e7210 */ /* 0x000fe20007f3e0ff */
[----:B------:R-:W-:-:S03]  /*80f0*/  IMAD R8, R3, 0x1a8, RZ ;  /* 0x000001a803087824 */ /* 0x000fc600078e02ff */
[-C--:B------:R-:W-:Y:S02]  /*8100*/  IADD3 R10, P5, R10, R16.reuse, RZ ;  /* 0x000000100a0a7210 */ /* 0x080fe40007fbe0ff */
[CC--:B0-----:R-:W-:Y:S02]  /*8110*/  IADD3 R20, P4, R6.reuse, R16.reuse, RZ ;  /* 0x0000001006147210 */ /* 0x0c1fe40007f9e0ff */
[-C--:B------:R-:W-:Y:S02]  /*8120*/  LEA.HI.X.SX32 R15, R9, R17.reuse, 0x1, P1 ;  /* 0x00000011090f7211 */ /* 0x080fe400008f0eff */
[-C--:B------:R-:W-:Y:S01]  /*8130*/  LEA.HI.X.SX32 R21, R7, R17.reuse, 0x1, P4 ;  /* 0x0000001107157211 */ /* 0x080fe200020f0eff */
[----:B------:R-:W-:Y:S01]  /*8140*/  IMAD R7, R3, 0xd3, RZ ;  /* 0x000000d303077824 */ /* 0x000fe200078e02ff */
[----:B------:R-:W-:Y:S01]  /*8150*/  LEA.HI.X.SX32 R11, R6, R17, 0x1, P5 ;  /* 0x00000011060b7211 */ /* 0x000fe200028f0eff */
[----:B------:R-:W-:Y:S01]  /*8160*/  STL.64 [R1+0x9d8], R14 ;  /* 0x0009d80e01007387 */ /* 0x000fe20000100a00 */
[----:B------:R-:W-:-:S02]  /*8170*/  IADD3 R18, P3, R8, R16, RZ ;  /* 0x0000001008127210 */ /* 0x000fc40007f7e0ff */
[----:B------:R-:W-:Y:S01]  /*8180*/  LEA.HI.X.SX32 R23, R7, R17, 0x1, P6 ;  /* 0x0000001107177211 */ /* 0x000fe200030f0eff */
[----:B------:R0:W-:Y:S01]  /*8190*/  STL.64 [R1+0x9d0], R12 ;  /* 0x0009d00c01007387 */ /* 0x0001e20000100a00 */
[C---:B------:R-:W-:Y:S02]  /*81a0*/  IMAD R8, R3.reuse, 0x1aa, RZ ;  /* 0x000001aa03087824 */ /* 0x040fe400078e02ff */
[C---:B------:R-:W-:Y:S01]  /*81b0*/  IMAD R9, R3.reuse, 0xd4, RZ ;  /* 0x000000d403097824 */ /* 0x040fe200078e02ff */
[----:B------:R1:W-:Y:S04]  /*81c0*/  STL.64 [R1+0xd08], R20 ;  /* 0x000d081401007387 */ /* 0x0003e80000100a00 */
[----:B------:R3:W-:Y:S01]  /*81d0*/  STL.64 [R1+0x9c8], R10 ;  /* 0x0009c80a01007387 */ /* 0x0007e20000100a00 */
[----:B0-----:R-:W-:-:S03]  /*81e0*/  IMAD R12, R3, 0x6a, RZ ;  /* 0x0000006a030c7824 */ /* 0x001fc600078e02ff */
[----:B------:R0:W-:Y:S01]  /*81f0*/  STL.64 [R1+0x9c0], R22 ;  /* 0x0009c01601007387 */ /* 0x0001e20000100a00 */
[-C--:B------:R-:W-:Y:S01]  /*8200*/  IADD3 R14, P1, R8, R16.reuse, RZ ;  /* 0x00000010080e7210 */ /* 0x080fe20007f3e0ff */
[----:B------:R-:W-:Y:S01]  /*8210*/  IMAD R8, R3, 0x1ac, RZ ;  /* 0x000001ac03087824 */ /* 0x000fe200078e02ff */
[-C--:B-1----:R-:W-:Y:S02]  /*8220*/  IADD3 R20, P4, R12, R16.reuse, RZ ;  /* 0x000000100c147210 */ /* 0x082fe40007f9e0ff */
[----:B---3--:R-:W-:Y:S01]  /*8230*/  IADD3 R10, P5, R9, R16, RZ ;  /* 0x00000010090a7210 */ /* 0x008fe20007fbe0ff */
[----:B0-----:R-:W-:-:S03]  /*8240*/  IMAD R22, R3, 0x35, RZ ;  /* 0x0000003503167824 */ /* 0x001fc600078e02ff */
[-C--:B------:R-:W-:Y:S01]  /*8250*/  LEA.HI.X.SX32 R11, R12, R17.reuse, 0x1, P5 ;  /* 0x000000110c0b7211 */ /* 0x080fe200028f0eff */
[C---:B------:R-:W-:Y:S01]  /*8260*/  IMAD R12, R3.reuse, 0x1b2, RZ ;  /* 0x000001b2030c7824 */ /* 0x040fe200078e02ff */
[----:B------:R-:W-:Y:S02]  /*8270*/  IADD3 R24, P2, R8, R16, RZ ;  /* 0x0000001008187210 */ /* 0x000fe40007f5e0ff */
[-C--:B------:R-:W-:Y:S01]  /*8280*/  LEA.HI.X.SX32 R21, R22, R17.reuse, 0x1, P4 ;  /* 0x0000001116157211 */ /* 0x080fe200020f0eff */
[----:B------:R-:W-:Y:S01]  /*8290*/  IMAD R8, R3, 0xd6, RZ ;  /* 0x000000d603087824 */ /* 0x000fe200078e02ff */
[-C--:B------:R-:W-:Y:S01]  /*82a0*/  LEA.HI.X.SX32 R19, R9, R17.reuse, 0x1, P3 ;  /* 0x0000001109137211 */ /* 0x080fe200018f0eff */
[----:B------:R-:W-:Y:S02]  /*82b0*/  IMAD R9, R3, 0xd5, RZ ;  /* 0x000000d503097824 */ /* 0x000fe400078e02ff */
[----:B------:R0:W-:Y:S04]  /*82c0*/  STL.64 [R1+0xea8], R20 ;  /* 0x000ea81401007387 */ /* 0x0001e80000100a00 */
[----:B------:R1:W-:Y:S01]  /*82d0*/  STL.64 [R1+0xd00], R10 ;  /* 0x000d000a01007387 */ /* 0x0003e20000100a00 */
[----:B------:R-:W-:-:S02]  /*82e0*/  LEA.HI.X.SX32 R15, R9, R17, 0x1, P1 ;  /* 0x00000011090f7211 */ /* 0x000fc400008f0eff */
[-C--:B0-----:R-:W-:Y:S01]  /*82f0*/  IADD3 R20, P3, R12, R16.reuse, RZ ;  /* 0x000000100c147210 */ /* 0x081fe20007f7e0ff */
[C---:B------:R-:W-:Y:S01]  /*8300*/  IMAD R12, R3.reuse, 0x6b, RZ ;  /* 0x0000006b030c7824 */ /* 0x040fe200078e02ff */
        /* <DEDUP_REMOVED lines=18> */
[C---:B------:R-:W-:Y:S02]  /*8430*/  IMAD R13, R3.reuse, 0x1b0, RZ ;  /* 0x000001b0030d7824 */ /* 0x040fe400078e02ff */
[----:B------:R-:W-:Y:S01]  /*8440*/  IMAD R11, R3, 0x1b6, RZ ;  /* 0x000001b6030b7824 */ /* 0x000fe200078e02ff */
[----:B0-----:R-:W-:-:S02]  /*8450*/  IADD3 R6, P6, R10, R16, RZ ;  /* 0x000000100a067210 */ /* 0x001fc40007fde0ff */
[CC--:B------:R-:W-:Y:S02]  /*8460*/  IADD3 R24, P2, R12.reuse, R16.reuse, RZ ;  /* 0x000000100c187210 */ /* 0x0c0fe40007f5e0ff */
[-C--:B------:R-:W-:Y:S01]  /*8470*/  LEA.HI.X.SX32 R7, R12, R17.reuse, 0x1, P6 ;  /* 0x000000110c077211 */ /* 0x080fe200030f0eff */
[----:B------:R0:W-:Y:S01]  /*8480*/  STL.64 [R1+0xf78], R18 ;  /* 0x000f781201007387 */ /* 0x0001e20000100a00 */
[-C--:B------:R-:W-:Y:S02]  /*8490*/  LEA.HI.X.SX32 R25, R9, R17.reuse, 0x1, P2 ;  /* 0x0000001109197211 */ /* 0x080fe400010f0eff */
[-C--:B------:R-:W-:Y:S01]  /*84a0*/  IADD3 R22, P4, R13, R16.reuse, RZ ;  /* 0x000000100d167210 */ /* 0x080fe20007f9e0ff */
[----:B------:R1:W-:Y:S01]  /*84b0*/  STL.64 [R1+0xcf0], R6 ;  /* 0x000cf00601007387 */ /* 0x0003e20000100a00 */
[----:B------:R-:W-:Y:S02]  /*84c0*/  IMAD R13, R3, 0x1b4, RZ ;  /* 0x000001b4030d7824 */ /* 0x000fe400078e02ff */
[----:B------:R-:W-:Y:S01]  /*84d0*/  LEA.HI.X.SX32 R23, R10, R17, 0x1, P4 ;  /* 0x000000110a177211 */ /* 0x000fe200020f0eff */
[----:B------:R3:W-:Y:S01]  /*84e0*/  STL.64 [R1+0xea0], R24 ;  /* 0x000ea01801007387 */ /* 0x0007e20000100a00 */
[----:B0-----:R-:W-:Y:S01]  /*84f0*/  IADD3 R18, P5, R11, R16, RZ ;  /* 0x000000100b127210 */ /* 0x001fe20007fbe0ff */
[----:B------:R-:W-:-:S02]  /*8500*/  IMAD R11, R3, 0xda, RZ ;  /* 0x000000da030b7824 */ /* 0x000fc400078e02ff */
[C---:B-1----:R-:W-:Y:S02]  /*8510*/  IMAD R6, R3.reuse, 0x1ba, RZ ;  /* 0x000001ba03067824 */ /* 0x042fe400078e02ff */
[----:B------:R-:W-:Y:S01]  /*8520*/  IMAD R7, R3, 0xd9, RZ ;  /* 0x000000d903077824 */ /* 0x000fe200078e02ff */
[-C--:B------:R-:W-:Y:S01]  /*8530*/  IADD3 R12, P6, R11, R16.reuse, RZ ;  /* 0x000000100b0c7210 */ /* 0x080fe20007fde0ff */
[C---:B------:R-:W-:Y:S01]  /*8540*/  IMAD R10, R3.reuse, 0x6d, RZ ;  /* 0x0000006d030a7824 */ /* 0x040fe200078e02ff */
[-C--:B---3--:R-:W-:Y:S01]  /*8550*/  IADD3 R24, P4, R6, R16.reuse, RZ ;  /* 0x0000001006187210 */ /* 0x088fe20007f9e0ff */
[----:B------:R-:W-:Y:S01]  /*8560*/  IMAD R6, R3, 0x1bc, RZ ;  /* 0x000001bc03067824 */ /* 0x000fe200078e02ff */
[-C--:B------:R-:W-:Y:S02]  /*8570*/  LEA.HI.X.SX32 R21, R7, R17.reuse, 0x1, P3 ;  /* 0x0000001107157211 */ /* 0x080fe400018f0eff */
[----:B------:R-:W-:Y:S01]  /*8580*/  IADD3 R14, P1, R13, R16, RZ ;  /* 0x000000100d0e7210 */ /* 0x000fe20007f3e0ff */
[----:B------:R-:W-:Y:S01]  /*8590*/  STL.64 [R1+0x998], R22 ;  /* 0x0009981601007387 */ /* 0x000fe20000100a00 */
[-C--:B------:R-:W-:Y:S01]  /*85a0*/  LEA.HI.X.SX32 R13, R10, R17.reuse, 0x1, P6 ;  /* 0x000000110a0d7211 */ /* 0x080fe200030f0eff */
[----:B------:R-:W-:Y:S01]  /*85b0*/  IMAD R10, R3, 0xdb, RZ ;  /* 0x000000db030a7824 */ /* 0x000fe200078e02ff */
[----:B------:R-:W-:Y:S01]  /*85c0*/  LEA.HI.X.SX32 R15, R11, R17, 0x1, P1 ;  /* 0x000000110b0f7211 */ /* 0x000fe200008f0eff */
[----:B------:R0:W-:Y:S01]  /*85d0*/  STL.64 [R1+0x990], R20 ;  /* 0x0009901401007387 */ /* 0x0001e20000100a00 */
[----:B------:R-:W-:-:S03]  /*85e0*/  IMAD R7, R3, 0x6e, RZ ;  /* 0x0000006e03077824 */ /* 0x000fc600078e02ff */
[----:B------:R1:W-:Y:S01]  /*85f0*/  STL.64 [R1+0xce8], R12 ;  /* 0x000ce80c01007387 */ /* 0x0003e20000100a00 */
[C---:B------:R-:W-:Y:S01]  /*8600*/  IMAD R8, R3.reuse, 0x1b8, RZ ;  /* 0x000001b803087824 */ /* 0x040fe200078e02ff */
[-C--:B------:R-:W-:Y:S02]  /*8610*/  LEA.HI.X.SX32 R19, R10, R17.reuse, 0x1, P5 ;  /* 0x000000110a137211 */ /* 0x080fe400028f0eff */
[-C--:B0-----:R-:W-:Y:S01]  /*8620*/  IADD3 R20, P3, R6, R16.reuse, RZ ;  /* 0x0000001006147210 */ /* 0x081fe20007f7e0ff */
[C---:B------:R-:W-:Y:S01]  /*8630*/  IMAD R6, R3.reuse, 0xdc, RZ ;  /* 0x000000dc03067824 */ /* 0x040fe200078e02ff */
[----:B------:R0:W-:Y:S01]  /*8640*/  STL.64 [R1+0x988], R14 ;  /* 0x0009880e01007387 */ /* 0x0001e20000100a00 */
[----:B------:R-:W-:Y:S01]  /*8650*/  IMAD R22, R3, 0x37, RZ ;  /* 0x0000003703167824 */ /* 0x000fe200078e02ff */
[-C--:B-1----:R-:W-:Y:S01]  /*8660*/  IADD3 R12, P6, R7, R16.reuse, RZ ;  /* 0x00000010070c7210 */ /* 0x082fe20007fde0ff */
[----:B------:R-:W-:Y:S01]  /*8670*/  IMAD R11, R3, 0x1be, RZ ;  /* 0x000001be030b7824 */ /* 0x000fe200078e02ff */
[----:B------:R-:W-:Y:S01]  /*8680*/  IADD3 R8, P2, R8, R16, RZ ;  /* 0x0000001008087210 */ /* 0x000fe20007f5e0ff */
[----:B------:R1:W-:Y:S01]  /*8690*/  STL.64 [R1+0x980], R18 ;  /* 0x0009801201007387 */ /* 0x0003e20000100a00 */
[----:B------:R-:W-:-:S02]  /*86a0*/  LEA.HI.X.SX32 R13, R22, R17, 0x1, P6 ;  /* 0x00000011160d7211 */ /* 0x000fc400030f0eff */
[----:B0-----:R-:W-:-:S04]  /*86b0*/  IADD3 R14, P1, R6, R16, RZ ;  /* 0x00000010060e7210 */ /* 0x001fc80007f3e0ff */
[-C--:B------:R-:W-:Y:S01]  /*86c0*/  LEA.HI.X.SX32 R15, R7, R17.reuse, 0x1, P1 ;  /* 0x00000011070f7211 */ /* 0x080fe200008f0eff */
[----:B------:R-:W-:Y:S01]  /*86d0*/  IMAD R7, R3, 0x1c2, RZ ;  /* 0x000001c203077824 */ /* 0x000fe200078e02ff */
[-C--:B-1----:R-:W-:Y:S01]  /*86e0*/  IADD3 R18, P5, R11, R16.reuse, RZ ;  /* 0x000000100b127210 */ /* 0x082fe20007fbe0ff */
[C---:B------:R-:W-:Y:S01]  /*86f0*/  IMAD R11, R3.reuse, 0xde, RZ ;  /* 0x000000de030b7824 */ /* 0x040fe200078e02ff */
[-C--:B------:R-:W-:Y:S01]  /*8700*/  LEA.HI.X.SX32 R9, R6, R17.reuse, 0x1, P2 ;  /* 0x0000001106097211 */ /* 0x080fe200010f0eff */
[----:B------:R-:W-:Y:S01]  /*8710*/  STL.64 [R1+0xe98], R12 ;  /* 0x000e980c01007387 */ /* 0x000fe20000100a00 */
[----:B------:R-:W-:Y:S01]  /*8720*/  IMAD R6, R3, 0xdd, RZ ;  /* 0x000000dd03067824 */ /* 0x000fe200078e02ff */
[-C--:B------:R-:W-:Y:S01]  /*8730*/  IADD3 R22, P2, R7, R16.reuse, RZ ;  /* 0x0000001007167210 */ /* 0x080fe20007f5e0ff */
[C---:B------:R-:W-:Y:S01]  /*8740*/  IMAD R7, R3.reuse, 0x6f, RZ ;  /* 0x0000006f03077824 */ /* 0x040fe200078e02ff */
[----:B------:R0:W-:Y:S01]  /*8750*/  STL.64 [R1+0xce0], R14 ;  /* 0x000ce00e01007387 */ /* 0x0001e20000100a00 */
[C---:B------:R-:W-:Y:S01]  /*8760*/  IMAD R10, R3.reuse, 0x1c0, RZ ;  /* 0x000001c0030a7824 */ /* 0x040fe200078e02ff */
[-C--:B------:R-:W-:Y:S01]  /*8770*/  LEA.HI.X.SX32 R25, R6, R17.reuse, 0x1, P4 ;  /* 0x0000001106197211 */ /* 0x080fe200020f0eff */
[----:B------:R-:W-:Y:S01]  /*8780*/  IMAD R6, R3, 0xe, RZ ;  /* 0x0000000e03067824 */ /* 0x000fe200078e02ff */
[C---:B------:R-:W-:Y:S01]  /*8790*/  LEA.HI.X.SX32 R21, R11.reuse, R17, 0x1, P3 ;  /* 0x000000110b157211 */ /* 0x040fe200018f0eff */
[----:B------:R-:W-:Y:S01]  /*87a0*/  STL.64 [R1+0x978], R8 ;  /* 0x0009780801007387 */ /* 0x000fe20000100a00 */
[----:B0-----:R-:W-:-:S02]  /*87b0*/  IADD3 R14, P1, R11, R16, RZ ;  /* 0x000000100b0e7210 */ /* 0x001fc40007f3e0ff */
[----:B------:R-:W-:Y:S02]  /*87c0*/  IADD3 R12, P6, R10, R16, RZ ;  /* 0x000000100a0c7210 */ /* 0x000fe40007fde0ff */
[-C--:B------:R-:W-:Y:S01]  /*87d0*/  LEA.HI.X.SX32 R15, R7, R17.reuse, 0x1, P1 ;  /* 0x00000011070f7211 */ /* 0x080fe200008f0eff */
[C---:B------:R-:W-:Y:S02]  /*87e0*/  IMAD R10, R3.reuse, 0x1c, RZ ;  /* 0x0000001c030a7824 */ /* 0x040fe400078e02ff */
[----:B------:R-:W-:Y:S01]  /*87f0*/  IMAD R7, R3, 0xdf, RZ ;  /* 0x000000df03077824 */ /* 0x000fe200078e02ff */
[----:B------:R0:W-:Y:S04]  /*8800*/  STL.64 [R1+0x970], R24 ;  /* 0x0009701801007387 */ /* 0x0001e80000100a00 */
[----:B------:R1:W-:Y:S01]  /*8810*/  STL.64 [R1+0xcd8], R14 ;  /* 0x000cd80e01007387 */ /* 0x0003e20000100a00 */
[----:B------:R-:W-:-:S03]  /*8820*/  LEA.HI.X.SX32 R19, R7, R17, 0x1, P5 ;  /* 0x0000001107137211 */ /* 0x000fc600028f0eff */
[----:B------:R3:W-:Y:S01]  /*8830*/  STL.64 [R1+0x968], R20 ;  /* 0x0009681401007387 */ /* 0x0007e20000100a00 */
[C---:B0-----:R-:W-:Y:S02]  /*8840*/  IMAD R25, R3.reuse, 0x7, RZ ;  /* 0x0000000703197824 */ /* 0x041fe400078e02ff */
[----:B------:R-:W-:Y:S01]  /*8850*/  IMAD R24, R3, 0x38, RZ ;  /* 0x0000003803187824 */ /* 0x000fe200078e02ff */
[-C--:B-1----:R-:W-:Y:S02]  /*8860*/  IADD3 R14, P1, R6, R16.reuse, RZ ;  /* 0x00000010060e7210 */ /* 0x082fe40007f3e0ff */
[----:B---3--:R-:W-:Y:S02]  /*8870*/  IADD3 R20, P3, R10, R16, RZ ;  /* 0x000000100a147210 */ /* 0x008fe40007f7e0ff */
[-C--:B------:R-:W-:Y:S01]  /*8880*/  LEA.HI.X.SX32 R15, R25, R17.reuse, 0x1, P1 ;  /* 0x00000011190f7211 */ /* 0x080fe200008f0eff */
[C---:B------:R-:W-:Y:S01]  /*8890*/  IMAD R7, R3.reuse, 0x70, RZ ;  /* 0x0000007003077824 */ /* 0x040fe200078e02ff */
[----:B------:R-:W-:Y:S01]  /*88a0*/  LEA.HI.X.SX32 R21, R6, R17, 0x1, P3 ;  /* 0x0000001106157211 */ /* 0x000fe200018f0eff */
[----:B------:R0:W-:Y:S01]  /*88b0*/  STL.64 [R1+0x960], R18 ;  /* 0x0009601201007387 */ /* 0x0001e20000100a00 */
[----:B------:R-:W-:-:S03]  /*88c0*/  IMAD R11, R3, 0xe0, RZ ;  /* 0x000000e0030b7824 */ /* 0x000fc600078e02ff */
[----:B------:R1:W-:Y:S01]  /*88d0*/  STL.64 [R1+0x1018], R14 ;  /* 0x0010180e01007387 */ /* 0x0003e20000100a00 */
[----:B------:R-:W-:-:S03]  /*88e0*/  IMAD R6, R3, 0x1c6, RZ ;  /* 0x000001c603067824 */ /* 0x000fc600078e02ff */
[----:B------:R3:W-:Y:S01]  /*88f0*/  STL.64 [R1+0xfe0], R20 ;  /* 0x000fe01401007387 */ /* 0x0007e20000100a00 */
[-C--:B0-----:R-:W-:Y:S02]  /*8900*/  IADD3 R18, P5, R24, R16.reuse, RZ ;  /* 0x0000001018127210 */ /* 0x081fe40007fbe0ff */
[-C--:B-1----:R-:W-:Y:S02]  /*8910*/  IADD3 R14, P1, R7, R16.reuse, RZ ;  /* 0x00000010070e7210 */ /* 0x082fe40007f3e0ff */
[-C--:B------:R-:W-:Y:S02]  /*8920*/  LEA.HI.X.SX32 R19, R10, R17.reuse, 0x1, P5 ;  /* 0x000000110a137211 */ /* 0x080fe400028f0eff */
[----:B---3--:R-:W-:Y:S01]  /*8930*/  IADD3 R20, P3, R11, R16, RZ ;  /* 0x000000100b147210 */ /* 0x008fe20007f7e0ff */
[----:B------:R-:W-:Y:S01]  /*8940*/  IMAD R10, R3, 0x1c8, RZ ;  /* 0x000001c8030a7824 */ /* 0x000fe200078e02ff */
[-C--:B------:R-:W-:Y:S01]  /*8950*/  LEA.HI.X.SX32 R15, R24, R17.reuse, 0x1, P1 ;  /* 0x00000011180f7211 */ /* 0x080fe200008f0eff */
[----:B------:R0:W-:Y:S01]  /*8960*/  STL.64 [R1+0xf70], R18 ;  /* 0x000f701201007387 */ /* 0x0001e20000100a00 */
[----:B------:R-:W-:Y:S01]  /*8970*/  LEA.HI.X.SX32 R21, R7, R17, 0x1, P3 ;  /* 0x0000001107157211 */ /* 0x000fe200018f0eff */
[----:B------:R-:W-:-:S02]  /*8980*/  IMAD R7, R3, 0xe1, RZ ;  /* 0x000000e103077824 */ /* 0x000fc400078e02ff */
[----:B------:R-:W-:Y:S01]  /*8990*/  IMAD R8, R3, 0x1c4, RZ ;  /* 0x000001c403087824 */ /* 0x000fe200078e02ff */
[----:B------:R1:W-:Y:S01]  /*89a0*/  STL.64 [R1+0xe90], R14 ;  /* 0x000e900e01007387 */ /* 0x0003e20000100a00 */
[-C--:B------:R-:W-:Y:S02]  /*89b0*/  LEA.HI.X.SX32 R13, R11, R17.reuse, 0x1, P6 ;  /* 0x000000110b0d7211 */ /* 0x080fe400030f0eff */
[----:B------:R-:W-:Y:S02]  /*89c0*/  LEA.HI.X.SX32 R23, R7, R17, 0x1, P2 ;  /* 0x0000001107177211 */ /* 0x000fe400010f0eff */
[-C--:B0-----:R-:W-:Y:S01]  /*89d0*/  IADD3 R18, P5, R6, R16.reuse, RZ ;  /* 0x0000001006127210 */ /* 0x081fe20007fbe0ff */
[C---:B------:R-:W-:Y:S01]  /*89e0*/  IMAD R6, R3.reuse, 0xe2, RZ ;  /* 0x000000e203067824 */ /* 0x040fe200078e02ff */
        /* <DEDUP_REMOVED lines=11> */
[-C--:B------:R-:W-:Y:S02]  /*8aa0*/  LEA.HI.X.SX32 R9, R6, R17.reuse, 0x1, P4 ;  /* 0x0000001106097211 */ /* 0x080fe400020f0eff */
[----:B-1----:R-:W-:Y:S01]  /*8ab0*/  IADD3 R12, P6, R10, R16, RZ ;  /* 0x000000100a0c7210 */ /* 0x002fe20007fde0ff */
[C---:B------:R-:W-:Y:S02]  /*8ac0*/  IMAD R10, R3.reuse, 0x72, RZ ;  /* 0x00000072030a7824 */ /* 0x040fe400078e02ff */
[----:B------:R-:W-:Y:S01]  /*8ad0*/  IMAD R11, R3, 0xe4, RZ ;  /* 0x000000e4030b7824 */ /* 0x000fe200078e02ff */
[----:B------:R0:W-:Y:S01]  /*8ae0*/  STL.64 [R1+0x950], R22 ;  /* 0x0009501601007387 */ /* 0x0001e20000100a00 */
[----:B------:R-:W-:-:S03]  /*8af0*/  LEA.HI.X.SX32 R19, R7, R17, 0x1, P5 ;  /* 0x0000001107137211 */ /* 0x000fc600028f0eff */
[----:B------:R1:W-:Y:S04]  /*8b00*/  STL.64 [R1+0xcc8], R20 ;  /* 0x000cc81401007387 */ /* 0x0003e80000100a00 */
[----:B------:R3:W-:Y:S01]  /*8b10*/  STL.64 [R1+0x948], R8 ;  /* 0x0009480801007387 */ /* 0x0007e20000100a00 */
[----:B0-----:R-:W-:Y:S01]  /*8b20*/  IMAD R22, R3, 0x39, RZ ;  /* 0x0000003903167824 */ /* 0x001fe200078e02ff */
[-C--:B-1----:R-:W-:Y:S02]  /*8b30*/  IADD3 R20, P3, R10, R16.reuse, RZ ;  /* 0x000000100a147210 */ /* 0x082fe40007f7e0ff */
[----:B---3--:R-:W-:Y:S01]  /*8b40*/  IADD3 R8, P4, R11, R16, RZ ;  /* 0x000000100b087210 */ /* 0x008fe20007f9e0ff */
[----:B------:R0:W-:Y:S01]  /*8b50*/  STL.64 [R1+0x940], R18 ;  /* 0x0009401201007387 */ /* 0x0001e20000100a00 */
[----:B------:R-:W-:-:S02]  /*8b60*/  LEA.HI.X.SX32 R21, R22, R17, 0x1, P3 ;  /* 0x0000001116157211 */ /* 0x000fc400018f0eff */
[-C--:B------:R-:W-:Y:S01]  /*8b70*/  LEA.HI.X.SX32 R9, R10, R17.reuse, 0x1, P4 ;  /* 0x000000110a097211 */ /* 0x080fe200020f0eff */
[----:B------:R-:W-:Y:S01]  /*8b80*/  IMAD R10, R3, 0x1d2, RZ ;  /* 0x000001d2030a7824 */ /* 0x000fe200078e02ff */
[----:B------:R-:W-:Y:S01]  /*8b90*/  LEA.HI.X.SX32 R15, R11, R17, 0x1, P1 ;  /* 0x000000110b0f7211 */ /* 0x000fe200008f0eff */
[----:B------:R1:W-:Y:S01]  /*8ba0*/  STL.64 [R1+0xe88], R20 ;  /* 0x000e881401007387 */ /* 0x0003e20000100a00 */
[----:B0-----:R-:W-:-:S03]  /*8bb0*/  IMAD R19, R3, 0x1d0, RZ ;  /* 0x000001d003137824 */ /* 0x001fc600078e02ff */
[----:B------:R0:W-:Y:S01]  /*8bc0*/  STL.64 [R1+0xcc0], R8 ;  /* 0x000cc00801007387 */ /* 0x0001e20000100a00 */
[----:B------:R-:W-:-:S03]  /*8bd0*/  IMAD R18, R3, 0xe6, RZ ;  /* 0x000000e603127824 */ /* 0x000fc600078e02ff */
[----:B------:R3:W-:Y:S01]  /*8be0*/  STL.64 [R1+0x938], R14 ;  /* 0x0009380e01007387 */ /* 0x0007e20000100a00 */
[-C--:B-1----:R-:W-:Y:S01]  /*8bf0*/  IADD3 R20, P3, R19, R16.reuse, RZ ;  /* 0x0000001013147210 */ /* 0x082fe20007f7e0ff */
[C---:B------:R-:W-:Y:S01]  /*8c00*/  IMAD R19, R3.reuse, 0xe5, RZ ;  /* 0x000000e503137824 */ /* 0x040fe200078e02ff */
[-C--:B0-----:R-:W-:Y:S02]  /*8c10*/  IADD3 R8, P4, R18, R16.reuse, RZ ;  /* 0x0000001012087210 */ /* 0x081fe40007f9e0ff */
[----:B---3--:R-:W-:Y:S01]  /*8c20*/  IADD3 R14, P1, R10, R16, RZ ;  /* 0x000000100a0e7210 */ /* 0x008fe20007f3e0ff */
[----:B------:R-:W-:Y:S01]  /*8c30*/  IMAD R10, R3, 0x73, RZ ;  /* 0x00000073030a7824 */ /* 0x000fe200078e02ff */
[----:B------:R-:W-:Y:S01]  /*8c40*/  LEA.HI.X.SX32 R13, R19, R17, 0x1, P6 ;  /* 0x00000011130d7211 */ /* 0x000fe200030f0eff */
[----:B------:R-:W-:-:S03]  /*8c50*/  IMAD R6, R3, 0x1ce, RZ ;  /* 0x000001ce03067824 */ /* 0x000fc600078e02ff */
[----:B------:R-:W-:Y:S01]  /*8c60*/  LEA.HI.X.SX32 R9, R10, R17, 0x1, P4 ;  /* 0x000000110a097211 */ /* 0x000fe200020f0eff */
[----:B------:R-:W-:Y:S01]  /*8c70*/  STL.64 [R1+0x930], R12 ;  /* 0x0009300c01007387 */ /* 0x000fe20000100a00 */
[----:B------:R-:W-:-:S03]  /*8c80*/  IADD3 R6, P5, R6, R16, RZ ;  /* 0x0000001006067210 */ /* 0x000fc60007fbe0ff */
[----:B------:R0:W-:Y:S01]  /*8c90*/  STL.64 [R1+0xcb8], R8 ;  /* 0x000cb80801007387 */ /* 0x0001e20000100a00 */
[----:B------:R-:W-:Y:S01]  /*8ca0*/  LEA.HI.X.SX32 R25, R18, R17, 0x1, P2 ;  /* 0x0000001112197211 */ /* 0x000fe200010f0eff */
[C---:B------:R-:W-:Y:S02]  /*8cb0*/  IMAD R19, R3.reuse, 0x3a, RZ ;  /* 0x0000003a03137824 */ /* 0x040fe400078e02ff */
[C---:B------:R-:W-:Y:S02]  /*8cc0*/  IMAD R11, R3.reuse, 0x1d4, RZ ;  /* 0x000001d4030b7824 */ /* 0x040fe400078e02ff */
[C---:B0-----:R-:W-:Y:S02]  /*8cd0*/  IMAD R9, R3.reuse, 0xe7, RZ ;  /* 0x000000e703097824 */ /* 0x041fe400078e02ff */
[----:B------:R-:W-:-:S03]  /*8ce0*/  IMAD R8, R3, 0xe8, RZ ;  /* 0x000000e803087824 */ /* 0x000fc600078e02ff */
[-C--:B------:R-:W-:Y:S01]  /*8cf0*/  LEA.HI.X.SX32 R7, R9, R17.reuse, 0x1, P5 ;  /* 0x0000001109077211 */ /* 0x080fe200028f0eff */
[----:B------:R-:W-:Y:S01]  /*8d00*/  STL.64 [R1+0x928], R24 ;  /* 0x0009281801007387 */ /* 0x000fe20000100a00 */
[----:B------:R-:W-:Y:S01]  /*8d10*/  IMAD R18, R3, 0x1d, RZ ;  /* 0x0000001d03127824 */ /* 0x000fe200078e02ff */
[-C--:B------:R-:W-:Y:S01]  /*8d20*/  IADD3 R10, P4, R19, R16.reuse, RZ ;  /* 0x00000010130a7210 */ /* 0x080fe20007f9e0ff */
[----:B------:R-:W-:Y:S01]  /*8d30*/  IMAD R22, R3, 0x74, RZ ;  /* 0x0000007403167824 */ /* 0x000fe200078e02ff */
[----:B------:R0:W-:Y:S01]  /*8d40*/  STL.64 [R1+0x920], R6 ;  /* 0x0009200601007387 */ /* 0x0001e20000100a00 */
[-C--:B------:R-:W-:Y:S02]  /*8d50*/  IADD3 R12, P6, R11, R16.reuse, RZ ;  /* 0x000000100b0c7210 */ /* 0x080fe40007fde0ff */
[----:B------:R-:W-:Y:S02]  /*8d60*/  LEA.HI.X.SX32 R11, R18, R17, 0x1, P4 ;  /* 0x00000011120b7211 */ /* 0x000fe400020f0eff */
[----:B0-----:R-:W-:-:S04]  /*8d70*/  IADD3 R6, P5, R8, R16, RZ ;  /* 0x0000001008067210 */ /* 0x001fc80007fbe0ff */
[CC--:B------:R-:W-:Y:S01]  /*8d80*/  LEA.HI.X.SX32 R7, R22.reuse, R17.reuse, 0x1, P5 ;  /* 0x0000001116077211 */ /* 0x0c0fe200028f0eff */
[----:B------:R-:W-:Y:S01]  /*8d90*/  STL.64 [R1+0xf68], R10 ;  /* 0x000f680a01007387 */ /* 0x000fe20000100a00 */
[-C--:B------:R-:W-:Y:S01]  /*8da0*/  IADD3 R24, P2, R22, R16.reuse, RZ ;  /* 0x0000001016187210 */ /* 0x080fe20007f5e0ff */
[----:B------:R-:W-:Y:S02]  /*8db0*/  IMAD R9, R3, 0x1d6, RZ ;  /* 0x000001d603097824 */ /* 0x000fe400078e02ff */
[----:B------:R0:W-:Y:S01]  /*8dc0*/  STL.64 [R1+0xcb0], R6 ;  /* 0x000cb00601007387 */ /* 0x0001e20000100a00 */
        /* <DEDUP_REMOVED lines=12> */
[C---:B------:R-:W-:Y:S02]  /*8e90*/  IMAD R18, R3.reuse, 0x1d8, RZ ;  /* 0x000001d803127824 */ /* 0x040fe400078e02ff */
[----:B0-----:R-:W-:-:S02]  /*8ea0*/  IMAD R15, R3, 0x75, RZ ;  /* 0x00000075030f7824 */ /* 0x001fc400078e02ff */
[----:B------:R-:W-:-:S03]  /*8eb0*/  IMAD R14, R3, 0x76, RZ ;  /* 0x00000076030e7824 */ /* 0x000fc600078e02ff */
[----:B------:R-:W-:Y:S01]  /*8ec0*/  LEA.HI.X.SX32 R23, R15, R17, 0x1, P5 ;  /* 0x000000110f177211 */ /* 0x000fe200028f0eff */
[C---:B------:R-:W-:Y:S02]  /*8ed0*/  IMAD R15, R3.reuse, 0xeb, RZ ;  /* 0x000000eb030f7824 */ /* 0x040fe400078e02ff */
[----:B------:R-:W-:Y:S02]  /*8ee0*/  IMAD R24, R3, 0x3b, RZ ;  /* 0x0000003b03187824 */ /* 0x000fe400078e02ff */
[----:B------:R0:W-:Y:S01]  /*8ef0*/  STL.64 [R1+0xca8], R22 ;  /* 0x000ca81601007387 */ /* 0x0001e20000100a00 */
[----:B------:R-:W-:-:S03]  /*8f00*/  IADD3 R18, P2, R18, R16, RZ ;  /* 0x0000001012127210 */ /* 0x000fc60007f5e0ff */
[----:B------:R1:W-:Y:S01]  /*8f10*/  STL.64 [R1+0x908], R12 ;  /* 0x0009080c01007387 */ /* 0x0003e20000100a00 */
[-C--:B------:R-:W-:Y:S01]  /*8f20*/  LEA.HI.X.SX32 R11, R15, R17.reuse, 0x1, P4 ;  /* 0x000000110f0b7211 */ /* 0x080fe200020f0eff */
[C---:B------:R-:W-:Y:S02]  /*8f30*/  IMAD R9, R3.reuse, 0x1de, RZ ;  /* 0x000001de03097824 */ /* 0x040fe400078e02ff */
[C---:B------:R-:W-:Y:S01]  /*8f40*/  IMAD R6, R3.reuse, 0x1da, RZ ;  /* 0x000001da03067824 */ /* 0x040fe200078e02ff */
[-C--:B0-----:R-:W-:Y:S02]  /*8f50*/  IADD3 R22, P5, R14, R16.reuse, RZ ;  /* 0x000000100e167210 */ /* 0x081fe40007fbe0ff */
[-C--:B-1----:R-:W-:Y:S02]  /*8f60*/  IADD3 R12, P6, R8, R16.reuse, RZ ;  /* 0x00000010080c7210 */ /* 0x082fe40007fde0ff */
[-C--:B------:R-:W-:Y:S02]  /*8f70*/  LEA.HI.X.SX32 R23, R24, R17.reuse, 0x1, P5 ;  /* 0x0000001118177211 */ /* 0x080fe400028f0eff */
[-C--:B------:R-:W-:Y:S01]  /*8f80*/  LEA.HI.X.SX32 R13, R14, R17.reuse, 0x1, P6 ;  /* 0x000000110e0d7211 */ /* 0x080fe200030f0eff */
[----:B------:R0:W-:Y:S01]  /*8f90*/  STL.64 [R1+0x900], R10 ;  /* 0x0009000a01007387 */ /* 0x0001e20000100a00 */
[----:B------:R-:W-:Y:S01]  /*8fa0*/  LEA.HI.X.SX32 R19, R8, R17, 0x1, P2 ;  /* 0x0000001108137211 */ /* 0x000fe200010f0eff */
[C---:B------:R-:W-:Y:S01]  /*8fb0*/  IMAD R14, R3.reuse, 0x1e2, RZ ;  /* 0x000001e2030e7824 */ /* 0x040fe200078e02ff */
[----:B------:R-:W-:Y:S01]  /*8fc0*/  IADD3 R20, P3, R6, R16, RZ ;  /* 0x0000001006147210 */ /* 0x000fe20007f7e0ff */
[----:B------:R-:W-:Y:S01]  /*8fd0*/  STL.64 [R1+0xe78], R22 ;  /* 0x000e781601007387 */ /* 0x000fe20000100a00 */
[----:B------:R-:W-:-:S03]  /*8fe0*/  IMAD R6, R3, 0x1dc, RZ ;  /* 0x000001dc03067824 */ /* 0x000fc600078e02ff */
[----:B------:R1:W-:Y:S01]  /*8ff0*/  STL.64 [R1+0xca0], R12 ;  /* 0x000ca00c01007387 */ /* 0x0003e20000100a00 */
[-C--:B0-----:R-:W-:Y:S01]  /*9000*/  IADD3 R10, P4, R9, R16.reuse, RZ ;  /* 0x00000010090a7210 */ /* 0x081fe20007f9e0ff */
[C---:B------:R-:W-:Y:S02]  /*9010*/  IMAD R9, R3.reuse, 0xee, RZ ;  /* 0x000000ee03097824 */ /* 0x040fe400078e02ff */
[----:B------:R0:W-:Y:S01]  /*9020*/  STL.64 [R1+0x8f8], R18 ;  /* 0x0008f81201007387 */ /* 0x0001e20000100a00 */
[----:B------:R-:W-:Y:S01]  /*9030*/  IMAD R8, R3, 0xed, RZ ;  /* 0x000000ed03087824 */ /* 0x000fe200078e02ff */
[-C--:B------:R-:W-:Y:S02]  /*9040*/  IADD3 R6, P1, R6, R16.reuse, RZ ;  /* 0x0000001006067210 */ /* 0x080fe40007f3e0ff */
[-C--:B-1----:R-:W-:Y:S02]  /*9050*/  IADD3 R12, P6, R9, R16.reuse, RZ ;  /* 0x00000010090c7210 */ /* 0x082fe40007fde0ff */
[----:B0-----:R-:W-:Y:S01]  /*9060*/  IADD3 R18, P2, R14, R16, RZ ;  /* 0x000000100e127210 */ /* 0x001fe20007f5e0ff */
[C---:B------:R-:W-:Y:S01]  /*9070*/  IMAD R14, R3.reuse, 0x77, RZ ;  /* 0x00000077030e7824 */ /* 0x040fe200078e02ff */
[-C--:B------:R-:W-:Y:S01]  /*9080*/  LEA.HI.X.SX32 R21, R8, R17.reuse, 0x1, P3 ;  /* 0x0000001108157211 */ /* 0x080fe200018f0eff */
[----:B------:R-:W-:Y:S01]  /*9090*/  IMAD R15, R3, 0x1e0, RZ ;  /* 0x000001e0030f7824 */ /* 0x000fe200078e02ff */
[----:B------:R-:W-:-:S02]  /*90a0*/  LEA.HI.X.SX32 R7, R9, R17, 0x1, P1 ;  /* 0x0000001109077211 */ /* 0x000fc400008f0eff */
[-C--:B------:R-:W-:Y:S01]  /*90b0*/  LEA.HI.X.SX32 R13, R14, R17.reuse, 0x1, P6 ;  /* 0x000000110e0d7211 */ /* 0x080fe200030f0eff */
[----:B------:R-:W-:Y:S01]  /*90c0*/  IMAD R8, R3, 0x1e, RZ ;  /* 0x0000001e03087824 */ /* 0x000fe200078e02ff */
[----:B------:R0:W-:Y:S01]  /*90d0*/  STL.64 [R1+0x8f0], R20 ;  /* 0x0008f01401007387 */ /* 0x0001e20000100a00 */
[-C--:B------:R-:W-:Y:S01]  /*90e0*/  IADD3 R22, P5, R15, R16.reuse, RZ ;  /* 0x000000100f167210 */ /* 0x080fe20007fbe0ff */
[C---:B------:R-:W-:Y:S02]  /*90f0*/  IMAD R15, R3.reuse, 0x1e4, RZ ;  /* 0x000001e4030f7824 */ /* 0x040fe400078e02ff */
[----:B------:R-:W-:Y:S01]  /*9100*/  STL.64 [R1+0xc98], R12 ;  /* 0x000c980c01007387 */ /* 0x000fe20000100a00 */
[----:B------:R-:W-:Y:S01]  /*9110*/  IMAD R25, R3, 0xef, RZ ;  /* 0x000000ef03197824 */ /* 0x000fe200078e02ff */
[----:B------:R-:W-:Y:S02]  /*9120*/  IADD3 R14, P6, R8, R16, RZ ;  /* 0x00000010080e7210 */ /* 0x000fe40007fde0ff */
[----:B------:R1:W-:Y:S02]  /*9130*/  STL.64 [R1+0x8e8], R6 ;  /* 0x0008e80601007387 */ /* 0x0003e40000100a00 */
[----:B------:R-:W-:-:S02]  /*9140*/  LEA.HI.X.SX32 R11, R25, R17, 0x1, P4 ;  /* 0x00000011190b7211 */ /* 0x000fc400020f0eff */
[----:B0-----:R-:W-:Y:S01]  /*9150*/  IADD3 R20, P3, R15, R16, RZ ;  /* 0x000000100f147210 */ /* 0x001fe20007f7e0ff */
[C---:B------:R-:W-:Y:S02]  /*9160*/  IMAD R9, R3.reuse, 0xf0, RZ ;  /* 0x000000f003097824 */ /* 0x040fe400078e02ff */
[C---:B-1----:R-:W-:Y:S02]  /*9170*/  IMAD R6, R3.reuse, 0xf, RZ ;  /* 0x0000000f03067824 */ /* 0x042fe400078e02ff */
[----:B------:R-:W-:-:S03]  /*9180*/  IMAD R24, R3, 0x3c, RZ ;  /* 0x0000003c03187824 */ /* 0x000fc600078e02ff */
[----:B------:R-:W-:Y:S01]  /*9190*/  LEA.HI.X.SX32 R15, R6, R17, 0x1, P6 ;  /* 0x00000011060f7211 */ /* 0x000fe200030f0eff */
[----:B------:R-:W-:Y:S01]  /*91a0*/  IMAD R7, R3, 0x78, RZ ;  /* 0x0000007803077824 */ /* 0x000fe200078e02ff */
[----:B------:R0:W-:Y:S01]  /*91b0*/  STL.64 [R1+0x8e0], R10 ;  /* 0x0008e00a01007387 */ /* 0x0001e20000100a00 */
[----:B------:R-:W-:-:S03]  /*91c0*/  IADD3 R12, P1, R24, R16, RZ ;  /* 0x00000010180c7210 */ /* 0x000fc60007f3e0ff */
[----:B------:R1:W-:Y:S01]  /*91d0*/  STL.64 [R1+0xfd8], R14 ;  /* 0x000fd80e01007387 */ /* 0x0003e20000100a00 */
[----:B------:R-:W-:Y:S01]  /*91e0*/  LEA.HI.X.SX32 R13, R8, R17, 0x1, P1 ;  /* 0x00000011080d7211 */ /* 0x000fe200008f0eff */
[----:B------:R-:W-:Y:S01]  /*91f0*/  IMAD R6, R3, 0x1e6, RZ ;  /* 0x000001e603067824 */ /* 0x000fe200078e02ff */
[-C--:B0-----:R-:W-:Y:S02]  /*9200*/  IADD3 R10, P4, R7, R16.reuse, RZ ;  /* 0x00000010070a7210 */ /* 0x081fe40007f9e0ff */
        /* <DEDUP_REMOVED lines=13> */
[C---:B-1----:R-:W-:Y:S01]  /*92e0*/  IADD3 R14, P6, R6.reuse, R16, RZ ;  /* 0x00000010060e7210 */ /* 0x042fe20007fde0ff */
[C---:B------:R-:W-:Y:S01]  /*92f0*/  IMAD R7, R3.reuse, 0x7a, RZ ;  /* 0x0000007a03077824 */ /* 0x040fe200078e02ff */
[----:B------:R-:W-:Y:S01]  /*9300*/  LEA.HI.X.SX32 R21, R6, R17, 0x1, P3 ;  /* 0x0000001106157211 */ /* 0x000fe200018f0eff */
[----:B0-----:R-:W-:-:S05]  /*9310*/  IMAD R19, R3, 0x79, RZ ;  /* 0x0000007903137824 */ /* 0x001fca00078e02ff */
[----:B------:R-:W-:Y:S01]  /*9320*/  LEA.HI.X.SX32 R15, R19, R17, 0x1, P6 ;  /* 0x00000011130f7211 */ /* 0x000fe200030f0eff */
[C---:B------:R-:W-:Y:S02]  /*9330*/  IMAD R18, R3.reuse, 0xf4, RZ ;  /* 0x000000f403127824 */ /* 0x040fe400078e02ff */
[----:B------:R-:W-:Y:S02]  /*9340*/  IMAD R8, R3, 0x1e8, RZ ;  /* 0x000001e803087824 */ /* 0x000fe400078e02ff */
[----:B------:R0:W-:Y:S01]  /*9350*/  STL.64 [R1+0xc88], R14 ;  /* 0x000c880e01007387 */ /* 0x0001e20000100a00 */
[----:B------:R-:W-:-:S03]  /*9360*/  IADD3 R24, P6, R7, R16, RZ ;  /* 0x0000001007187210 */ /* 0x000fc60007fde0ff */
[----:B------:R1:W-:Y:S01]  /*9370*/  STL.64 [R1+0x8c8], R20 ;  /* 0x0008c81401007387 */ /* 0x0003e20000100a00 */
[-C--:B------:R-:W-:Y:S01]  /*9380*/  IADD3 R10, P4, R8, R16.reuse, RZ ;  /* 0x00000010080a7210 */ /* 0x080fe20007f9e0ff */
[C---:B0-----:R-:W-:Y:S02]  /*9390*/  IMAD R14, R3.reuse, 0xf3, RZ ;  /* 0x000000f3030e7824 */ /* 0x041fe400078e02ff */
[----:B------:R-:W-:Y:S01]  /*93a0*/  IMAD R15, R3, 0x3d, RZ ;  /* 0x0000003d030f7824 */ /* 0x000fe200078e02ff */
[----:B-1----:R-:W-:Y:S02]  /*93b0*/  IADD3 R20, P3, R18, R16, RZ ;  /* 0x0000001012147210 */ /* 0x002fe40007f7e0ff */
[-C--:B------:R-:W-:Y:S02]  /*93c0*/  LEA.HI.X.SX32 R13, R14, R17.reuse, 0x1, P1 ;  /* 0x000000110e0d7211 */ /* 0x080fe400008f0eff */
[-C--:B------:R-:W-:Y:S01]  /*93d0*/  LEA.HI.X.SX32 R25, R15, R17.reuse, 0x1, P6 ;  /* 0x000000110f197211 */ /* 0x080fe200030f0eff */
[----:B------:R-:W-:Y:S01]  /*93e0*/  IMAD R6, R3, 0x1ee, RZ ;  /* 0x000001ee03067824 */ /* 0x000fe200078e02ff */
[-C--:B------:R-:W-:Y:S01]  /*93f0*/  LEA.HI.X.SX32 R21, R7, R17.reuse, 0x1, P3 ;  /* 0x0000001107157211 */ /* 0x080fe200018f0eff */
[C---:B------:R-:W-:Y:S01]  /*9400*/  IMAD R8, R3.reuse, 0x1ea, RZ ;  /* 0x000001ea03087824 */ /* 0x040fe200078e02ff */
[----:B------:R-:W-:Y:S01]  /*9410*/  LEA.HI.X.SX32 R11, R18, R17, 0x1, P4 ;  /* 0x00000011120b7211 */ /* 0x000fe200020f0eff */
[----:B------:R0:W-:Y:S01]  /*9420*/  STL.64 [R1+0x8c0], R12 ;  /* 0x0008c00c01007387 */ /* 0x0001e20000100a00 */
[----:B------:R-:W-:-:S03]  /*9430*/  IMAD R7, R3, 0x1f2, RZ ;  /* 0x000001f203077824 */ /* 0x000fc600078e02ff */
[----:B------:R-:W-:Y:S01]  /*9440*/  STL.64 [R1+0xe68], R24 ;  /* 0x000e681801007387 */ /* 0x000fe20000100a00 */
[----:B------:R-:W-:-:S03]  /*9450*/  IADD3 R22, P5, R8, R16, RZ ;  /* 0x0000001008167210 */ /* 0x000fc60007fbe0ff */
[----:B------:R1:W-:Y:S01]  /*9460*/  STL.64 [R1+0xc80], R20 ;  /* 0x000c801401007387 */ /* 0x0003e20000100a00 */
[C---:B------:R-:W-:Y:S01]  /*9470*/  IMAD R8, R3.reuse, 0x1ec, RZ ;  /* 0x000001ec03087824 */ /* 0x040fe200078e02ff */
[-C--:B0-----:R-:W-:Y:S02]  /*9480*/  IADD3 R12, P1, R6, R16.reuse, RZ ;  /* 0x00000010060c7210 */ /* 0x081fe40007f3e0ff */
[----:B------:R0:W-:Y:S01]  /*9490*/  STL.64 [R1+0x8b8], R10 ;  /* 0x0008b80a01007387 */ /* 0x0001e20000100a00 */
[----:B------:R-:W-:Y:S01]  /*94a0*/  IMAD R6, R3, 0xf6, RZ ;  /* 0x000000f603067824 */ /* 0x000fe200078e02ff */
[-C--:B------:R-:W-:Y:S01]  /*94b0*/  IADD3 R18, P4, R7, R16.reuse, RZ ;  /* 0x0000001007127210 */ /* 0x080fe20007f9e0ff */
[C---:B------:R-:W-:Y:S01]  /*94c0*/  IMAD R7, R3.reuse, 0x7b, RZ ;  /* 0x0000007b03077824 */ /* 0x040fe200078e02ff */
[-C--:B------:R-:W-:Y:S02]  /*94d0*/  IADD3 R8, P2, R8, R16.reuse, RZ ;  /* 0x0000001008087210 */ /* 0x080fe40007f5e0ff */
[----:B-1----:R-:W-:Y:S01]  /*94e0*/  IADD3 R20, P3, R6, R16, RZ ;  /* 0x0000001006147210 */ /* 0x002fe20007f7e0ff */
[----:B0-----:R-:W-:-:S03]  /*94f0*/  IMAD R11, R3, 0xf5, RZ ;  /* 0x000000f5030b7824 */ /* 0x001fc600078e02ff */
[-C--:B------:R-:W-:Y:S02]  /*9500*/  LEA.HI.X.SX32 R21, R7, R17.reuse, 0x1, P3 ;  /* 0x0000001107157211 */ /* 0x080fe400018f0eff */
[-C--:B------:R-:W-:Y:S01]  /*9510*/  LEA.HI.X.SX32 R23, R11, R17.reuse, 0x1, P5 ;  /* 0x000000110b177211 */ /* 0x080fe200028f0eff */
[----:B------:R-:W-:Y:S01]  /*9520*/  IMAD R24, R3, 0x3e, RZ ;  /* 0x0000003e03187824 */ /* 0x000fe200078e02ff */
[----:B------:R-:W-:-:S03]  /*9530*/  LEA.HI.X.SX32 R9, R6, R17, 0x1, P2 ;  /* 0x0000001106097211 */ /* 0x000fc600010f0eff */
[----:B------:R0:W-:Y:S01]  /*9540*/  STL.64 [R1+0x8b0], R22 ;  /* 0x0008b01601007387 */ /* 0x0001e20000100a00 */
[C---:B------:R-:W-:Y:S02]  /*9550*/  IMAD R7, R3.reuse, 0xf7, RZ ;  /* 0x000000f703077824 */ /* 0x040fe400078e02ff */
[C---:B------:R-:W-:Y:S01]  /*9560*/  IMAD R6, R3.reuse, 0x1f, RZ ;  /* 0x0000001f03067824 */ /* 0x040fe200078e02ff */
[----:B------:R1:W-:Y:S04]  /*9570*/  STL.64 [R1+0xc78], R20 ;  /* 0x000c781401007387 */ /* 0x0003e80000100a00 */
[----:B------:R3:W-:Y:S01]  /*9580*/  STL.64 [R1+0x8a8], R8 ;  /* 0x0008a80801007387 */ /* 0x0007e20000100a00 */
[----:B0-----:R-:W-:Y:S01]  /*9590*/  IMAD R23, R3, 0x7c, RZ ;  /* 0x0000007c03177824 */ /* 0x001fe200078e02ff */
[----:B------:R-:W-:-:S02]  /*95a0*/  LEA.HI.X.SX32 R13, R7, R17, 0x1, P1 ;  /* 0x00000011070d7211 */ /* 0x000fc400008f0eff */
[-C--:B-1----:R-:W-:Y:S01]  /*95b0*/  IADD3 R20, P3, R24, R16.reuse, RZ ;  /* 0x0000001018147210 */ /* 0x082fe20007f7e0ff */
[----:B------:R-:W-:Y:S01]  /*95c0*/  IMAD R22, R3, 0xf8, RZ ;  /* 0x000000f803167824 */ /* 0x000fe200078e02ff */
[----:B---3--:R-:W-:Y:S02]  /*95d0*/  IADD3 R8, P2, R23, R16, RZ ;  /* 0x0000001017087210 */ /* 0x008fe40007f5e0ff */
[-C--:B------:R-:W-:Y:S01]  /*95e0*/  LEA.HI.X.SX32 R21, R6, R17.reuse, 0x1, P3 ;  /* 0x0000001106157211 */ /* 0x080fe200018f0eff */
[C---:B------:R-:W-:Y:S01]  /*95f0*/  IMAD R6, R3.reuse, 0x1f8, RZ ;  /* 0x000001f803067824 */ /* 0x040fe200078e02ff */
[----:B------:R-:W-:Y:S01]  /*9600*/  LEA.HI.X.SX32 R9, R24, R17, 0x1, P2 ;  /* 0x0000001118097211 */ /* 0x000fe200010f0eff */
[C---:B------:R-:W-:Y:S01]  /*9610*/  IMAD R14, R3.reuse, 0x1f0, RZ ;  /* 0x000001f0030e7824 */ /* 0x040fe200078e02ff */
[----:B------:R0:W-:Y:S01]  /*9620*/  STL.64 [R1+0x8a0], R12 ;  /* 0x0008a00c01007387 */ /* 0x0001e20000100a00 */
[----:B------:R-:W-:-:S03]  /*9630*/  IMAD R7, R3, 0x1f6, RZ ;  /* 0x000001f603077824 */ /* 0x000fc600078e02ff */
[----:B------:R1:W-:Y:S01]  /*9640*/  STL.64 [R1+0xf58], R20 ;  /* 0x000f581401007387 */ /* 0x0003e20000100a00 */
[----:B------:R-:W-:-:S03]  /*9650*/  IADD3 R14, P6, R14, R16, RZ ;  /* 0x000000100e0e7210 */ /* 0x000fc60007fde0ff */
[----:B------:R3:W-:Y:S01]  /*9660*/  STL.64 [R1+0xe60], R8 ;  /* 0x000e600801007387 */ /* 0x0007e20000100a00 */
[-C--:B0-----:R-:W-:Y:S02]  /*9670*/  IADD3 R12, P1, R22, R16.reuse, RZ ;  /* 0x00000010160c7210 */ /* 0x081fe40007f3e0ff */
[-C--:B-1----:R-:W-:Y:S01]  /*9680*/  IADD3 R20, P3, R7, R16.reuse, RZ ;  /* 0x0000001007147210 */ /* 0x082fe20007f7e0ff */
[----:B------:R-:W-:Y:S01]  /*9690*/  IMAD R7, R3, 0xfa, RZ ;  /* 0x000000fa03077824 */ /* 0x000fe200078e02ff */
[-C--:B------:R-:W-:Y:S02]  /*96a0*/  LEA.HI.X.SX32 R13, R23, R17.reuse, 0x1, P1 ;  /* 0x00000011170d7211 */ /* 0x080fe400008f0eff */
[-C--:B---3--:R-:W-:Y:S01]  /*96b0*/  IADD3 R8, P2, R6, R16.reuse, RZ ;  /* 0x0000001006087210 */ /* 0x088fe20007f5e0ff */
[C---:B------:R-:W-:Y:S01]  /*96c0*/  IMAD R6, R3.reuse, 0x1fa, RZ ;  /* 0x000001fa03067824 */ /* 0x040fe200078e02ff */
[-C--:B------:R-:W-:Y:S01]  /*96d0*/  LEA.HI.X.SX32 R15, R22, R17.reuse, 0x1, P6 ;  /* 0x00000011160f7211 */ /* 0x080fe200030f0eff */
[C---:B------:R-:W-:Y:S01]  /*96e0*/  IMAD R22, R3.reuse, 0xf9, RZ ;  /* 0x000000f903167824 */ /* 0x040fe200078e02ff */
[----:B------:R0:W-:Y:S02]  /*96f0*/  STL.64 [R1+0xc70], R12 ;  /* 0x000c700c01007387 */ /* 0x0001e40000100a00 */
[-C--:B------:R-:W-:Y:S01]  /*9700*/  IADD3 R26, P6, R6, R16.reuse, RZ ;  /* 0x00000010061a7210 */ /* 0x080fe20007fde0ff */
[C---:B------:R-:W-:Y:S01]  /*9710*/  IMAD R6, R3.reuse, 0x7d, RZ ;  /* 0x0000007d03067824 */ /* 0x040fe200078e02ff */
[-C--:B------:R-:W-:Y:S01]  /*9720*/  LEA.HI.X.SX32 R19, R22, R17.reuse, 0x1, P4 ;  /* 0x0000001116137211 */ /* 0x080fe200020f0eff */
[----:B------:R-:W-:Y:S01]  /*9730*/  IMAD R10, R3, 0x1f4, RZ ;  /* 0x000001f4030a7824 */ /* 0x000fe200078e02ff */
[-C--:B0-----:R-:W-:Y:S01]  /*9740*/  IADD3 R12, P1, R7, R16.reuse, RZ ;  /* 0x00000010070c7210 */ /* 0x081fe20007f3e0ff */
[----:B------:R0:W-:Y:S03]  /*9750*/  STL.64 [R1+0x898], R14 ;  /* 0x0008980e01007387 */ /* 0x0001e60000100a00 */
[----:B------:R-:W-:Y:S01]  /*9760*/  LEA.HI.X.SX32 R13, R6, R17, 0x1, P1 ;  /* 0x00000011060d7211 */ /* 0x000fe200008f0eff */
[----:B------:R-:W-:Y:S01]  /*9770*/  STL.64 [R1+0x890], R18 ;  /* 0x0008901201007387 */ /* 0x000fe20000100a00 */
[----:B------:R-:W-:-:S03]  /*9780*/  IADD3 R10, P5, R10, R16, RZ ;  /* 0x000000100a0a7210 */ /* 0x000fc60007fbe0ff */
[----:B------:R1:W-:Y:S01]  /*9790*/  STL.64 [R1+0xc68], R12 ;  /* 0x000c680c01007387 */ /* 0x0003e20000100a00 */
[-C--:B------:R-:W-:Y:S01]  /*97a0*/  LEA.HI.X.SX32 R11, R7, R17.reuse, 0x1, P5 ;  /* 0x00000011070b7211 */ /* 0x080fe200028f0eff */
[C---:B0-----:R-:W-:Y:S02]  /*97b0*/  IMAD R14, R3.reuse, 0x7e, RZ ;  /* 0x0000007e030e7824 */ /* 0x041fe400078e02ff */
[----:B------:R-:W3:Y:S01]  /*97c0*/  LDL R29, [R1+0x3b8] ;  /* 0x0003b800011d7983 */ /* 0x000ee20000100800 */
[C---:B-1----:R-:W-:Y:S02]  /*97d0*/  IMAD R12, R3.reuse, 0xfb, RZ ;  /* 0x000000fb030c7824 */ /* 0x042fe400078e02ff */
[----:B------:R-:W-:Y:S01]  /*97e0*/  IADD3 R18, P1, R14, R16, RZ ;  /* 0x000000100e127210 */ /* 0x000fe20007f3e0ff */
[C---:B------:R-:W-:Y:S02]  /*97f0*/  IMAD R7, R3.reuse, 0x3f, RZ ;  /* 0x0000003f03077824 */ /* 0x040fe400078e02ff */
[----:B------:R-:W-:Y:S01]  /*9800*/  LEA.HI.X.SX32 R21, R12, R17, 0x1, P3 ;  /* 0x000000110c157211 */ /* 0x000fe200018f0eff */
[----:B------:R0:W-:Y:S01]  /*9810*/  STL.64 [R1+0x888], R10 ;  /* 0x0008880a01007387 */ /* 0x0001e20000100a00 */
[----:B------:R-:W-:-:S03]  /*9820*/  IMAD R6, R3, 0xfc, RZ ;  /* 0x000000fc03067824 */ /* 0x000fc600078e02ff */
[----:B------:R-:W-:Y:S01]  /*9830*/  STL.64 [R1+0x880], R20 ;  /* 0x0008801401007387 */ /* 0x000fe20000100a00 */
[----:B------:R-:W-:-:S03]  /*9840*/  LEA.HI.X.SX32 R19, R7, R17, 0x1, P1 ;  /* 0x0000001107137211 */ /* 0x000fc600008f0eff */
[----:B------:R-:W4:Y:S04]  /*9850*/  LDL R12, [R1+0x3b4] ;  /* 0x0003b400010c7983 */ /* 0x000f280000100800 */
[----:B------:R-:W5:Y:S01]  /*9860*/  LDL R7, [R1+0x394] ;  /* 0x0003940001077983 */ /* 0x000f620000100800 */
[----:B0-----:R-:W-:-:S04]  /*9870*/  IADD3 R10, P5, R6, R16, RZ ;  /* 0x00000010060a7210 */ /* 0x001fc80007fbe0ff */
[-C--:B------:R-:W-:Y:S01]  /*9880*/  LEA.HI.X.SX32 R11, R14, R17.reuse, 0x1, P5 ;  /* 0x000000110e0b7211 */ /* 0x080fe200028f0eff */
[----:B------:R-:W-:Y:S01]  /*9890*/  STL.64 [R1+0xe58], R18 ;  /* 0x000e581201007387 */ /* 0x000fe20000100a00 */
[----:B------:R-:W-:-:S03]  /*98a0*/  LEA.HI.X.SX32 R9, R6, R17, 0x1, P2 ;  /* 0x0000001106097211 */ /* 0x000fc600010f0eff */
[----:B------:R-:W5:Y:S04]  /*98b0*/  LDL R6, [R1+0x3b0] ;  /* 0x0003b00001067983 */ /* 0x000f680000100800 */
[----:B------:R0:W-:Y:S04]  /*98c0*/  STL.64 [R1+0xc60], R10 ;  /* 0x000c600a01007387 */ /* 0x0001e80000100a00 */
[----:B0-----:R-:W5:Y:S04]  /*98d0*/  LDL.64 R10, [R1+0x3a8] ;  /* 0x0003a800010a7983 */ /* 0x001f680000100a00 */
[----:B------:R0:W-:Y:S04]  /*98e0*/  STL.64 [R1+0x878], R8 ;  /* 0x0008780801007387 */ /* 0x0001e80000100a00 */
[----:B0-----:R-:W5:Y:S01]  /*98f0*/  LDL.64 R8, [R1+0x3a0] ;  /* 0x0003a00001087983 */ /* 0x001f620000100a00 */
[----:B------:R-:W-:-:S02]  /*9900*/  IMAD R27, R3, 0xfd, RZ ;  /* 0x000000fd031b7824 */ /* 0x000fc400078e02ff */
[----:B------:R-:W-:-:S03]  /*9910*/  IMAD R15, R3, 0x1fc, RZ ;  /* 0x000001fc030f7824 */ /* 0x000fc600078e02ff */
[-C--:B------:R-:W-:Y:S01]  /*9920*/  LEA.HI.X.SX32 R27, R27, R17.reuse, 0x1, P6 ;  /* 0x000000111b1b7211 */ /* 0x080fe200030f0eff */
[----:B------:R-:W-:Y:S01]  /*9930*/  IMAD R13, R3, 0xfe, RZ ;  /* 0x000000fe030d7824 */ /* 0x000fe200078e02ff */
[-C--:B------:R-:W-:Y:S01]  /*9940*/  IADD3 R24, P4, R15, R16.reuse, RZ ;  /* 0x000000100f187210 */ /* 0x080fe20007f9e0ff */
[C---:B------:R-:W-:Y:S02]  /*9950*/  IMAD.SHL.U32 R15, R3.reuse, 0x2, RZ ;  /* 0x00000002030f7824 */ /* 0x040fe400078e00ff */
[----:B------:R0:W-:Y:S01]  /*9960*/  STL.64 [R1+0x870], R26 ;  /* 0x0008701a01007387 */ /* 0x0001e20000100a00 */
[----:B------:R-:W-:Y:S01]  /*9970*/  IMAD R28, R3, 0x7f, RZ ;  /* 0x0000007f031c7824 */ /* 0x000fe200078e02ff */
[-C--:B------:R-:W-:Y:S02]  /*9980*/  IADD3 R20, P3, R13, R16.reuse, RZ ;  /* 0x000000100d147210 */ /* 0x080fe40007f7e0ff */
[-C--:B------:R-:W-:Y:S02]  /*9990*/  IADD3 R22, P1, R15, R16.reuse, RZ ;  /* 0x000000100f167210 */ /* 0x080fe40007f3e0ff */
[----:B------:R-:W-:Y:S01]  /*99a0*/  LEA R18, P5, R3, R16, 0x2 ;  /* 0x0000001003127211 */ /* 0x000fe200078a10ff */
[----:B0-----:R-:W2:Y:S01]  /*99b0*/  S2R R27, SR_TID.X ;  /* 0x00000000001b7919 */ /* 0x001ea20000002100 */
[----:B------:R-:W-:-:S02]  /*99c0*/  LEA.HI.X.SX32 R21, R28, R17, 0x1, P3 ;  /* 0x000000111c157211 */ /* 0x000fc400018f0eff */
[C---:B------:R-:W-:Y:S02]  /*99d0*/  SHF.L.U32 R19, R3.reuse, 0x1, RZ ;  /* 0x0000000103137819 */ /* 0x040fe400000006ff */
[C---:B------:R-:W-:Y:S02]  /*99e0*/  LEA R14, P2, R3.reuse, R16, 0x3 ;  /* 0x00000010030e7211 */ /* 0x040fe400078418ff */
[----:B------:R-:W-:Y:S02]  /*99f0*/  SHF.L.U32 R28, R3, 0x2, RZ ;  /* 0x00000002031c7819 */ /* 0x000fe400000006ff */
[-C--:B------:R-:W-:Y:S02]  /*9a00*/  LEA.HI.X.SX32 R25, R13, R17.reuse, 0x1, P4 ;  /* 0x000000110d197211 */ /* 0x080fe400020f0eff */
[-C--:B------:R-:W-:Y:S02]  /*9a10*/  LEA.HI.X.SX32 R23, R3, R17.reuse, 0x1, P1 ;  /* 0x0000001103177211 */ /* 0x080fe400008f0eff */
[-C--:B------:R-:W-:Y:S01]  /*9a20*/  LEA.HI.X.SX32 R19, R19, R17.reuse, 0x1, P5 ;  /* 0x0000001113137211 */ /* 0x080fe200028f0eff */
[----:B------:R0:W-:Y:S01]  /*9a30*/  STL.64 [R1+0xc58], R20 ;  /* 0x000c581401007387 */ /* 0x0001e20000100a00 */
[----:B------:R-:W-:Y:S01]  /*9a40*/  LEA.HI.X.SX32 R15, R28, R17, 0x1, P2 ;  /* 0x000000111c0f7211 */ /* 0x000fe200010f0eff */
[----:B------:R-:W-:-:S02]  /*9a50*/  IMAD R13, R3, 0x1fe, RZ ;  /* 0x000001fe030d7824 */ /* 0x000fc400078e02ff */
[----:B------:R-:W-:Y:S04]  /*9a60*/  STL.64 [R1+0x868], R24 ;  /* 0x0008681801007387 */ /* 0x000fe80000100a00 */
[----:B------:R-:W-:Y:S01]  /*9a70*/  STL.64 [R1+0x1048], R22 ;  /* 0x0010481601007387 */ /* 0x000fe20000100a00 */
[----:B------:R-:W-:-:S03]  /*9a80*/  MOV R28, c[0x0][0x1b8] ;  /* 0x00006e00001c7a02 */ /* 0x000fc60000000f00 */
[----:B------:R-:W-:Y:S04]  /*9a90*/  STL.64 [R1+0x1040], R18 ;  /* 0x0010401201007387 */ /* 0x000fe80000100a00 */
[----:B------:R1:W-:Y:S01]  /*9aa0*/  STL.64 [R1+0x1030], R14 ;  /* 0x0010300e01007387 */ /* 0x0003e20000100a00 */
[CC--:B------:R-:W-:Y:S02]  /*9ab0*/  LEA R26, P6, R3.reuse, R16.reuse, 0x4 ;  /* 0x00000010031a7211 */ /* 0x0c0fe400078c20ff */
[----:B------:R-:W-:Y:S02]  /*9ac0*/  SHF.L.U32 R28, R28, 0x3, RZ ;  /* 0x000000031c1c7819 */ /* 0x000fe400000006ff */
[-C--:B0-----:R-:W-:Y:S02]  /*9ad0*/  LEA R20, P3, R3, R16.reuse, 0x5 ;  /* 0x0000001003147211 */ /* 0x081fe400078628ff */
[-C--:B-1----:R-:W-:Y:S01]  /*9ae0*/  IADD3 R14, P2, R13, R16.reuse, RZ ;  /* 0x000000100d0e7210 */ /* 0x082fe20007f5e0ff */
[----:B------:R-:W-:Y:S01]  /*9af0*/  IMAD.MOV.U32 R13, RZ, RZ, c[0x0][0x1b8] ;  /* 0x00006e00ff0d7624 */ /* 0x000fe200078e00ff */
[----:B------:R-:W-:-:S03]  /*9b00*/  LEA R24, P4, R3, R16, 0x6 ;  /* 0x0000001003187211 */ /* 0x000fc600078830ff */
[----:B------:R-:W-:Y:S01]  /*9b10*/  IMAD.SHL.U32 R13, R13, 0x10, RZ ;  /* 0x000000100d0d7824 */ /* 0x000fe200078e00ff */
[CC--:B------:R-:W-:Y:S02]  /*9b20*/  LEA R22, P1, R3.reuse, R16.reuse, 0x7 ;  /* 0x0000001003167211 */ /* 0x0c0fe400078238ff */
[----:B------:R-:W-:Y:S02]  /*9b30*/  LEA R18, P5, R3, R16, 0x8 ;  /* 0x0000001003127211 */ /* 0x000fe400078a40ff */
[----:B--2---:R-:W-:Y:S02]  /*9b40*/  LOP3.LUT R3, R5, 0x10, R27, 0x78, !PT ;  /* 0x0000001005037812 */ /* 0x004fe400078e781b */
[-C--:B------:R-:W-:Y:S02]  /*9b50*/  LEA.HI.X.SX32 R27, R28, R17.reuse, 0x1, P6 ;  /* 0x000000111c1b7211 */ /* 0x080fe400030f0eff */
[----:B------:R-:W-:Y:S01]  /*9b60*/  LEA.HI.X.SX32 R21, R13, R17, 0x1, P3 ;  /* 0x000000110d157211 */ /* 0x000fe200018f0eff */
[----:B------:R-:W-:Y:S01]  /*9b70*/  STL [R1+0x3e0], R3 ;  /* 0x0003e00301007387 */ /* 0x000fe20000100800 */
[----:B------:R-:W-:-:S03]  /*9b80*/  MOV R13, c[0x0][0x1b8] ;  /* 0x00006e00000d7a02 */ /* 0x000fc60000000f00 */
[----:B------:R0:W-:Y:S04]  /*9b90*/  STL.64 [R1+0x1010], R26 ;  /* 0x0010101a01007387 */ /* 0x0001e80000100a00 */
[----:B------:R1:W-:Y:S01]  /*9ba0*/  STL.64 [R1+0xfd0], R20 ;  /* 0x000fd01401007387 */ /* 0x0003e20000100a00 */
[----:B------:R-:W-:Y:S01]  /*9bb0*/  IMAD R13, R13, 0xff, RZ ;  /* 0x000000ff0d0d7824 */ /* 0x000fe200078e02ff */
[----:B0-----:R-:W-:Y:S01]  /*9bc0*/  MOV R26, c[0x0][0x1b8] ;  /* 0x00006e00001a7a02 */ /* 0x001fe20000000f00 */
[----:B-1----:R-:W-:Y:S01]  /*9bd0*/  IMAD.MOV.U32 R21, RZ, RZ, c[0x0][0x1b8] ;  /* 0x00006e00ff157624 */ /* 0x002fe200078e00ff */
[----:B------:R-:W-:Y:S02]  /*9be0*/  MOV R20, c[0x0][0x1b8] ;  /* 0x00006e0000147a02 */ /* 0x000fe40000000f00 */
[----:B------:R-:W-:Y:S01]  /*9bf0*/  SHF.L.U32 R26, R26, 0x5, RZ ;  /* 0x000000051a1a7819 */ /* 0x000fe200000006ff */
[----:B------:R-:W-:Y:S01]  /*9c00*/  IMAD.SHL.U32 R21, R21, 0x40, RZ ;  /* 0x0000004015157824 */ /* 0x000fe200078e00ff */
[----:B------:R-:W-:-:S02]  /*9c10*/  SHF.L.U32 R20, R20, 0x7, RZ ;  /* 0x0000000714147819 */ /* 0x000fc400000006ff */
[-C--:B------:R-:W-:Y:S02]  /*9c20*/  LEA.HI.X.SX32 R25, R26, R17.reuse, 0x1, P4 ;  /* 0x000000111a197211 */ /* 0x080fe400020f0eff */
[-C--:B------:R-:W-:Y:S02]  /*9c30*/  LEA.HI.X.SX32 R23, R21, R17.reuse, 0x1, P1 ;  /* 0x0000001115177211 */ /* 0x080fe400008f0eff */
[-C--:B------:R-:W-:Y:S02]  /*9c40*/  LEA.HI.X.SX32 R19, R20, R17.reuse, 0x1, P5 ;  /* 0x0000001114137211 */ /* 0x080fe400028f0eff */
[----:B------:R-:W-:Y:S01]  /*9c50*/  LEA.HI.X.SX32 R15, R13, R17, 0x1, P2 ;  /* 0x000000110d0f7211 */ /* 0x000fe200010f0eff */
[----:B------:R-:W-:Y:S04]  /*9c60*/  STL.64 [R1+0xf50], R24 ;  /* 0x000f501801007387 */ /* 0x000fe80000100a00 */
[----:B------:R-:W-:Y:S04]  /*9c70*/  STL.64 [R1+0xe50], R22 ;  /* 0x000e501601007387 */ /* 0x000fe80000100a00 */
[----:B------:R-:W-:Y:S04]  /*9c80*/  STL.64 [R1+0x860], R18 ;  /* 0x0008601201007387 */ /* 0x000fe80000100a00 */
[----:B------:R-:W-:Y:S01]  /*9c90*/  STL.64 [R1+0x858], R14 ;  /* 0x0008580e01007387 */ /* 0x000fe20000100a00 */
[----:B---3--:R-:W-:-:S02]  /*9ca0*/  LOP3.LUT R5, R29, 0x40, RZ, 0x3c, !PT ;  /* 0x000000401d057812 */ /* 0x008fc400078e3cff */
[----:B----4-:R-:W-:Y:S02]  /*9cb0*/  LOP3.LUT R5, R12, 0x40, RZ, 0x3c, !PT ;  /* 0x000000400c057812 */ /* 0x010fe400078e3cff */
[----:B-----5:R-:W-:-:S03]  /*9cc0*/  LOP3.LUT R12, R7, 0x20, RZ, 0x3c, !PT ;  /* 0x00000020070c7812 */ /* 0x020fc600078e3cff */
[----:B------:R0:W-:Y:S01]  /*9cd0*/  STL [R1+0x1058], R5 ;  /* 0x0010580501007387 */ /* 0x0001e20000100800 */
[----:B------:R-:W-:-:S03]  /*9ce0*/  LOP3.LUT R13, R7, 0x40, RZ, 0x3c, !PT ;  /* 0x00000040070d7812 */ /* 0x000fc600078e3cff */
[----:B------:R1:W-:Y:S01]  /*9cf0*/  STL [R1+0x1064], R12 ;  /* 0x0010640c01007387 */ /* 0x0003e20000100800 */
[----:B0-----:R-:W-:-:S03]  /*9d00*/  LOP3.LUT R5, R7, 0x60, RZ, 0x3c, !PT ;  /* 0x0000006007057812 */ /* 0x001fc600078e3cff */
[----:B------:R-:W-:Y:S01]  /*9d10*/  STL [R1+0x1060], R13 ;  /* 0x0010600d01007387 */ /* 0x000fe20000100800 */
[C---:B------:R-:W-:Y:S02]  /*9d20*/  LOP3.LUT R7, R3.reuse, 0x40, RZ, 0x3c, !PT ;  /* 0x0000004003077812 */ /* 0x040fe400078e3cff */
[C---:B-1----:R-:W-:Y:S01]  /*9d30*/  LOP3.LUT R12, R3.reuse, 0x20, RZ, 0x3c, !PT ;  /* 0x00000020030c7812 */ /* 0x042fe200078e3cff */
[----:B------:R0:W-:Y:S04]  /*9d40*/  STL [R1+0x105c], R5 ;  /* 0x00105c0501007387 */ /* 0x0001e80000100800 */
[----:B------:R1:W-:Y:S01]  /*9d50*/  STL [R1+0x1074], R12 ;  /* 0x0010740c01007387 */ /* 0x0003e20000100800 */
[----:B0-----:R-:W-:Y:S02]  /*9d60*/  LOP3.LUT R5, R3, 0x60, RZ, 0x3c, !PT ;  /* 0x0000006003057812 */ /* 0x001fe400078e3cff */
[----:B------:R-:W-:Y:S01]  /*9d70*/  LOP3.LUT R3, R6, 0x40, RZ, 0x3c, !PT ;  /* 0x0000004006037812 */ /* 0x000fe200078e3cff */
[----:B------:R0:W-:Y:S01]  /*9d80*/  STL [R1+0x1070], R7 ;  /* 0x0010700701007387 */ /* 0x0001e20000100800 */
[C---:B------:R-:W-:Y:S01]  /*9d90*/  SHF.L.U32 R6, R4.reuse, 0x1, RZ ;  /* 0x0000000104067819 */ /* 0x040fe200000006ff */
[----:B-1----:R-:W-:-:S02]  /*9da0*/  IMAD.WIDE R12, R4, 0x2, R10 ;  /* 0x00000002040c7825 */ /* 0x002fc400078e020a */
[----:B------:R1:W-:Y:S02]  /*9db0*/  STL [R1+0x106c], R5 ;  /* 0x00106c0501007387 */ /* 0x0003e40000100800 */
[----:B------:R-:W-:Y:S02]  /*9dc0*/  IMAD.WIDE R14, R6, 0x2, R10 ;  /* 0x00000002060e7825 */ /* 0x000fe400078e020a */
[----:B------:R-:W-:Y:S02]  /*9dd0*/  STL [R1+0x1050], R3 ;  /* 0x0010500301007387 */ /* 0x000fe40000100800 */
[C---:B0-----:R-:W-:Y:S02]  /*9de0*/  IMAD R7, R4.reuse, 0x3, RZ ;  /* 0x0000000304077824 */ /* 0x041fe400078e02ff */
[----:B------:R0:W-:Y:S01]  /*9df0*/  STL.64 [R1+0x1868], R12 ;  /* 0x0018680c01007387 */ /* 0x0001e20000100a00 */
[----:B-1----:R-:W-:-:S05]  /*9e00*/  IMAD.WIDE R4, R4, 0x2, R8 ;  /* 0x0000000204047825 */ /* 0x002fca00078e0208 */
[----:B------:R1:W-:Y:S01]  /*9e10*/  STL.64 [R1+0x1860], R4 ;  /* 0x0018600401007387 */ /* 0x0003e20000100a00 */
[----:B0-----:R-:W-:-:S03]  /*9e20*/  IMAD.WIDE R12, R6, 0x2, R8 ;  /* 0x00000002060c7825 */ /* 0x001fc600078e0208 */
[----:B------:R-:W-:Y:S01]  /*9e30*/  STL.64 [R1+0x1850], R14 ;  /* 0x0018500e01007387 */ /* 0x000fe20000100a00 */
[----:B------:R-:W-:-:S03]  /*9e40*/  IMAD.MOV.U32 R6, RZ, RZ, c[0x0][0x1a4] ;  /* 0x00006900ff067624 */ /* 0x000fc600078e00ff */
[----:B------:R0:W-:Y:S01]  /*9e50*/  STL.64 [R1+0x1848], R12 ;  /* 0x0018480c01007387 */ /* 0x0001e20000100a00 */
[----:B-1----:R-:W-:Y:S01]  /*9e60*/  IMAD.WIDE R4, R7, 0x2, R10 ;  /* 0x0000000207047825 */ /* 0x002fe200078e020a */
[----:B------:R-:W-:-:S04]  /*9e70*/  SHF.L.U32 R6, R6, 0x2, RZ ;  /* 0x0000000206067819 */ /* 0x000fc800000006ff */
[----:B------:R1:W-:Y:S01]  /*9e80*/  STL.64 [R1+0x1840], R4 ;  /* 0x0018400401007387 */ /* 0x0003e20000100a00 */
[----:B0-----:R-:W-:Y:S01]  /*9e90*/  MOV R12, c[0x0][0x1a4] ;  /* 0x00006900000c7a02 */ /* 0x001fe20000000f00 */
[----:B------:R-:W-:-:S04]  /*9ea0*/  IMAD.WIDE R16, R6, 0x2, R10 ;  /* 0x0000000206107825 */ /* 0x000fc800078e020a */
[----:B------:R-:W-:Y:S02]  /*9eb0*/  IMAD R12, R12, 0x5, RZ ;  /* 0x000000050c0c7824 */ /* 0x000fe400078e02ff */
[----:B-1----:R-:W-:-:S04]  /*9ec0*/  IMAD.WIDE R4, R7, 0x2, R8 ;  /* 0x0000000207047825 */ /* 0x002fc800078e0208 */
[----:B------:R-:W-:Y:S01]  /*9ed0*/  IMAD.WIDE R14, R6, 0x2, R8 ;  /* 0x00000002060e7825 */ /* 0x000fe200078e0208 */
[----:B------:R0:W-:Y:S03]  /*9ee0*/  STL.64 [R1+0x1838], R4 ;  /* 0x0018380401007387 */ /* 0x0001e60000100a00 */
[----:B------:R-:W-:Y:S01]  /*9ef0*/  IMAD.MOV.U32 R6, RZ, RZ, c[0x0][0x1a4] ;  /* 0x00006900ff067624 */ /* 0x000fe200078e00ff */
[----:B------:R-:W-:Y:S01]  /*9f00*/  STL.64 [R1+0x1830], R16 ;  /* 0x0018301001007387 */ /* 0x000fe20000100a00 */
[----:B------:R-:W-:Y:S02]  /*9f10*/  MOV R7, c[0x0][0x1a4] ;  /* 0x0000690000077a02 */ /* 0x000fe40000000f00 */
[----:B------:R-:W-:Y:S01]  /*9f20*/  IMAD R6, R6, 0x6, RZ ;  /* 0x0000000606067824 */ /* 0x000fe200078e02ff */
[----:B------:R1:W-:Y:S01]  /*9f30*/  STL.64 [R1+0x1828], R14 ;  /* 0x0018280e01007387 */ /* 0x0003e20000100a00 */
[----:B0-----:R-:W-:-:S05]  /*9f40*/  IMAD.WIDE R4, R12, 0x2, R10 ;  /* 0x000000020c047825 */ /* 0x001fca00078e020a */
[----:B------:R0:W-:Y:S01]  /*9f50*/  STL.64 [R1+0x1820], R4 ;  /* 0x0018200401007387 */ /* 0x0001e20000100a00 */
[----:B------:R-:W-:Y:S02]  /*9f60*/  IMAD R7, R7, 0x7, RZ ;  /* 0x0000000707077824 */ /* 0x000fe400078e02ff */
[----:B-1----:R-:W-:-:S04]  /*9f70*/  IMAD.WIDE R14, R6, 0x2, R10 ;  /* 0x00000002060e7825 */ /* 0x002fc800078e020a */
[----:B0-----:R-:W-:-:S04]  /*9f80*/  IMAD.WIDE R4, R12, 0x2, R8 ;  /* 0x000000020c047825 */ /* 0x001fc800078e0208 */
[----:B------:R-:W-:Y:S01]  /*9f90*/  IMAD.WIDE R12, R6, 0x2, R8 ;  /* 0x00000002060c7825 */ /* 0x000fe200078e0208 */
[----:B------:R0:W-:Y:S01]  /*9fa0*/  STL.64 [R1+0x1818], R4 ;  /* 0x0018180401007387 */ /* 0x0001e20000100a00 */
[----:B------:R-:W-:-:S03]  /*9fb0*/  MOV R6, c[0x0][0x1a4] ;  /* 0x0000690000067a02 */ /* 0x000fc60000000f00 */
[----:B------:R-:W-:Y:S04]  /*9fc0*/  STL.64 [R1+0x1810], R14 ;  /* 0x0018100e01007387 */ /* 0x000fe80000100a00 */
[----:B------:R1:W-:Y:S01]  /*9fd0*/  STL.64 [R1+0x1808], R12 ;  /* 0x0018080c01007387 */ /* 0x0003e20000100a00 */
[----:B0-----:R-:W-:-:S04]  /*9fe0*/  IMAD.WIDE R4, R7, 0x2, R10 ;  /* 0x0000000207047825 */ /* 0x001fc800078e020a */
[----:B------:R-:W-:Y:S01]  /*9ff0*/  IMAD.SHL.U32 R6, R6, 0x8, RZ ;  /* 0x0000000806067824 */ /* 0x000fe200078e00ff */
[----:B------:R0:W-:Y:S01]  /*a000*/  STL.64 [R1+0x1800], R4 ;  /* 0x0018000401007387 */ /* 0x0001e20000100a00 */
[----:B-1----:R-:W-:Y:S02]  /*a010*/  MOV R12, c[0x0][0x1a4] ;  /* 0x00006900000c7a02 */ /* 0x002fe40000000f00 */
[----:B------:R-:W-:-:S04]  /*a020*/  IMAD.WIDE R16, R6, 0x2, R10 ;  /* 0x0000000206107825 */ /* 0x000fc800078e020a */
[----:B------:R-:W-:Y:S02]  /*a030*/  IMAD R12, R12, 0x9, RZ ;  /* 0x000000090c0c7824 */ /* 0x000fe400078e02ff */
[----:B0-----:R-:W-:-:S04]  /*a040*/  IMAD.WIDE R4, R7, 0x2, R8 ;  /* 0x0000000207047825 */ /* 0x001fc800078e0208 */
[----:B------:R-:W-:Y:S01]  /*a050*/  IMAD.WIDE R14, R6, 0x2, R8 ;  /* 0x00000002060e7825 */ /* 0x000fe200078e0208 */
[----:B------:R0:W-:Y:S01]  /*a060*/  STL.64 [R1+0x17f8], R4 ;  /* 0x0017f80401007387 */ /* 0x0001e20000100a00 */
[----:B------:R-:W-:Y:S02]  /*a070*/  MOV R6, c[0x0][0x1a4] ;  /* 0x0000690000067a02 */ /* 0x000fe40000000f00 */
[----:B------:R-:W-:Y:S01]  /*a080*/  IMAD.MOV.U32 R7, RZ, RZ, c[0x0][0x1a4] ;  /* 0x00006900ff077624 */ /* 0x000fe200078e00ff */
[----:B------:R-:W-:Y:S02]  /*a090*/  STL.64 [R1+0x17f0], R16 ;  /* 0x0017f01001007387 */ /* 0x000fe40000100a00 */
[----:B------:R-:W-:Y:S02]  /*a0a0*/  IMAD R6, R6, 0xa, RZ ;  /* 0x0000000a06067824 */ /* 0x000fe400078e02ff */
        /* <DEDUP_REMOVED lines=12> */
[----:B------:R-:W-:Y:S01]  /*a170*/  IMAD R6, R6, 0xc, RZ ;  /* 0x0000000c06067824 */ /* 0x000fe200078e02ff */
[----:B------:R0:W-:Y:S01]  /*a180*/  STL.64 [R1+0x17c0], R4 ;  /* 0x0017c00401007387 */ /* 0x0001e20000100a00 */
[----:B-1----:R-:W-:Y:S02]  /*a190*/  MOV R12, c[0x0][0x1a4] ;  /* 0x00006900000c7a02 */ /* 0x002fe40000000f00 */
[----:B------:R-:W-:-:S04]  /*a1a0*/  IMAD.WIDE R16, R6, 0x2, R10 ;  /* 0x0000000206107825 */ /* 0x000fc800078e020a */
[----:B------:R-:W-:Y:S02]  /*a1b0*/  IMAD R12, R12, 0xd, RZ ;  /* 0x0000000d0c0c7824 */ /* 0x000fe400078e02ff */
[----:B0-----:R-:W-:-:S04]  /*a1c0*/  IMAD.WIDE R4, R7, 0x2, R8 ;  /* 0x0000000207047825 */ /* 0x001fc800078e0208 */
        /* <DEDUP_REMOVED lines=52> */
[----:B------:R-:W-:Y:S03]  /*a510*/  STL.64 [R1+0x1730], R16 ;  /* 0x0017301001007387 */ /* 0x000fe60000100a00 */
        /* <DEDUP_REMOVED lines=15> */
[----:B-1----:R-:W-:Y:S02]  /*a610*/  IMAD.MOV.U32 R12, RZ, RZ, c[0x0][0x1a4] ;  /* 0x00006900ff0c7624 */ /* 0x002fe400078e00ff */
[----:B------:R-:W-:-:S04]  /*a620*/  IMAD.WIDE R16, R6, 0x2, R10 ;  /* 0x0000000206107825 */ /* 0x000fc800078e020a */
[----:B------:R-:W-:Y:S02]  /*a630*/  IMAD R12, R12, 0x19, RZ ;  /* 0x000000190c0c7824 */ /* 0x000fe400078e02ff */
[----:B0-----:R-:W-:-:S04]  /*a640*/  IMAD.WIDE R4, R7, 0x2, R8 ;  /* 0x0000000207047825 */ /* 0x001fc800078e0208 */
[----:B------:R-:W-:Y:S01]  /*a650*/  IMAD.WIDE R14, R6, 0x2, R8 ;  /* 0x00000002060e7825 */ /* 0x000fe200078e0208 */
[----:B------:R0:W-:Y:S01]  /*a660*/  STL.64 [R1+0x16f8], R4 ;  /* 0x0016f80401007387 */ /* 0x0001e20000100a00 */
[----:B------:R-:W-:Y:S02]  /*a670*/  MOV R6, c[0x0][0x1a4] ;  /* 0x0000690000067a02 */ /* 0x000fe40000000f00 */
[----:B------:R-:W-:Y:S01]  /*a680*/  MOV R7, c[0x0][0x1a4] ;  /* 0x0000690000077a02 */ /* 0x000fe20000000f00 */
        /* <DEDUP_REMOVED lines=9> */
[----:B------:R0:W-:Y:S03]  /*a720*/  STL.64 [R1+0x16d8], R4 ;  /* 0x0016d80401007387 */ /* 0x0001e60000100a00 */
[----:B------:R-:W-:Y:S01]  /*a730*/  IMAD.MOV.U32 R6, RZ, RZ, c[0x0][0x1a4] ;  /* 0x00006900ff067624 */ /* 0x000fe200078e00ff */
        /* <DEDUP_REMOVED lines=24> */
[----:B------:R-:W-:Y:S01]  /*a8c0*/  STL.64 [R1+0x1690], R14 ;  /* 0x0016900e01007387 */ /* 0x000fe20000100a00 */
[----:B------:R-:W-:-:S03]  /*a8d0*/  SHF.L.U32 R6, R6, 0x5, RZ ;  /* 0x0000000506067819 */ /* 0x000fc600000006ff */
[----:B------:R1:W-:Y:S01]  /*a8e0*/  STL.64 [R1+0x1688], R12 ;  /* 0x0016880c01007387 */ /* 0x0003e20000100a00 */
[----:B0-----:R-:W-:-:S05]  /*a8f0*/  IMAD.WIDE R4, R7, 0x2, R10 ;  /* 0x0000000207047825 */ /* 0x001fca00078e020a */
        /* <DEDUP_REMOVED lines=556> */
[----:B0-----:R-:W-:Y:S01]  /*cbc0*/  IMAD.WIDE R4, R7, 0x2, R8 ;  /* 0x0000000207047825 */ /* 0x001fe200078e0208 */
[----:B------:R-:W-:-:S03]  /*cbd0*/  MOV R7, c[0x0][0x1a4] ;  /* 0x0000690000077a02 */ /* 0x000fc60000000f00 */
[----:B------:R-:W-:Y:S01]  /*cbe0*/  IMAD.WIDE R14, R6, 0x2, R8 ;  /* 0x00000002060e7825 */ /* 0x000fe200078e0208 */
[----:B------:R0:W-:Y:S01]  /*cbf0*/  STL.64 [R1+0x10b8], R4 ;  /* 0x0010b80401007387 */ /* 0x0001e20000100a00 */
[----:B------:R-:W-:Y:S02]  /*cc00*/  MOV R6, c[0x0][0x1a4] ;  /* 0x0000690000067a02 */ /* 0x000fe40000000f00 */
[----:B------:R-:W-:Y:S01]  /*cc10*/  IMAD R7, R7, 0x7e, RZ ;  /* 0x0000007e07077824 */ /* 0x000fe200078e02ff */
[----:B------:R-:W-:Y:S04]  /*cc20*/  STL.64 [R1+0x10b0], R16 ;  /* 0x0010b01001007387 */ /* 0x000fe80000100a00 */
[----:B------:R1:W-:Y:S01]  /*cc30*/  STL.64 [R1+0x10a8], R14 ;  /* 0x0010a80e01007387 */ /* 0x0003e20000100a00 */
[----:B0-----:R-:W-:-:S05]  /*cc40*/  IMAD.WIDE R4, R12, 0x2, R10 ;  /* 0x000000020c047825 */ /* 0x001fca00078e020a */
[----:B------:R0:W-:Y:S01]  /*cc50*/  STL.64 [R1+0x10a0], R4 ;  /* 0x0010a00401007387 */ /* 0x0001e20000100a00 */
[----:B-1----:R-:W-:-:S04]  /*cc60*/  IMAD.WIDE R14, R12, 0x2, R8 ;  /* 0x000000020c0e7825 */ /* 0x002fc800078e0208 */
[----:B------:R-:W-:Y:S01]  /*cc70*/  IMAD R6, R6, 0x7f, RZ ;  /* 0x0000007f06067824 */ /* 0x000fe200078e02ff */
[----:B------:R-:W-:Y:S01]  /*cc80*/  STL.64 [R1+0x1098], R14 ;  /* 0x0010980e01007387 */ /* 0x000fe20000100a00 */
[----:B0-----:R-:W-:-:S04]  /*cc90*/  IMAD.WIDE R4, R7, 0x2, R10 ;  /* 0x0000000207047825 */ /* 0x001fc800078e020a */
[----:B------:R-:W-:Y:S01]  /*cca0*/  IMAD.WIDE R12, R7, 0x2, R8 ;  /* 0x00000002070c7825 */ /* 0x000fe200078e0208 */
[----:B------:R0:W-:Y:S03]  /*ccb0*/  STL.64 [R1+0x1090], R4 ;  /* 0x0010900401007387 */ /* 0x0001e60000100a00 */
[C---:B------:R-:W-:Y:S01]  /*ccc0*/  IMAD.WIDE R10, R6.reuse, 0x2, R10 ;  /* 0x00000002060a7825 */ /* 0x040fe200078e020a */
[----:B------:R1:W-:Y:S03]  /*ccd0*/  STL.64 [R1+0x1088], R12 ;  /* 0x0010880c01007387 */ /* 0x0003e60000100a00 */
[----:B0-----:R-:W-:-:S05]  /*cce0*/  IMAD.WIDE R4, R6, 0x2, R8 ;  /* 0x0000000206047825 */ /* 0x001fca00078e0208 */
[----:B------:R1:W-:Y:S04]  /*ccf0*/  STL.64 [R1+0x1078], R4 ;  /* 0x0010780401007387 */ /* 0x0003e80000100a00 */
[----:B------:R1:W-:Y:S02]  /*cd00*/  STL.64 [R1+0x1080], R10 ;  /* 0x0010800a01007387 */ /* 0x0003e40000100a00 */
.L_x_1:
[----:B------:R-:W2:Y:S04]  /*cd10*/  LDL.64 R6, [R1+0x3a8] ;  /* 0x0003a80001067983 */ /* 0x000ea80000100a00 */
[----:B01----:R-:W3:Y:S04]  /*cd20*/  LDL.64 R4, [R1+0x1868] ;  /* 0x0018680001047983 */ /* 0x003ee80000100a00 */
[----:B------:R-:W4:Y:S04]  /*cd30*/  LDL.64 R8, [R1+0x3a0] ;  /* 0x0003a00001087983 */ /* 0x000f280000100a00 */
[----:B------:R-:W5:Y:S04]  /*cd40*/  LDL.64 R20, [R1+0x1860] ;  /* 0x0018600001147983 */ /* 0x000f680000100a00 */
[----:B------:R-:W5:Y:S04]  /*cd50*/  LDL.64 R16, [R1+0x1850] ;  /* 0x0018500001107983 */ /* 0x000f680000100a00 */
[----:B------:R-:W5:Y:S04]  /*cd60*/  LDL.64 R10, [R1+0x1848] ;  /* 0x00184800010a7983 */ /* 0x000f680000100a00 */
[----:B------:R-:W5:Y:S04]  /*cd70*/  LDL.64 R12, [R1+0x1840] ;  /* 0x00184000010c7983 */ /* 0x000f680000100a00 */
[----:B------:R0:W-:Y:S04]  /*cd80*/  STL [R1+0x2994], R0 ;  /* 0x0029940001007387 */ /* 0x0001e80000100800 */
[----:B------:R-:W5:Y:S04]  /*cd90*/  LDL.64 R14, [R1+0x1838] ;  /* 0x00183800010e7983 */ /* 0x000f680000100a00 */
[----:B------:R-:W5:Y:S04]  /*cda0*/  LDL.64 R22, [R1+0x1830] ;  /* 0x0018300001167983 */ /* 0x000f680000100a00 */
[----:B------:R-:W5:Y:S04]  /*cdb0*/  LDL.64 R26, [R1+0x1820] ;  /* 0x00182000011a7983 */ /* 0x000f680000100a00 */
[----:B------:R-:W5:Y:S01]  /*cdc0*/  LDL.64 R18, [R1+0x1828] ;  /* 0x0018280001127983 */ /* 0x000f620000100a00 */
[----:B--2---:R-:W-:-:S04]  /*cdd0*/  IMAD.WIDE R6, R2, 0x2, R6 ;  /* 0x0000000202067825 */ /* 0x004fc800078e0206 */
[C---:B---3--:R-:W-:Y:S01]  /*cde0*/  IMAD.WIDE R4, R2.reuse, 0x2, R4 ;  /* 0x0000000202047825 */ /* 0x048fe200078e0204 */
[----:B------:R5:W2:Y:S03]  /*cdf0*/  LDG.E.U16 R28, [R6.64] ;  /* 0x00000004061c7981 */ /* 0x000aa6000c1e1500 */
[C---:B----4-:R-:W-:Y:S01]  /*ce00*/  IMAD.WIDE R8, R2.reuse, 0x2, R8 ;  /* 0x0000000202087825 */ /* 0x050fe200078e0208 */
[----:B------:R1:W3:Y:S04]  /*ce10*/  LDG.E.U16 R25, [R4.64] ;  /* 0x0000000404197981 */ /* 0x0002e8000c1e1500 */
[----:B------:R4:W3:Y:S01]  /*ce20*/  LDG.E.U16 R24, [R8.64] ;  /* 0x0000000408187981 */ /* 0x0008e2000c1e1500 */
[----:B-----5:R-:W-:-:S03]  /*ce30*/  IMAD.WIDE R6, R2, 0x2, R20 ;  /* 0x0000000202067825 */ /* 0x020fc600078e0214 */
[----:B------:R-:W5:Y:S04]  /*ce40*/  LDL.64 R20, [R1+0x1818] ;  /* 0x0018180001147983 */ /* 0x000f680000100a00 */
[----:B------:R1:W5:Y:S01]  /*ce50*/  LDG.E.U16 R29, [R6.64] ;  /* 0x00000004061d7981 */ /* 0x000362000c1e1500 */
[----:B----4-:R-:W-:-:S03]  /*ce60*/  IMAD.WIDE R8, R2, 0x2, R16 ;  /* 0x0000000202087825 */ /* 0x010fc600078e0210 */
[----:B------:R-:W4:Y:S04]  /*ce70*/  LDL.64 R16, [R1+0x1810] ;  /* 0x0018100001107983 */ /* 0x000f280000100a00 */
[----:B0-----:R0:W4:Y:S01]  /*ce80*/  LDG.E.U16 R0, [R8.64] ;  /* 0x0000000408007981 */ /* 0x001122000c1e1500 */
[----:B------:R-:W-:-:S04]  /*ce90*/  IMAD.WIDE R10, R2, 0x2, R10 ;  /* 0x00000002020a7825 */ /* 0x000fc800078e020a */
[C---:B------:R-:W-:Y:S01]  /*cea0*/  IMAD.WIDE R12, R2.reuse, 0x2, R12 ;  /* 0x00000002020c7825 */ /* 0x040fe200078e020c */
[----:B------:R0:W4:Y:S03]  /*ceb0*/  LDG.E.U16 R3, [R10.64] ;  /* 0x000000040a037981 */ /* 0x000126000c1e1500 */
[----:B-1----:R-:W-:-:S04]  /*cec0*/  IMAD.WIDE R4, R2, 0x2, R14 ;  /* 0x0000000202047825 */ /* 0x002fc800078e020e */
[----:B------:R-:W-:-:S04]  /*ced0*/  IMAD.WIDE R6, R2, 0x2, R22 ;  /* 0x0000000202067825 */ /* 0x000fc800078e0216 */
[C---:B0-----:R-:W-:Y:S02]  /*cee0*/  IMAD.WIDE R10, R2.reuse, 0x2, R26 ;  /* 0x00000002020a7825 */ /* 0x041fe400078e021a */
[----:B------:R0:W4:Y:S02]  /*cef0*/  LDG.E.U16 R27, [R4.64] ;  /* 0x00000004041b7981 */ /* 0x000124000c1e1500 */
[C---:B------:R-:W-:Y:S02]  /*cf00*/  IMAD.WIDE R8, R2.reuse, 0x2, R18 ;  /* 0x0000000202087825 */ /* 0x040fe400078e0212 */
[----:B--2---:R1:W-:Y:S04]  /*cf10*/  STL [R1+0x3c0], R28 ;  /* 0x0003c01c01007387 */ /* 0x0043e80000100800 */
[----:B---3--:R-:W-:Y:S04]  /*cf20*/  STL [R1+0x38c], R25 ;  /* 0x00038c1901007387 */ /* 0x008fe80000100800 */
[----:B------:R2:W-:Y:S04]  /*cf30*/  STL [R1+0x3bc], R24 ;  /* 0x0003bc1801007387 */ /* 0x0005e80000100800 */
[----:B-1----:R1:W3:Y:S04]  /*cf40*/  LDG.E.U16 R28, [R12.64] ;  /* 0x000000040c1c7981 */ /* 0x0022e8000c1e1500 */
[----:B------:R-:W3:Y:S04]  /*cf50*/  LDL.64 R22, [R1+0x17f8] ;  /* 0x0017f80001167983 */ /* 0x000ee80000100a00 */
[----:B--2---:R-:W2:Y:S04]  /*cf60*/  LDL.64 R24, [R1+0x1808] ;  /* 0x0018080001187983 */ /* 0x004ea80000100a00 */
[----:B------:R-:W2:Y:S04]  /*cf70*/  LDL.64 R14, [R1+0x1800] ;  /* 0x00180000010e7983 */ /* 0x000ea80000100a00 */
[----:B------:R-:W2:Y:S04]  /*cf80*/  LDL.64 R18, [R1+0x17f0] ;  /* 0x0017f00001127983 */ /* 0x000ea80000100a00 */
[----:B-----5:R5:W-:Y:S04]  /*cf90*/  STL [R1+0x388], R29 ;  /* 0x0003881d01007387 */ /* 0x020be80000100800 */
[----:B----4-:R4:W-:Y:S04]  /*cfa0*/  STL [R1+0x384], R0 ;  /* 0x0003840001007387 */ /* 0x0109e80000100800 */
[----:B-----5:R2:W2:Y:S04]  /*cfb0*/  LDG.E.U16 R29, [R6.64] ;  /* 0x00000004061d7981 */ /* 0x0204a8000c1e1500 */
[----:B----4-:R4:W2:Y:S01]  /*cfc0*/  LDG.E.U16 R0, [R8.64] ;  /* 0x0000000408007981 */ /* 0x0108a2000c1e1500 */
[----:B-1----:R-:W-:-:S03]  /*cfd0*/  IMAD.WIDE R12, R2, 0x2, R20 ;  /* 0x00000002020c7825 */ /* 0x002fc600078e0214 */
[----:B------:R1:W-:Y:S01]  /*cfe0*/  STL [R1+0x380], R3 ;  /* 0x0003800301007387 */ /* 0x0003e20000100800 */
[----:B0-----:R-:W-:-:S03]  /*cff0*/  IMAD.WIDE R4, R2, 0x2, R16 ;  /* 0x0000000202047825 */ /* 0x001fc600078e0210 */
[----:B------:R-:W2:Y:S04]  /*d000*/  LDL.64 R20, [R1+0x17e8] ;  /* 0x0017e80001147983 */ /* 0x000ea80000100a00 */
[----:B-1----:R0:W2:Y:S04]  /*d010*/  LDG.E.U16 R3, [R10.64] ;  /* 0x000000040a037981 */ /* 0x0020a8000c1e1500 */
[----:B---3--:R1:W-:Y:S04]  /*d020*/  STL [R1+0x37c], R28 ;  /* 0x00037c1c01007387 */ /* 0x0083e80000100800 */
[----:B------:R3:W-:Y:S01]  /*d030*/  STL [R1+0x378], R27 ;  /* 0x0003781b01007387 */ /* 0x0007e20000100800 */
[----:B0-----:R-:W-:-:S03]  /*d040*/  IMAD.WIDE R10, R2, 0x2, R22 ;  /* 0x00000002020a7825 */ /* 0x001fc600078e0216 */
[----:B------:R0:W5:Y:S01]  /*d050*/  LDG.E.U16 R23, [R4.64] ;  /* 0x0000000404177981 */ /* 0x000162000c1e1500 */
[----:B--2---:R-:W-:-:S03]  /*d060*/  IMAD.WIDE R6, R2, 0x2, R24 ;  /* 0x0000000202067825 */ /* 0x004fc600078e0218 */
[----:B-1----:R1:W2:Y:S01]  /*d070*/  LDG.E.U16 R28, [R12.64] ;  /* 0x000000040c1c7981 */ /* 0x0022a2000c1e1500 */
[----:B----4-:R-:W-:-:S03]  /*d080*/  IMAD.WIDE R8, R2, 0x2, R14 ;  /* 0x0000000202087825 */ /* 0x010fc600078e020e */
[----:B---3--:R-:W3:Y:S04]  /*d090*/  LDL.64 R26, [R1+0x17e0] ;  /* 0x0017e000011a7983 */ /* 0x008ee80000100a00 */
[----:B------:R-:W4:Y:S04]  /*d0a0*/  LDL.64 R24, [R1+0x17d0] ;  /* 0x0017d00001187983 */ /* 0x000f280000100a00 */
[----:B------:R-:W4:Y:S04]  /*d0b0*/  LDL.64 R16, [R1+0x17d8] ;  /* 0x0017d80001107983 */ /* 0x000f280000100a00 */
[----:B------:R-:W4:Y:S04]  /*d0c0*/  LDL.64 R14, [R1+0x17c8] ;  /* 0x0017c800010e7983 */ /* 0x000f280000100a00 */
[----:B------:R0:W-:Y:S04]  /*d0d0*/  STL [R1+0x374], R29 ;  /* 0x0003741d01007387 */ /* 0x0001e80000100800 */
[----:B------:R1:W-:Y:S04]  /*d0e0*/  STL [R1+0x370], R0 ;  /* 0x0003700001007387 */ /* 0x0003e80000100800 */
[----:B0-----:R3:W4:Y:S04]  /*d0f0*/  LDG.E.U16 R29, [R6.64] ;  /* 0x00000004061d7981 */ /* 0x001728000c1e1500 */
[----:B-1----:R0:W4:Y:S01]  /*d100*/  LDG.E.U16 R0, [R8.64] ;  /* 0x0000000408007981 */ /* 0x002122000c1e1500 */
[----:B------:R-:W-:-:S03]  /*d110*/  IMAD.WIDE R12, R2, 0x2, R18 ;  /* 0x00000002020c7825 */ /* 0x000fc600078e0212 */
[----:B------:R1:W-:Y:S01]  /*d120*/  STL [R1+0x36c], R3 ;  /* 0x00036c0301007387 */ /* 0x0003e20000100800 */
[----:B------:R-:W-:-:S03]  /*d130*/  IMAD.WIDE R4, R2, 0x2, R20 ;  /* 0x0000000202047825 */ /* 0x000fc600078e0214 */
[----:B------:R-:W4:Y:S04]  /*d140*/  LDL.64 R18, [R1+0x17c0] ;  /* 0x0017c00001127983 */ /* 0x000f280000100a00 */
[----:B-1----:R4:W4:Y:S04]  /*d150*/  LDG.E.U16 R3, [R10.64] ;  /* 0x000000040a037981 */ /* 0x002928000c1e1500 */
[----:B--2---:R1:W-:Y:S04]  /*d160*/  STL [R1+0x368], R28 ;  /* 0x0003681c01007387 */ /* 0x0043e80000100800 */
[----:B-----5:R2:W-:Y:S01]  /*d170*/  STL [R1+0x364], R23 ;  /* 0x0003641701007387 */ /* 0x0205e20000100800 */
[----:B---3--:R-:W-:-:S03]  /*d180*/  IMAD.WIDE R6, R2, 0x2, R26 ;  /* 0x0000000202067825 */ /* 0x008fc600078e021a */
[----:B------:R-:W3:Y:S01]  /*d190*/  LDL.64 R26, [R1+0x17a8] ;  /* 0x0017a800011a7983 */ /* 0x000ee20000100a00 */
[----:B----4-:R-:W-:-:S03]  /*d1a0*/  IMAD.WIDE R10, R2, 0x2, R24 ;  /* 0x00000002020a7825 */ /* 0x010fc600078e0218 */
[----:B-1----:R1:W4:Y:S01]  /*d1b0*/  LDG.E.U16 R28, [R12.64] ;  /* 0x000000040c1c7981 */ /* 0x002322000c1e1500 */
[----:B0-----:R-:W-:-:S03]  /*d1c0*/  IMAD.WIDE R8, R2, 0x2, R16 ;  /* 0x0000000202087825 */ /* 0x001fc600078e0210 */
[----:B--2---:R-:W2:Y:S04]  /*d1d0*/  LDL.64 R22, [R1+0x17b8] ;  /* 0x0017b80001167983 */ /* 0x004ea80000100a00 */
[----:B------:R0:W5:Y:S04]  /*d1e0*/  LDG.E.U16 R25, [R4.64] ;  /* 0x0000000404197981 */ /* 0x000168000c1e1500 */
[----:B------:R-:W5:Y:S04]  /*d1f0*/  LDL.64 R20, [R1+0x17b0] ;  /* 0x0017b00001147983 */ /* 0x000f680000100a00 */
[----:B------:R-:W5:Y:S04]  /*d200*/  LDL.64 R16, [R1+0x17a0] ;  /* 0x0017a00001107983 */ /* 0x000f680000100a00 */
[----:B------:R0:W-:Y:S04]  /*d210*/  STL [R1+0x360], R29 ;  /* 0x0003601d01007387 */ /* 0x0001e80000100800 */
[----:B------:R1:W-:Y:S04]  /*d220*/  STL [R1+0x35c], R0 ;  /* 0x00035c0001007387 */ /* 0x0003e80000100800 */
[----:B0-----:R2:W5:Y:S04]  /*d230*/  LDG.E.U16 R29, [R6.64] ;  /* 0x00000004061d7981 */ /* 0x001568000c1e1500 */
[----:B-1----:R0:W5:Y:S01]  /*d240*/  LDG.E.U16 R0, [R8.64] ;  /* 0x0000000408007981 */ /* 0x002162000c1e1500 */
[----:B------:R-:W-:-:S03]  /*d250*/  IMAD.WIDE R12, R2, 0x2, R14 ;  /* 0x00000002020c7825 */ /* 0x000fc600078e020e */
[----:B------:R1:W-:Y:S01]  /*d260*/  STL [R1+0x358], R3 ;  /* 0x0003580301007387 */ /* 0x0003e20000100800 */
[----:B------:R-:W-:-:S03]  /*d270*/  IMAD.WIDE R4, R2, 0x2, R18 ;  /* 0x0000000202047825 */ /* 0x000fc600078e0212 */
[----:B------:R-:W5:Y:S04]  /*d280*/  LDL.64 R14, [R1+0x1798] ;  /* 0x00179800010e7983 */ /* 0x000f680000100a00 */
[----:B-1----:R3:W5:Y:S02]  /*d290*/  LDG.E.U16 R3, [R10.64] ;  /* 0x000000040a037981 */ /* 0x002764000c1e1500 */
[C---:B---3--:R-:W-:Y:S02]  /*d2a0*/  IMAD.WIDE R10, R2.reuse, 0x2, R26 ;  /* 0x00000002020a7825 */ /* 0x048fe400078e021a */
[----:B------:R1:W3:Y:S04]  /*d2b0*/  LDG.E.U16 R27, [R4.64] ;  /* 0x00000004041b7981 */ /* 0x0002e8000c1e1500 */
[----:B----4-:R4:W-:Y:S01]  /*d2c0*/  STL [R1+0x354], R28 ;  /* 0x0003541c01007387 */ /* 0x0109e20000100800 */
[----:B--2---:R-:W-:-:S03]  /*d2d0*/  IMAD.WIDE R6, R2, 0x2, R22 ;  /* 0x0000000202067825 */ /* 0x004fc600078e0216 */
[----:B-----5:R2:W-:Y:S04]  /*d2e0*/  STL [R1+0x350], R25 ;  /* 0x0003501901007387 */ /* 0x0205e80000100800 */
[----:B----4-:R4:W5:Y:S01]  /*d2f0*/  LDG.E.U16 R28, [R12.64] ;  /* 0x000000040c1c7981 */ /* 0x010962000c1e1500 */
[----:B0-----:R-:W-:-:S03]  /*d300*/  IMAD.WIDE R8, R2, 0x2, R20 ;  /* 0x0000000202087825 */ /* 0x001fc600078e0214 */
[----:B------:R-:W3:Y:S04]  /*d310*/  LDL.64 R22, [R1+0x1780] ;  /* 0x0017800001167983 */ /* 0x000ee80000100a00 */
[----:B--2---:R-:W2:Y:S04]  /*d320*/  LDL.64 R24, [R1+0x1790] ;  /* 0x0017900001187983 */ /* 0x004ea80000100a00 */
[----:B------:R-:W2:Y:S04]  /*d330*/  LDL.64 R18, [R1+0x1788] ;  /* 0x0017880001127983 */ /* 0x000ea80000100a00 */
[----:B------:R-:W2:Y:S04]  /*d340*/  LDL.64 R20, [R1+0x1778] ;  /* 0x0017780001147983 */ /* 0x000ea80000100a00 */
[----:B------:R0:W-:Y:S04]  /*d350*/  STL [R1+0x34c], R29 ;  /* 0x00034c1d01007387 */ /* 0x0001e80000100800 */
[----:B------:R1:W-:Y:S04]  /*d360*/  STL [R1+0x348], R0 ;  /* 0x0003480001007387 */ /* 0x0003e80000100800 */
[----:B0-----:R2:W2:Y:S04]  /*d370*/  LDG.E.U16 R29, [R6.64] ;  /* 0x00000004061d7981 */ /* 0x0014a8000c1e1500 */
[----:B-1----:R0:W2:Y:S01]  /*d380*/  LDG.E.U16 R0, [R8.64] ;  /* 0x0000000408007981 */ /* 0x0020a2000c1e1500 */
[----:B----4-:R-:W-:-:S03]  /*d390*/  IMAD.WIDE R12, R2, 0x2, R16 ;  /* 0x00000002020c7825 */ /* 0x010fc600078e0210 */
[----:B------:R1:W-:Y:S01]  /*d3a0*/  STL [R1+0x344], R3 ;  /* 0x0003440301007387 */ /* 0x0003e20000100800 */
[----:B------:R-:W-:-:S03]  /*d3b0*/  IMAD.WIDE R4, R2, 0x2, R14 ;  /* 0x0000000202047825 */ /* 0x000fc600078e020e */
[----:B------:R-:W2:Y:S04]  /*d3c0*/  LDL.64 R16, [R1+0x1770] ;  /* 0x0017700001107983 */ /* 0x000ea80000100a00 */
[----:B-1----:R1:W2:Y:S04]  /*d3d0*/  LDG.E.U16 R3, [R10.64] ;  /* 0x000000040a037981 */ /* 0x0022a8000c1e1500 */
[----:B-----5:R5:W-:Y:S04]  /*d3e0*/  STL [R1+0x340], R28 ;  /* 0x0003401c01007387 */ /* 0x020be80000100800 */
[----:B---3--:R3:W-:Y:S01]  /*d3f0*/  STL [R1+0x33c], R27 ;  /* 0x00033c1b01007387 */ /* 0x0087e20000100800 */
[----:B-1----:R-:W-:-:S03]  /*d400*/  IMAD.WIDE R10, R2, 0x2, R22 ;  /* 0x00000002020a7825 */ /* 0x002fc600078e0216 */
[----:B------:R1:W4:Y:S01]  /*d410*/  LDG.E.U16 R23, [R4.64] ;  /* 0x0000000404177981 */ /* 0x000322000c1e1500 */
[----:B--2---:R-:W-:-:S03]  /*d420*/  IMAD.WIDE R6, R2, 0x2, R24 ;  /* 0x0000000202067825 */ /* 0x004fc600078e0218 */
[----:B-----5:R2:W5:Y:S01]  /*d430*/  LDG.E.U16 R28, [R12.64] ;  /* 0x000000040c1c7981 */ /* 0x020562000c1e1500 */
[----:B0-----:R-:W-:-:S03]  /*d440*/  IMAD.WIDE R8, R2, 0x2, R18 ;  /* 0x0000000202087825 */ /* 0x001fc600078e0212 */
[----:B---3--:R-:W3:Y:S04]  /*d450*/  LDL.64 R26, [R1+0x1768] ;  /* 0x00176800011a7983 */ /* 0x008ee80000100a00 */
[----:B------:R-:W3:Y:S04]  /*d460*/  LDL.64 R24, [R1+0x1758] ;  /* 0x0017580001187983 */ /* 0x000ee80000100a00 */
[----:B------:R-:W3:Y:S04]  /*d470*/  LDL.64 R14, [R1+0x1760] ;  /* 0x00176000010e7983 */ /* 0x000ee80000100a00 */
[----:B------:R-:W3:Y:S04]  /*d480*/  LDL.64 R18, [R1+0x1750] ;  /* 0x0017500001127983 */ /* 0x000ee80000100a00 */
[----:B------:R0:W-:Y:S04]  /*d490*/  STL [R1+0x338], R29 ;  /* 0x0003381d01007387 */ /* 0x0001e80000100800 */
[----:B------:R1:W-:Y:S04]  /*d4a0*/  STL [R1+0x334], R0 ;  /* 0x0003340001007387 */ /* 0x0003e80000100800 */
[----:B0-----:R3:W3:Y:S04]  /*d4b0*/  LDG.E.U16 R29, [R6.64] ;  /* 0x00000004061d7981 */ /* 0x0016e8000c1e1500 */
[----:B-1----:R0:W3:Y:S01]  /*d4c0*/  LDG.E.U16 R0, [R8.64] ;  /* 0x0000000408007981 */ /* 0x0020e2000c1e1500 */
[----:B--2---:R-:W-:-:S03]  /*d4d0*/  IMAD.WIDE R12, R2, 0x2, R20 ;  /* 0x00000002020c7825 */ /* 0x004fc600078e0214 */
[----:B------:R1:W-:Y:S01]  /*d4e0*/  STL [R1+0x330], R3 ;  /* 0x0003300301007387 */ /* 0x0003e20000100800 */
[----:B------:R-:W-:-:S03]  /*d4f0*/  IMAD.WIDE R4, R2, 0x2, R16 ;  /* 0x0000000202047825 */ /* 0x000fc600078e0210 */
[----:B------:R-:W2:Y:S04]  /*d500*/  LDL.64 R20, [R1+0x1748] ;  /* 0x0017480001147983 */ /* 0x000ea80000100a00 */
[----:B-1----:R1:W2:Y:S04]  /*d510*/  LDG.E.U16 R3, [R10.64] ;  /* 0x000000040a037981 */ /* 0x0022a8000c1e1500 */
[----:B-----5:R5:W-:Y:S04]  /*d520*/  STL [R1+0x32c], R28 ;  /* 0x00032c1c01007387 */ /* 0x020be80000100800 */
[----:B----4-:R4:W-:Y:S01]  /*d530*/  STL [R1+0x328], R23 ;  /* 0x0003281701007387 */ /* 0x0109e20000100800 */
[----:B---3--:R-:W-:-:S03]  /*d540*/  IMAD.WIDE R6, R2, 0x2, R26 ;  /* 0x0000000202067825 */ /* 0x008fc600078e021a */
[----:B------:R-:W3:Y:S01]  /*d550*/  LDL.64 R26, [R1+0x1730] ;  /* 0x00173000011a7983 */ /* 0x000ee20000100a00 */
[----:B-1----:R-:W-:-:S03]  /*d560*/  IMAD.WIDE R10, R2, 0x2, R24 ;  /* 0x00000002020a7825 */ /* 0x002fc600078e0218 */
[----:B-----5:R1:W5:Y:S01]  /*d570*/  LDG.E.U16 R28, [R12.64] ;  /* 0x000000040c1c7981 */ /* 0x020362000c1e1500 */
[----:B0-----:R-:W-:-:S03]  /*d580*/  IMAD.WIDE R8, R2, 0x2, R14 ;  /* 0x0000000202087825 */ /* 0x001fc600078e020e */
[----:B----4-:R-:W4:Y:S04]  /*d590*/  LDL.64 R22, [R1+0x1740] ;  /* 0x0017400001167983 */ /* 0x010f280000100a00 */
[----:B------:R0:W4:Y:S04]  /*d5a0*/  LDG.E.U16 R25, [R4.64] ;  /* 0x0000000404197981 */ /* 0x000128000c1e1500 */
[----:B------:R-:W4:Y:S04]  /*d5b0*/  LDL.64 R16, [R1+0x1738] ;  /* 0x0017380001107983 */ /* 0x000f280000100a00 */
[----:B------:R-:W4:Y:S04]  /*d5c0*/  LDL.64 R14, [R1+0x1728] ;  /* 0x00172800010e7983 */ /* 0x000f280000100a00 */
[----:B------:R0:W-:Y:S04]  /*d5d0*/  STL [R1+0x324], R29 ;  /* 0x0003241d01007387 */ /* 0x0001e80000100800 */
[----:B------:R1:W-:Y:S04]  /*d5e0*/  STL [R1+0x320], R0 ;  /* 0x0003200001007387 */ /* 0x0003e80000100800 */
[----:B0-----:R4:W4:Y:S04]  /*d5f0*/  LDG.E.U16 R29, [R6.64] ;  /* 0x00000004061d7981 */ /* 0x001928000c1e1500 */
[----:B-1----:R0:W4:Y:S01]  /*d600*/  LDG.E.U16 R0, [R8.64] ;  /* 0x0000000408007981 */ /* 0x002122000c1e1500 */
[----:B------:R-:W-:-:S03]  /*d610*/  IMAD.WIDE R12, R2, 0x2, R18 ;  /* 0x00000002020c7825 */ /* 0x000fc600078e0212 */
[----:B--2---:R1:W-:Y:S01]  /*d620*/  STL [R1+0x31c], R3 ;  /* 0x00031c0301007387 */ /* 0x0043e20000100800 */
[----:B------:R-:W-:-:S03]  /*d630*/  IMAD.WIDE R4, R2, 0x2, R20 ;  /* 0x0000000202047825 */ /* 0x000fc600078e0214 */
[----:B------:R-:W2:Y:S04]  /*d640*/  LDL.64 R18, [R1+0x1720] ;  /* 0x0017200001127983 */ /* 0x000ea80000100a00 */
[----:B-1----:R3:W2:Y:S02]  /*d650*/  LDG.E.U16 R3, [R10.64] ;  /* 0x000000040a037981 */ /* 0x0026a4000c1e1500 */
[C---:B---3--:R-:W-:Y:S02]  /*d660*/  IMAD.WIDE R10, R2.reuse, 0x2, R26 ;  /* 0x00000002020a7825 */ /* 0x048fe400078e021a */
[----:B------:R1:W3:Y:S04]  /*d670*/  LDG.E.U16 R27, [R4.64] ;  /* 0x00000004041b7981 */ /* 0x0002e8000c1e1500 */
[----:B-----5:R5:W-:Y:S01]  /*d680*/  STL [R1+0x318], R28 ;  /* 0x0003181c01007387 */ /* 0x020be20000100800 */
[----:B----4-:R-:W-:-:S03]  /*d690*/  IMAD.WIDE R6, R2, 0x2, R22 ;  /* 0x0000000202067825 */ /* 0x010fc600078e0216 */
[----:B------:R4:W-:Y:S04]  /*d6a0*/  STL [R1+0x314], R25 ;  /* 0x0003141901007387 */ /* 0x0009e80000100800 */
[----:B-----5:R5:W3:Y:S01]  /*d6b0*/  LDG.E.U16 R28, [R12.64] ;  /* 0x000000040c1c7981 */ /* 0x020ae2000c1e1500 */
[----:B0-----:R-:W-:-:S03]  /*d6c0*/  IMAD.WIDE R8, R2, 0x2, R16 ;  /* 0x0000000202087825 */ /* 0x001fc600078e0210 */
[----:B------:R-:W3:Y:S04]  /*d6d0*/  LDL.64 R22, [R1+0x1708] ;  /* 0x0017080001167983 */ /* 0x000ee80000100a00 */
[----:B----4-:R-:W4:Y:S04]  /*d6e0*/  LDL.64 R24, [R1+0x1718] ;  /* 0x0017180001187983 */ /* 0x010f280000100a00 */
[----:B------:R-:W4:Y:S04]  /*d6f0*/  LDL.64 R20, [R1+0x1710] ;  /* 0x0017100001147983 */ /* 0x000f280000100a00 */
[----:B------:R-:W4:Y:S04]  /*d700*/  LDL.64 R16, [R1+0x1700] ;  /* 0x0017000001107983 */ /* 0x000f280000100a00 */
[----:B------:R0:W-:Y:S04]  /*d710*/  STL [R1+0x310], R29 ;  /* 0x0003101d01007387 */ /* 0x0001e80000100800 */
[----:B------:R1:W-:Y:S04]  /*d720*/  STL [R1+0x30c], R0 ;  /* 0x00030c0001007387 */ /* 0x0003e80000100800 */
[----:B0-----:R4:W4:Y:S04]  /*d730*/  LDG.E.U16 R29, [R6.64] ;  /* 0x00000004061d7981 */ /* 0x001928000c1e1500 */
[----:B-1----:R0:W4:Y:S01]  /*d740*/  LDG.E.U16 R0, [R8.64] ;  /* 0x0000000408007981 */ /* 0x002122000c1e1500 */
[----:B-----5:R-:W-:-:S03]  /*d750*/  IMAD.WIDE R12, R2, 0x2, R14 ;  /* 0x00000002020c7825 */ /* 0x020fc600078e020e */
[----:B--2---:R1:W-:Y:S01]  /*d760*/  STL [R1+0x308], R3 ;  /* 0x0003080301007387 */ /* 0x0043e20000100800 */
[----:B------:R-:W-:-:S03]  /*d770*/  IMAD.WIDE R4, R2, 0x2, R18 ;  /* 0x0000000202047825 */ /* 0x000fc600078e0212 */
[----:B------:R-:W5:Y:S04]  /*d780*/  LDL.64 R14, [R1+0x16f8] ;  /* 0x0016f800010e7983 */ /* 0x000f680000100a00 */
[----:B-1----:R1:W5:Y:S04]  /*d790*/  LDG.E.U16 R3, [R10.64] ;  /* 0x000000040a037981 */ /* 0x002368000c1e1500 */
[----:B---3--:R3:W-:Y:S04]  /*d7a0*/  STL [R1+0x304], R28 ;  /* 0x0003041c01007387 */ /* 0x0087e80000100800 */
[----:B------:R4:W-:Y:S01]  /*d7b0*/  STL [R1+0x300], R27 ;  /* 0x0003001b01007387 */ /* 0x0009e20000100800 */
[----:B-1----:R-:W-:-:S03]  /*d7c0*/  IMAD.WIDE R10, R2, 0x2, R22 ;  /* 0x00000002020a7825 */ /* 0x002fc600078e0216 */
[----:B------:R5:W2:Y:S01]  /*d7d0*/  LDG.E.U16 R23, [R4.64] ;  /* 0x0000000404177981 */ /* 0x000aa2000c1e1500 */
[----:B----4-:R-:W-:-:S03]  /*d7e0*/  IMAD.WIDE R6, R2, 0x2, R24 ;  /* 0x0000000202067825 */ /* 0x010fc600078e0218 */
[----:B---3--:R1:W3:Y:S01]  /*d7f0*/  LDG.E.U16 R28, [R12.64] ;  /* 0x000000040c1c7981 */ /* 0x0082e2000c1e1500 */
[----:B0-----:R-:W-:-:S03]  /*d800*/  IMAD.WIDE R8, R2, 0x2, R20 ;  /* 0x0000000202087825 */ /* 0x001fc600078e0214 */
[----:B------:R-:W4:Y:S04]  /*d810*/  LDL.64 R26, [R1+0x16f0] ;  /* 0x0016f000011a7983 */ /* 0x000f280000100a00 */
        /* <DEDUP_REMOVED lines=8> */
[----:B-----5:R1:W-:Y:S01]  /*d8a0*/  STL [R1+0x2f4], R3 ;  /* 0x0002f40301007387 */ /* 0x0203e20000100800 */
[----:B------:R-:W-:-:S03]  /*d8b0*/  IMAD.WIDE R4, R2, 0x2, R14 ;  /* 0x0000000202047825 */ /* 0x000fc600078e020e */
[----:B------:R-:W5:Y:S04]  /*d8c0*/  LDL.64 R16, [R1+0x16d0] ;  /* 0x0016d00001107983 */ /* 0x000f680000100a00 */
[----:B-1----:R1:W5:Y:S04]  /*d8d0*/  LDG.E.U16 R3, [R10.64] ;  /* 0x000000040a037981 */ /* 0x002368000c1e1500 */
[----:B---3--:R3:W-:Y:S04]  /*d8e0*/  STL [R1+0x2f0], R28 ;  /* 0x0002f01c01007387 */ /* 0x0087e80000100800 */
[----:B--2---:R2:W-:Y:S01]  /*d8f0*/  STL [R1+0x2ec], R23 ;  /* 0x0002ec1701007387 */ /* 0x0045e20000100800 */
[----:B----4-:R-:W-:-:S03]  /*d900*/  IMAD.WIDE R6, R2, 0x2, R26 ;  /* 0x0000000202067825 */ /* 0x010fc600078e021a */
[----:B------:R-:W4:Y:S01]  /*d910*/  LDL.64 R26, [R1+0x16b8] ;  /* 0x0016b800011a7983 */ /* 0x000f220000100a00 */
[----:B-1----:R-:W-:-:S03]  /*d920*/  IMAD.WIDE R10, R2, 0x2, R24 ;  /* 0x00000002020a7825 */ /* 0x002fc600078e0218 */
[----:B---3--:R1:W3:Y:S01]  /*d930*/  LDG.E.U16 R28, [R12.64] ;  /* 0x000000040c1c7981 */ /* 0x0082e2000c1e1500 */
[----:B0-----:R-:W-:-:S03]  /*d940*/  IMAD.WIDE R8, R2, 0x2, R18 ;  /* 0x0000000202087825 */ /* 0x001fc600078e0212 */
[----:B--2---:R-:W2:Y:S04]  /*d950*/  LDL.64 R22, [R1+0x16c8] ;  /* 0x0016c80001167983 */ /* 0x004ea80000100a00 */
[----:B------:R0:W2:Y:S04]  /*d960*/  LDG.E.U16 R25, [R4.64] ;  /* 0x0000000404197981 */ /* 0x0000a8000c1e1500 */
[----:B------:R-:W2:Y:S04]  /*d970*/  LDL.64 R14, [R1+0x16c0] ;  /* 0x0016c000010e7983 */ /* 0x000ea80000100a00 */
[----:B------:R-:W2:Y:S04]  /*d980*/  LDL.64 R18, [R1+0x16b0] ;  /* 0x0016b00001127983 */ /* 0x000ea80000100a00 */
[----:B------:R0:W-:Y:S04]  /*d990*/  STL [R1+0x2e8], R29 ;  /* 0x0002e81d01007387 */ /* 0x0001e80000100800 */
[----:B------:R1:W-:Y:S04]  /*d9a0*/  STL [R1+0x2e4], R0 ;  /* 0x0002e40001007387 */ /* 0x0003e80000100800 */
[----:B0-----:R2:W2:Y:S04]  /*d9b0*/  LDG.E.U16 R29, [R6.64] ;  /* 0x00000004061d7981 */ /* 0x0014a8000c1e1500 */
[----:B-1----:R0:W2:Y:S01]  /*d9c0*/  LDG.E.U16 R0, [R8.64] ;  /* 0x0000000408007981 */ /* 0x0020a2000c1e1500 */
[----:B------:R-:W-:-:S03]  /*d9d0*/  IMAD.WIDE R12, R2, 0x2, R20 ;  /* 0x00000002020c7825 */ /* 0x000fc600078e0214 */
[----:B-----5:R1:W-:Y:S01]  /*d9e0*/  STL [R1+0x2e0], R3 ;  /* 0x0002e00301007387 */ /* 0x0203e20000100800 */
[----:B------:R-:W-:-:S03]  /*d9f0*/  IMAD.WIDE R4, R2, 0x2, R16 ;  /* 0x0000000202047825 */ /* 0x000fc600078e0210 */
[----:B------:R-:W5:Y:S04]  /*da00*/  LDL.64 R20, [R1+0x16a8] ;  /* 0x0016a80001147983 */ /* 0x000f680000100a00 */
[----:B-1----:R4:W5:Y:S02]  /*da10*/  LDG.E.U16 R3, [R10.64] ;  /* 0x000000040a037981 */ /* 0x002964000c1e1500 */
[C---:B----4-:R-:W-:Y:S02]  /*da20*/  IMAD.WIDE R10, R2.reuse, 0x2, R26 ;  /* 0x00000002020a7825 */ /* 0x050fe400078e021a */
[----:B------:R1:W4:Y:S04]  /*da30*/  LDG.E.U16 R27, [R4.64] ;  /* 0x00000004041b7981 */ /* 0x000328000c1e1500 */
[----:B---3--:R3:W-:Y:S01]  /*da40*/  STL [R1+0x2dc], R28 ;  /* 0x0002dc1c01007387 */ /* 0x0087e20000100800 */
[----:B--2---:R-:W-:-:S03]  /*da50*/  IMAD.WIDE R6, R2, 0x2, R22 ;  /* 0x0000000202067825 */ /* 0x004fc600078e0216 */
[----:B------:R2:W-:Y:S04]  /*da60*/  STL [R1+0x2d8], R25 ;  /* 0x0002d81901007387 */ /* 0x0005e80000100800 */
[----:B---3--:R3:W4:Y:S01]  /*da70*/  LDG.E.U16 R28, [R12.64] ;  /* 0x000000040c1c7981 */ /* 0x008722000c1e1500 */
[----:B0-----:R-:W-:-:S03]  /*da80*/  IMAD.WIDE R8, R2, 0x2, R14 ;  /* 0x0000000202087825 */ /* 0x001fc600078e020e */
[----:B------:R-:W4:Y:S04]  /*da90*/  LDL.64 R22, [R1+0x1690] ;  /* 0x0016900001167983 */ /* 0x000f280000100a00 */
[----:B--2---:R-:W2:Y:S04]  /*daa0*/  LDL.64 R24, [R1+0x16a0] ;  /* 0x0016a00001187983 */ /* 0x004ea80000100a00 */
[----:B------:R-:W2:Y:S04]  /*dab0*/  LDL.64 R16, [R1+0x1698] ;  /* 0x0016980001107983 */ /* 0x000ea80000100a00 */
[----:B------:R-:W2:Y:S04]  /*dac0*/  LDL.64 R14, [R1+0x1688] ;  /* 0x00168800010e7983 */ /* 0x000ea80000100a00 */
[----:B------:R0:W-:Y:S04]  /*dad0*/  STL [R1+0x2d4], R29 ;  /* 0x0002d41d01007387 */ /* 0x0001e80000100800 */
[----:B------:R1:W-:Y:S04]  /*dae0*/  STL [R1+0x2d0], R0 ;  /* 0x0002d00001007387 */ /* 0x0003e80000100800 */
[----:B0-----:R2:W2:Y:S04]  /*daf0*/  LDG.E.U16 R29, [R6.64] ;  /* 0x00000004061d7981 */ /* 0x0014a8000c1e1500 */
[----:B-1----:R0:W2:Y:S01]  /*db00*/  LDG.E.U16 R0, [R8.64] ;  /* 0x0000000408007981 */ /* 0x0020a2000c1e1500 */
[----:B---3--:R-:W-:-:S03]  /*db10*/  IMAD.WIDE R12, R2, 0x2, R18 ;  /* 0x00000002020c7825 */ /* 0x008fc600078e0212 */
[----:B-----5:R1:W-:Y:S01]  /*db20*/  STL [R1+0x2cc], R3 ;  /* 0x0002cc0301007387 */ /* 0x0203e20000100800 */
[----:B------:R-:W-:-:S03]  /*db30*/  IMAD.WIDE R4, R2, 0x2, R20 ;  /* 0x0000000202047825 */ /* 0x000fc600078e0214 */
[----:B------:R-:W5:Y:S04]  /*db40*/  LDL.64 R18, [R1+0x1680] ;  /* 0x0016800001127983 */ /* 0x000f680000100a00 */
[----:B-1----:R1:W5:Y:S04]  /*db50*/  LDG.E.U16 R3, [R10.64] ;  /* 0x000000040a037981 */ /* 0x002368000c1e1500 */
[----:B----4-:R4:W-:Y:S04]  /*db60*/  STL [R1+0x2c8], R28 ;  /* 0x0002c81c01007387 */ /* 0x0109e80000100800 */
[----:B------:R2:W-:Y:S01]  /*db70*/  STL [R1+0x2c4], R27 ;  /* 0x0002c41b01007387 */ /* 0x0005e20000100800 */
[----:B-1----:R-:W-:-:S03]  /*db80*/  IMAD.WIDE R10, R2, 0x2, R22 ;  /* 0x00000002020a7825 */ /* 0x002fc600078e0216 */
[----:B------:R5:W3:Y:S01]  /*db90*/  LDG.E.U16 R23, [R4.64] ;  /* 0x0000000404177981 */ /* 0x000ae2000c1e1500 */
[----:B--2---:R-:W-:-:S03]  /*dba0*/  IMAD.WIDE R6, R2, 0x2, R24 ;  /* 0x0000000202067825 */ /* 0x004fc600078e0218 */
[----:B----4-:R1:W2:Y:S01]  /*dbb0*/  LDG.E.U16 R28, [R12.64] ;  /* 0x000000040c1c7981 */ /* 0x0102a2000c1e1500 */
        /* <DEDUP_REMOVED lines=14> */
[----:B--2---:R2:W-:Y:S04]  /*dca0*/  STL [R1+0x2b4], R28 ;  /* 0x0002b41c01007387 */ /* 0x0045e80000100800 */
[----:B---3--:R3:W-:Y:S01]  /*dcb0*/  STL [R1+0x2b0], R23 ;  /* 0x0002b01701007387 */ /* 0x0087e20000100800 */
[----:B----4-:R-:W-:-:S03]  /*dcc0*/  IMAD.WIDE R6, R2, 0x2, R26 ;  /* 0x0000000202067825 */ /* 0x010fc600078e021a */
[----:B------:R-:W4:Y:S01]  /*dcd0*/  LDL.64 R26, [R1+0x1640] ;  /* 0x00164000011a7983 */ /* 0x000f220000100a00 */
[----:B-1----:R-:W-:-:S03]  /*dce0*/  IMAD.WIDE R10, R2, 0x2, R24 ;  /* 0x00000002020a7825 */ /* 0x002fc600078e0218 */
[----:B--2---:R1:W2:Y:S01]  /*dcf0*/  LDG.E.U16 R28, [R12.64] ;  /* 0x000000040c1c7981 */ /* 0x0042a2000c1e1500 */
[----:B0-----:R-:W-:-:S03]  /*dd00*/  IMAD.WIDE R8, R2, 0x2, R20 ;  /* 0x0000000202087825 */ /* 0x001fc600078e0214 */
[----:B---3--:R-:W3:Y:S04]  /*dd10*/  LDL.64 R22, [R1+0x1650] ;  /* 0x0016500001167983 */ /* 0x008ee80000100a00 */
[----:B------:R0:W3:Y:S04]  /*dd20*/  LDG.E.U16 R25, [R4.64] ;  /* 0x0000000404197981 */ /* 0x0000e8000c1e1500 */
[----:B------:R-:W3:Y:S04]  /*dd30*/  LDL.64 R18, [R1+0x1648] ;  /* 0x0016480001127983 */ /* 0x000ee80000100a00 */
[----:B------:R-:W3:Y:S04]  /*dd40*/  LDL.64 R20, [R1+0x1638] ;  /* 0x0016380001147983 */ /* 0x000ee80000100a00 */
[----:B------:R0:W-:Y:S04]  /*dd50*/  STL [R1+0x2ac], R29 ;  /* 0x0002ac1d01007387 */ /* 0x0001e80000100800 */
[----:B------:R1:W-:Y:S04]  /*dd60*/  STL [R1+0x2a8], R0 ;  /* 0x0002a80001007387 */ /* 0x0003e80000100800 */
[----:B0-----:R3:W3:Y:S04]  /*dd70*/  LDG.E.U16 R29, [R6.64] ;  /* 0x00000004061d7981 */ /* 0x0016e8000c1e1500 */
[----:B-1----:R0:W3:Y:S01]  /*dd80*/  LDG.E.U16 R0, [R8.64] ;  /* 0x0000000408007981 */ /* 0x0020e2000c1e1500 */
[----:B------:R-:W-:-:S03]  /*dd90*/  IMAD.WIDE R12, R2, 0x2, R16 ;  /* 0x00000002020c7825 */ /* 0x000fc600078e0210 */
[----:B-----5:R1:W-:Y:S01]  /*dda0*/  STL [R1+0x2a4], R3 ;  /* 0x0002a40301007387 */ /* 0x0203e20000100800 */
[----:B------:R-:W-:-:S03]  /*ddb0*/  IMAD.WIDE R4, R2, 0x2, R14 ;  /* 0x0000000202047825 */ /* 0x000fc600078e020e */
[----:B------:R-:W5:Y:S04]  /*ddc0*/  LDL.64 R16, [R1+0x1630] ;  /* 0x0016300001107983 */ /* 0x000f680000100a00 */
[----:B-1----:R4:W5:Y:S02]  /*ddd0*/  LDG.E.U16 R3, [R10.64] ;  /* 0x000000040a037981 */ /* 0x002964000c1e1500 */
[C---:B----4-:R-:W-:Y:S02]  /*dde0*/  IMAD.WIDE R10, R2.reuse, 0x2, R26 ;  /* 0x00000002020a7825 */ /* 0x050fe400078e021a */
[----:B------:R1:W4:Y:S04]  /*ddf0*/  LDG.E.U16 R27, [R4.64] ;  /* 0x00000004041b7981 */ /* 0x000328000c1e1500 */
[----:B--2---:R2:W-:Y:S01]  /*de00*/  STL [R1+0x2a0], R28 ;  /* 0x0002a01c01007387 */ /* 0x0045e20000100800 */
[----:B---3--:R-:W-:-:S03]  /*de10*/  IMAD.WIDE R6, R2, 0x2, R22 ;  /* 0x0000000202067825 */ /* 0x008fc600078e0216 */
[----:B------:R3:W-:Y:S04]  /*de20*/  STL [R1+0x29c], R25 ;  /* 0x00029c1901007387 */ /* 0x0007e80000100800 */
[----:B--2---:R2:W4:Y:S01]  /*de30*/  LDG.E.U16 R28, [R12.64] ;  /* 0x000000040c1c7981 */ /* 0x004522000c1e1500 */
[----:B0-----:R-:W-:-:S03]  /*de40*/  IMAD.WIDE R8, R2, 0x2, R18 ;  /* 0x0000000202087825 */ /* 0x001fc600078e0212 */
[----:B------:R-:W4:Y:S04]  /*de50*/  LDL.64 R22, [R1+0x1618] ;  /* 0x0016180001167983 */ /* 0x000f280000100a00 */
[----:B---3--:R-:W3:Y:S04]  /*de60*/  LDL.64 R24, [R1+0x1628] ;  /* 0x0016280001187983 */ /* 0x008ee80000100a00 */
[----:B------:R-:W3:Y:S04]  /*de70*/  LDL.64 R14, [R1+0x1620] ;  /* 0x00162000010e7983 */ /* 0x000ee80000100a00 */
[----:B------:R-:W3:Y:S04]  /*de80*/  LDL.64 R18, [R1+0x1610] ;  /* 0x0016100001127983 */ /* 0x000ee80000100a00 */
[----:B------:R0:W-:Y:S04]  /*de90*/  STL [R1+0x298], R29 ;  /* 0x0002981d01007387 */ /* 0x0001e80000100800 */
[----:B------:R1:W-:Y:S04]  /*dea0*/  STL [R1+0x294], R0 ;  /* 0x0002940001007387 */ /* 0x0003e80000100800 */
[----:B0-----:R3:W3:Y:S04]  /*deb0*/  LDG.E.U16 R29, [R6.64] ;  /* 0x00000004061d7981 */ /* 0x0016e8000c1e1500 */
[----:B-1----:R0:W3:Y:S01]  /*dec0*/  LDG.E.U16 R0, [R8.64] ;  /* 0x0000000408007981 */ /* 0x0020e2000c1e1500 */
[----:B--2---:R-:W-:-:S03]  /*ded0*/  IMAD.WIDE R12, R2, 0x2, R20 ;  /* 0x00000002020c7825 */ /* 0x004fc600078e0214 */
[----:B-----5:R1:W-:Y:S01]  /*dee0*/  STL [R1+0x290], R3 ;  /* 0x0002900301007387 */ /* 0x0203e20000100800 */
[----:B------:R-:W-:-:S03]  /*def0*/  IMAD.WIDE R4, R2, 0x2, R16 ;  /* 0x0000000202047825 */ /* 0x000fc600078e0210 */
[----:B------:R-:W5:Y:S04]  /*df00*/  LDL.64 R20, [R1+0x1608] ;  /* 0x0016080001147983 */ /* 0x000f680000100a00 */
[----:B-1----:R1:W5:Y:S04]  /*df10*/  LDG.E.U16 R3, [R10.64] ;  /* 0x000000040a037981 */ /* 0x002368000c1e1500 */
[----:B----4-:R4:W-:Y:S04]  /*df20*/  STL [R1+0x28c], R28 ;  /* 0x00028c1c01007387 */ /* 0x0109e80000100800 */
[----:B------:R3:W-:Y:S01]  /*df30*/  STL [R1+0x288], R27 ;  /* 0x0002881b01007387 */ /* 0x0007e20000100800 */
[----:B-1----:R-:W-:-:S03]  /*df40*/  IMAD.WIDE R10, R2, 0x2, R22 ;  /* 0x00000002020a7825 */ /* 0x002fc600078e0216 */
[----:B------:R5:W2:Y:S01]  /*df50*/  LDG.E.U16 R23, [R4.64] ;  /* 0x0000000404177981 */ /* 0x000aa2000c1e1500 */
[----:B---3--:R-:W-:-:S03]  /*df60*/  IMAD.WIDE R6, R2, 0x2, R24 ;  /* 0x0000000202067825 */ /* 0x008fc600078e0218 */
[----:B----4-:R1:W3:Y:S01]  /*df70*/  LDG.E.U16 R28, [R12.64] ;  /* 0x000000040c1c7981 */ /* 0x0102e2000c1e1500 */
        /* <DEDUP_REMOVED lines=182> */
[----:B------:R-:W3:Y:S04]  /*eae0*/  LDL.64 R20, [R1+0x1490] ;  /* 0x0014900001147983 */ /* 0x000ee80000100a00 */
        /* <DEDUP_REMOVED lines=8> */
[----:B------:R-:W-:-:S06]  /*eb70*/  IMAD.WIDE R4, R2, 0x2, R18 ;  /* 0x0000000202047825 */ /* 0x000fcc00078e0212 */
[----:B------:R-:W5:Y:S04]  /*eb80*/  LDG.E.U16 R5, [R4.64] ;  /* 0x0000000404057981 */ /* 0x000f68000c1e1500 */
[----:B-1----:R-:W5:Y:S04]  /*eb90*/  LDG.E.U16 R3, [R10.64] ;  /* 0x000000040a037981 */ /* 0x002f68000c1e1500 */
[----:B--2---:R1:W-:Y:S04]  /*eba0*/  STL [R1+0x1c4], R28 ;  /* 0x0001c41c01007387 */ /* 0x0043e80000100800 */
[----:B------:R-:W2:Y:S01]  /*ebb0*/  LDL.64 R14, [R1+0x1478] ;  /* 0x00147800010e7983 */ /* 0x000ea20000100a00 */
[----:B----4-:R-:W-:-:S03]  /*ebc0*/  IMAD.WIDE R6, R2, 0x2, R26 ;  /* 0x0000000202067825 */ /* 0x010fc600078e021a */
[----:B---3--:R3:W-:Y:S01]  /*ebd0*/  STL [R1+0x1c0], R23 ;  /* 0x0001c01701007387 */ /* 0x0087e20000100800 */
[----:B0-----:R-:W-:-:S03]  /*ebe0*/  IMAD.WIDE R8, R2, 0x2, R20 ;  /* 0x0000000202087825 */ /* 0x001fc600078e0214 */
[----:B-1----:R0:W4:Y:S04]  /*ebf0*/  LDG.E.U16 R28, [R12.64] ;  /* 0x000000040c1c7981 */ /* 0x002128000c1e1500 */
[----:B------:R-:W2:Y:S04]  /*ec00*/  LDL.64 R18, [R1+0x1468] ;  /* 0x0014680001127983 */ /* 0x000ea80000100a00 */
[----:B---3--:R-:W3:Y:S04]  /*ec10*/  LDL.64 R22, [R1+0x1470] ;  /* 0x0014700001167983 */ /* 0x008ee80000100a00 */
[----:B------:R-:W3:Y:S04]  /*ec20*/  LDL.64 R26, [R1+0x1460] ;  /* 0x00146000011a7983 */ /* 0x000ee80000100a00 */
[----:B------:R-:W3:Y:S04]  /*ec30*/  LDL.64 R20, [R1+0x1458] ;  /* 0x0014580001147983 */ /* 0x000ee80000100a00 */
[----:B------:R1:W-:Y:S04]  /*ec40*/  STL [R1+0x1bc], R29 ;  /* 0x0001bc1d01007387 */ /* 0x0003e80000100800 */
[----:B------:R0:W-:Y:S04]  /*ec50*/  STL [R1+0x1b8], R0 ;  /* 0x0001b80001007387 */ /* 0x0001e80000100800 */
[----:B-1----:R1:W3:Y:S04]  /*ec60*/  LDG.E.U16 R29, [R6.64] ;  /* 0x00000004061d7981 */ /* 0x0022e8000c1e1500 */
[----:B0-----:R2:W3:Y:S01]  /*ec70*/  LDG.E.U16 R0, [R8.64] ;  /* 0x0000000408007981 */ /* 0x0014e2000c1e1500 */
[----:B------:R-:W-:-:S03]  /*ec80*/  IMAD.WIDE R12, R2, 0x2, R16 ;  /* 0x00000002020c7825 */ /* 0x000fc600078e0210 */
[----:B-----5:R0:W-:Y:S01]  /*ec90*/  STL [R1+0x1b4], R3 ;  /* 0x0001b40301007387 */ /* 0x0201e20000100800 */
[----:B------:R-:W-:-:S03]  /*eca0*/  IMAD.WIDE R10, R2, 0x2, R24 ;  /* 0x00000002020a7825 */ /* 0x000fc600078e0218 */
[----:B------:R-:W5:Y:S04]  /*ecb0*/  LDL.64 R24, [R1+0x1450] ;  /* 0x0014500001187983 */ /* 0x000f680000100a00 */
[----:B------:R-:W5:Y:S04]  /*ecc0*/  LDL.64 R16, [R1+0x1448] ;  /* 0x0014480001107983 */ /* 0x000f680000100a00 */
[----:B0-----:R3:W5:Y:S04]  /*ecd0*/  LDG.E.U16 R3, [R10.64] ;  /* 0x000000040a037981 */ /* 0x001768000c1e1500 */
[----:B----4-:R0:W-:Y:S01]  /*ece0*/  STL [R1+0x1b0], R28 ;  /* 0x0001b01c01007387 */ /* 0x0101e20000100800 */
[----:B--2---:R-:W-:-:S03]  /*ecf0*/  IMAD.WIDE R8, R2, 0x2, R18 ;  /* 0x0000000202087825 */ /* 0x004fc600078e0212 */
[----:B------:R-:W2:Y:S01]  /*ed00*/  LDL.64 R18, [R1+0x1430] ;  /* 0x0014300001127983 */ /* 0x000ea20000100a00 */
[----:B---3--:R-:W-:-:S03]  /*ed10*/  IMAD.WIDE R10, R2, 0x2, R22 ;  /* 0x00000002020a7825 */ /* 0x008fc600078e0216 */
[----:B0-----:R0:W3:Y:S04]  /*ed20*/  LDG.E.U16 R28, [R12.64] ;  /* 0x000000040c1c7981 */ /* 0x0010e8000c1e1500 */
[----:B------:R-:W4:Y:S01]  /*ed30*/  LDL.64 R22, [R1+0x1438] ;  /* 0x0014380001167983 */ /* 0x000f220000100a00 */
[----:B0-----:R-:W-:-:S03]  /*ed40*/  IMAD.WIDE R12, R2, 0x2, R14 ;  /* 0x00000002020c7825 */ /* 0x001fc600078e020e */
[----:B------:R-:W2:Y:S04]  /*ed50*/  LDL.64 R14, [R1+0x1440] ;  /* 0x00144000010e7983 */ /* 0x000ea80000100a00 */
[----:B------:R-:W-:Y:S01]  /*ed60*/  STL [R1+0x1ac], R5 ;  /* 0x0001ac0501007387 */ /* 0x000fe20000100800 */
[----:B-1----:R-:W-:-:S03]  /*ed70*/  IMAD.WIDE R6, R2, 0x2, R26 ;  /* 0x0000000202067825 */ /* 0x002fc600078e021a */
[----:B------:R0:W-:Y:S04]  /*ed80*/  STL [R1+0x1a8], R29 ;  /* 0x0001a81d01007387 */ /* 0x0001e80000100800 */
[----:B------:R2:W3:Y:S04]  /*ed90*/  LDG.E.U16 R27, [R8.64] ;  /* 0x00000004081b7981 */ /* 0x0004e8000c1e1500 */
[----:B------:R1:W3:Y:S04]  /*eda0*/  LDG.E.U16 R26, [R10.64] ;  /* 0x000000040a1a7981 */ /* 0x0002e8000c1e1500 */
[----:B0-----:R5:W3:Y:S04]  /*edb0*/  LDG.E.U16 R29, [R12.64] ;  /* 0x000000040c1d7981 */ /* 0x001ae8000c1e1500 */
[----:B------:R0:W-:Y:S04]  /*edc0*/  STL [R1+0x1a4], R0 ;  /* 0x0001a40001007387 */ /* 0x0001e80000100800 */
[----:B0-----:R4:W3:Y:S01]  /*edd0*/  LDG.E.U16 R0, [R6.64] ;  /* 0x0000000406007981 */ /* 0x0018e2000c1e1500 */
[----:B------:R-:W-:-:S04]  /*ede0*/  IMAD.WIDE R4, R2, 0x2, R20 ;  /* 0x0000000202047825 */ /* 0x000fc800078e0214 */
[C---:B-----5:R-:W-:Y:S01]  /*edf0*/  IMAD.WIDE R12, R2.reuse, 0x2, R24 ;  /* 0x00000002020c7825 */ /* 0x060fe200078e0218 */
[----:B------:R0:W-:Y:S03]  /*ee00*/  STL [R1+0x1a0], R3 ;  /* 0x0001a00301007387 */ /* 0x0001e60000100800 */
[C---:B-1----:R-:W-:Y:S01]  /*ee10*/  IMAD.WIDE R10, R2.reuse, 0x2, R16 ;  /* 0x00000002020a7825 */ /* 0x042fe200078e0210 */
[----:B------:R-:W5:Y:S05]  /*ee20*/  LDL.64 R20, [R1+0x1428] ;  /* 0x0014280001147983 */ /* 0x000f6a0000100a00 */
[----:B------:R-:W5:Y:S04]  /*ee30*/  LDG.E.U16 R11, [R10.64] ;  /* 0x000000040a0b7981 */ /* 0x000f68000c1e1500 */
[----:B0-----:R0:W5:Y:S01]  /*ee40*/  LDG.E.U16 R3, [R4.64] ;  /* 0x0000000404037981 */ /* 0x001162000c1e1500 */
[----:B----4-:R-:W-:-:S03]  /*ee50*/  IMAD.WIDE R6, R2, 0x2, R22 ;  /* 0x0000000202067825 */ /* 0x010fc600078e0216 */
[----:B------:R5:W4:Y:S01]  /*ee60*/  LDG.E.U16 R23, [R12.64] ;  /* 0x000000040c177981 */ /* 0x000b22000c1e1500 */
[----:B--2---:R-:W-:-:S06]  /*ee70*/  IMAD.WIDE R8, R2, 0x2, R14 ;  /* 0x0000000202087825 */ /* 0x004fcc00078e020e */
[----:B------:R-:W2:Y:S04]  /*ee80*/  LDG.E.U16 R9, [R8.64] ;  /* 0x0000000408097981 */ /* 0x000ea8000c1e1500 */
[----:B---3--:R-:W-:Y:S04]  /*ee90*/  STL [R1+0x198], R29 ;  /* 0x0001981d01007387 */ /* 0x008fe80000100800 */
[----:B------:R1:W-:Y:S04]  /*eea0*/  STL [R1+0x19c], R28 ;  /* 0x00019c1c01007387 */ /* 0x0003e80000100800 */
[----:B------:R-:W3:Y:S04]  /*eeb0*/  LDL.64 R16, [R1+0x1418] ;  /* 0x0014180001107983 */ /* 0x000ee80000100a00 */
[----:B-1----:R-:W3:Y:S04]  /*eec0*/  LDL.64 R28, [R1+0x1420] ;  /* 0x00142000011c7983 */ /* 0x002ee80000100a00 */
[----:B------:R-:W-:Y:S04]  /*eed0*/  STL [R1+0x190], R27 ;  /* 0x0001901b01007387 */ /* 0x000fe80000100800 */
[----:B------:R1:W-:Y:S04]  /*eee0*/  STL [R1+0x194], R26 ;  /* 0x0001941a01007387 */ /* 0x0003e80000100800 */
[----:B------:R-:W3:Y:S04]  /*eef0*/  LDL.64 R14, [R1+0x1408] ;  /* 0x00140800010e7983 */ /* 0x000ee80000100a00 */
[----:B-1----:R-:W3:Y:S04]  /*ef00*/  LDL.64 R26, [R1+0x1410] ;  /* 0x00141000011a7983 */ /* 0x002ee80000100a00 */
[----:B------:R1:W-:Y:S01]  /*ef10*/  STL [R1+0x18c], R0 ;  /* 0x00018c0001007387 */ /* 0x0003e20000100800 */
[----:B0-----:R-:W-:-:S03]  /*ef20*/  IMAD.WIDE R4, R2, 0x2, R18 ;  /* 0x0000000202047825 */ /* 0x001fc600078e0212 */
[----:B------:R-:W3:Y:S01]  /*ef30*/  LDL.64 R24, [R1+0x1400] ;  /* 0x0014000001187983 */ /* 0x000ee20000100a00 */
[----:B-----5:R-:W-:-:S03]  /*ef40*/  IMAD.WIDE R12, R2, 0x2, R20 ;  /* 0x00000002020c7825 */ /* 0x020fc600078e0214 */
[----:B------:R-:W5:Y:S04]  /*ef50*/  LDL.64 R18, [R1+0x13f8] ;  /* 0x0013f80001127983 */ /* 0x000f680000100a00 */
[----:B-1----:R-:W5:Y:S04]  /*ef60*/  LDG.E.U16 R0, [R6.64] ;  /* 0x0000000406007981 */ /* 0x002f68000c1e1500 */
[----:B------:R0:W-:Y:S04]  /*ef70*/  STL [R1+0x188], R3 ;  /* 0x0001880301007387 */ /* 0x0001e80000100800 */
[----:B0-----:R-:W5:Y:S04]  /*ef80*/  LDG.E.U16 R3, [R4.64] ;  /* 0x0000000404037981 */ /* 0x001f68000c1e1500 */
[----:B----4-:R0:W-:Y:S04]  /*ef90*/  STL [R1+0x184], R23 ;  /* 0x0001841701007387 */ /* 0x0101e80000100800 */
[----:B------:R-:W4:Y:S04]  /*efa0*/  LDL.64 R20, [R1+0x13e8] ;  /* 0x0013e80001147983 */ /* 0x000f280000100a00 */
[----:B0-----:R-:W4:Y:S04]  /*efb0*/  LDL.64 R22, [R1+0x13f0] ;  /* 0x0013f00001167983 */ /* 0x001f280000100a00 */
[----:B------:R-:W-:Y:S04]  /*efc0*/  STL [R1+0x180], R11 ;  /* 0x0001800b01007387 */ /* 0x000fe80000100800 */
[----:B--2---:R3:W-:Y:S02]  /*efd0*/  STL [R1+0x17c], R9 ;  /* 0x00017c0901007387 */ /* 0x0047e40000100800 */
[----:B---3--:R-:W-:-:S02]  /*efe0*/  IMAD.WIDE R8, R2, 0x2, R16 ;  /* 0x0000000202087825 */ /* 0x008fc400078e0210 */
[----:B------:R-:W2:Y:S04]  /*eff0*/  LDL.64 R16, [R1+0x13e0] ;  /* 0x0013e00001107983 */ /* 0x000ea80000100a00 */
[----:B-----5:R0:W-:Y:S04]  /*f000*/  STL [R1+0x178], R0 ;  /* 0x0001780001007387 */ /* 0x0201e80000100800 */
[----:B0-----:R0:W3:Y:S01]  /*f010*/  LDG.E.U16 R0, [R12.64] ;  /* 0x000000040c007981 */ /* 0x0010e2000c1e1500 */
[----:B------:R-:W-:-:S04]  /*f020*/  IMAD.WIDE R10, R2, 0x2, R28 ;  /* 0x00000002020a7825 */ /* 0x000fc800078e021c */
[C---:B------:R-:W-:Y:S01]  /*f030*/  IMAD.WIDE R6, R2.reuse, 0x2, R26 ;  /* 0x0000000202067825 */ /* 0x040fe200078e021a */
[----:B------:R1:W-:Y:S03]  /*f040*/  STL [R1+0x174], R3 ;  /* 0x0001740301007387 */ /* 0x0003e60000100800 */
[C---:B------:R-:W-:Y:S01]  /*f050*/  IMAD.WIDE R4, R2.reuse, 0x2, R14 ;  /* 0x0000000202047825 */ /* 0x040fe200078e020e */
[----:B------:R5:W2:Y:S03]  /*f060*/  LDG.E.U16 R28, [R8.64] ;  /* 0x00000004081c7981 */ /* 0x000aa6000c1e1500 */
[C---:B0-----:R-:W-:Y:S01]  /*f070*/  IMAD.WIDE R12, R2.reuse, 0x2, R24 ;  /* 0x00000002020c7825 */ /* 0x041fe200078e0218 */
[----:B------:R4:W2:Y:S04]  /*f080*/  LDG.E.U16 R26, [R6.64] ;  /* 0x00000004061a7981 */ /* 0x0008a8000c1e1500 */
[----:B-1----:R0:W2:Y:S04]  /*f090*/  LDG.E.U16 R3, [R10.64] ;  /* 0x000000040a037981 */ /* 0x0020a8000c1e1500 */
[----:B------:R-:W2:Y:S04]  /*f0a0*/  LDL.64 R14, [R1+0x13d8] ;  /* 0x0013d800010e7983 */ /* 0x000ea80000100a00 */
[----:B------:R-:W2:Y:S01]  /*f0b0*/  LDL.64 R24, [R1+0x13d0] ;  /* 0x0013d00001187983 */ /* 0x000ea20000100a00 */
[----:B0-----:R-:W-:-:S03]  /*f0c0*/  IMAD.WIDE R10, R2, 0x2, R18 ;  /* 0x00000002020a7825 */ /* 0x001fc600078e0212 */
[----:B------:R-:W2:Y:S04]  /*f0d0*/  LDL.64 R18, [R1+0x13c8] ;  /* 0x0013c80001127983 */ /* 0x000ea80000100a00 */
[----:B------:R2:W2:Y:S04]  /*f0e0*/  LDG.E.U16 R27, [R4.64] ;  /* 0x00000004041b7981 */ /* 0x0004a8000c1e1500 */
[----:B------:R0:W2:Y:S01]  /*f0f0*/  LDG.E.U16 R29, [R12.64] ;  /* 0x000000040c1d7981 */ /* 0x0000a2000c1e1500 */
[----:B----4-:R-:W-:-:S03]  /*f100*/  IMAD.WIDE R6, R2, 0x2, R20 ;  /* 0x0000000202067825 */ /* 0x010fc600078e0214 */
[----:B------:R-:W4:Y:S01]  /*f110*/  LDL.64 R20, [R1+0x13b8] ;  /* 0x0013b80001147983 */ /* 0x000f220000100a00 */
[----:B-----5:R-:W-:-:S03]  /*f120*/  IMAD.WIDE R8, R2, 0x2, R22 ;  /* 0x0000000202087825 */ /* 0x020fc600078e0216 */
[----:B------:R-:W5:Y:S04]  /*f130*/  LDL.64 R22, [R1+0x13c0] ;  /* 0x0013c00001167983 */ /* 0x000f680000100a00 */
[----:B---3--:R1:W-:Y:S04]  /*f140*/  STL [R1+0x170], R0 ;  /* 0x0001700001007387 */ /* 0x0083e80000100800 */
[----:B-1----:R1:W3:Y:S01]  /*f150*/  LDG.E.U16 R0, [R10.64] ;  /* 0x000000040a007981 */ /* 0x0022e2000c1e1500 */
[----:B--2---:R-:W-:-:S04]  /*f160*/  IMAD.WIDE R4, R2, 0x2, R16 ;  /* 0x0000000202047825 */ /* 0x004fc800078e0210 */
[----:B0-----:R-:W-:-:S04]  /*f170*/  IMAD.WIDE R12, R2, 0x2, R14 ;  /* 0x00000002020c7825 */ /* 0x001fc800078e020e */
[C---:B-1----:R-:W-:Y:S01]  /*f180*/  IMAD.WIDE R10, R2.reuse, 0x2, R24 ;  /* 0x00000002020a7825 */ /* 0x042fe200078e0218 */
[----:B---3--:R0:W-:Y:S04]  /*f190*/  STL [R1+0x3bd0], R0 ;  /* 0x003bd00001007387 */ /* 0x0081e80000100800 */
[----:B------:R1:W-:Y:S04]  /*f1a0*/  STL [R1+0x16c], R3 ;  /* 0x00016c0301007387 */ /* 0x0003e80000100800 */
[----:B------:R-:W2:Y:S04]  /*f1b0*/  LDL.64 R16, [R1+0x13b0] ;  /* 0x0013b00001107983 */ /* 0x000ea80000100a00 */
[----:B0-----:R0:W3:Y:S04]  /*f1c0*/  LDG.E.U16 R0, [R8.64] ;  /* 0x0000000408007981 */ /* 0x0010e8000c1e1500 */
[----:B-1----:R5:W3:Y:S04]  /*f1d0*/  LDG.E.U16 R3, [R6.64] ;  /* 0x0000000406037981 */ /* 0x002ae8000c1e1500 */
[----:B------:R1:W-:Y:S04]  /*f1e0*/  STL [R1+0x168], R28 ;  /* 0x0001681c01007387 */ /* 0x0003e80000100800 */
[----:B------:R-:W-:Y:S01]  /*f1f0*/  STL [R1+0x160], R27 ;  /* 0x0001601b01007387 */ /* 0x000fe20000100800 */
[----:B-----5:R-:W-:-:S03]  /*f200*/  IMAD.WIDE R6, R2, 0x2, R22 ;  /* 0x0000000202067825 */ /* 0x020fc600078e0216 */
[----:B------:R5:W-:Y:S04]  /*f210*/  STL [R1+0x164], R26 ;  /* 0x0001641a01007387 */ /* 0x000be80000100800 */
[----:B-1----:R4:W3:Y:S01]  /*f220*/  LDG.E.U16 R28, [R4.64] ;  /* 0x00000004041c7981 */ /* 0x0028e2000c1e1500 */
[----:B0-----:R-:W-:-:S03]  /*f230*/  IMAD.WIDE R8, R2, 0x2, R18 ;  /* 0x0000000202087825 */ /* 0x001fc600078e0212 */
[----:B------:R-:W3:Y:S04]  /*f240*/  LDL.64 R24, [R1+0x1398] ;  /* 0x0013980001187983 */ /* 0x000ee80000100a00 */
[----:B-----5:R-:W5:Y:S04]  /*f250*/  LDL.64 R26, [R1+0x13a8] ;  /* 0x0013a800011a7983 */ /* 0x020f680000100a00 */
[----:B------:R2:W5:Y:S04]  /*f260*/  LDG.E.U16 R23, [R12.64] ;  /* 0x000000040c177981 */ /* 0x000568000c1e1500 */
[----:B------:R-:W5:Y:S04]  /*f270*/  LDL.64 R14, [R1+0x13a0] ;  /* 0x0013a000010e7983 */ /* 0x000f680000100a00 */
[----:B------:R-:W5:Y:S04]  /*f280*/  LDL.64 R18, [R1+0x1390] ;  /* 0x0013900001127983 */ /* 0x000f680000100a00 */
[----:B------:R0:W-:Y:S04]  /*f290*/  STL [R1+0x15c], R29 ;  /* 0x00015c1d01007387 */ /* 0x0001e80000100800 */
[----:B0-----:R5:W5:Y:S01]  /*f2a0*/  LDG.E.U16 R29, [R10.64] ;  /* 0x000000040a1d7981 */ /* 0x001b62000c1e1500 */
[----:B----4-:R-:W-:-:S04]  /*f2b0*/  IMAD.WIDE R4, R2, 0x2, R20 ;  /* 0x0000000202047825 */ /* 0x010fc800078e0214 */
[C---:B--2---:R-:W-:Y:S01]  /*f2c0*/  IMAD.WIDE R12, R2.reuse, 0x2, R16 ;  /* 0x00000002020c7825 */ /* 0x044fe200078e0210 */
[----:B---3--:R0:W-:Y:S04]  /*f2d0*/  STL [R1+0x154], R0 ;  /* 0x0001540001007387 */ /* 0x0081e80000100800 */
[----:B------:R1:W-:Y:S04]  /*f2e0*/  STL [R1+0x150], R3 ;  /* 0x0001500301007387 */ /* 0x0003e80000100800 */
[----:B------:R-:W2:Y:S04]  /*f2f0*/  LDL.64 R20, [R1+0x1388] ;  /* 0x0013880001147983 */ /* 0x000ea80000100a00 */
[----:B0-----:R0:W3:Y:S04]  /*f300*/  LDG.E.U16 R0, [R8.64] ;  /* 0x0000000408007981 */ /* 0x0010e8000c1e1500 */
[----:B-1----:R1:W4:Y:S04]  /*f310*/  LDG.E.U16 R3, [R6.64] ;  /* 0x0000000406037981 */ /* 0x002328000c1e1500 */
[----:B------:R0:W-:Y:S01]  /*f320*/  STL [R1+0x14c], R28 ;  /* 0x00014c1c01007387 */ /* 0x0001e20000100800 */
[----:B-1----:R-:W-:-:S03]  /*f330*/  IMAD.WIDE R6, R2, 0x2, R24 ;  /* 0x0000000202067825 */ /* 0x002fc600078e0218 */
[----:B------:R2:W4:Y:S01]  /*f340*/  LDG.E.U16 R25, [R12.64] ;  /* 0x000000040c197981 */ /* 0x000522000c1e1500 */
[----:B-----5:R-:W-:-:S03]  /*f350*/  IMAD.WIDE R10, R2, 0x2, R26 ;  /* 0x00000002020a7825 */ /* 0x020fc600078e021a */
[----:B0-----:R0:W5:Y:S04]  /*f360*/  LDG.E.U16 R28, [R4.64] ;  /* 0x00000004041c7981 */ /* 0x001168000c1e1500 */
[----:B------:R1:W-:Y:S01]  /*f370*/  STL [R1+0x148], R23 ;  /* 0x0001481701007387 */ /* 0x0003e20000100800 */
[----:B------:R-:W-:-:S03]  /*f380*/  IMAD.WIDE R8, R2, 0x2, R14 ;  /* 0x0000000202087825 */ /* 0x000fc600078e020e */
[----:B------:R-:W5:Y:S04]  /*f390*/  LDL.64 R26, [R1+0x1370] ;  /* 0x00137000011a7983 */ /* 0x000f680000100a00 */
[----:B------:R-:W5:Y:S04]  /*f3a0*/  LDL.64 R16, [R1+0x1378] ;  /* 0x0013780001107983 */ /* 0x000f680000100a00 */
[----:B-1----:R-:W5:Y:S04]  /*f3b0*/  LDL.64 R22, [R1+0x1380] ;  /* 0x0013800001167983 */ /* 0x002f680000100a00 */
[----:B------:R-:W5:Y:S04]  /*f3c0*/  LDL.64 R14, [R1+0x1368] ;  /* 0x00136800010e7983 */ /* 0x000f680000100a00 */
[----:B------:R1:W-:Y:S04]  /*f3d0*/  STL [R1+0x144], R29 ;  /* 0x0001441d01007387 */ /* 0x0003e80000100800 */
[----:B-1----:R1:W5:Y:S01]  /*f3e0*/  LDG.E.U16 R29, [R10.64] ;  /* 0x000000040a1d7981 */ /* 0x002362000c1e1500 */
[----:B0-----:R-:W-:-:S04]  /*f3f0*/  IMAD.WIDE R4, R2, 0x2, R18 ;  /* 0x0000000202047825 */ /* 0x001fc800078e0212 */
[C---:B--2---:R-:W-:Y:S01]  /*f400*/  IMAD.WIDE R12, R2.reuse, 0x2, R20 ;  /* 0x00000002020c7825 */ /* 0x044fe200078e0214 */
[----:B---3--:R0:W-:Y:S04]  /*f410*/  STL [R1+0x140], R0 ;  /* 0x0001400001007387 */ /* 0x0081e80000100800 */
[----:B----4-:R2:W-:Y:S04]  /*f420*/  STL [R1+0x13c], R3 ;  /* 0x00013c0301007387 */ /* 0x0105e80000100800 */
[----:B------:R-:W3:Y:S04]  /*f430*/  LDL.64 R18, [R1+0x1360] ;  /* 0x0013600001127983 */ /* 0x000ee80000100a00 */
[----:B0-----:R0:W4:Y:S04]  /*f440*/  LDG.E.U16 R0, [R8.64] ;  /* 0x0000000408007981 */ /* 0x001128000c1e1500 */
[----:B--2---:R2:W3:Y:S04]  /*f450*/  LDG.E.U16 R3, [R6.64] ;  /* 0x0000000406037981 */ /* 0x0044e8000c1e1500 */
[----:B-----5:R5:W-:Y:S04]  /*f460*/  STL [R1+0x138], R28 ;  /* 0x0001381c01007387 */ /* 0x020be80000100800 */
[----:B------:R0:W-:Y:S01]  /*f470*/  STL [R1+0x134], R25 ;  /* 0x0001341901007387 */ /* 0x0001e20000100800 */
[----:B--2---:R-:W-:-:S03]  /*f480*/  IMAD.WIDE R6, R2, 0x2, R26 ;  /* 0x0000000202067825 */ /* 0x004fc600078e021a */
[----:B------:R-:W2:Y:S04]  /*f490*/  LDL.64 R20, [R1+0x1350] ;  /* 0x0013500001147983 */ /* 0x000ea80000100a00 */
[----:B-----5:R5:W2:Y:S01]  /*f4a0*/  LDG.E.U16 R28, [R4.64] ;  /* 0x00000004041c7981 */ /* 0x020aa2000c1e1500 */
[----:B0-----:R-:W-:-:S03]  /*f4b0*/  IMAD.WIDE R8, R2, 0x2, R16 ;  /* 0x0000000202087825 */ /* 0x001fc600078e0210 */
[----:B------:R-:W2:Y:S01]  /*f4c0*/  LDL.64 R24, [R1+0x1358] ;  /* 0x0013580001187983 */ /* 0x000ea20000100a00 */
[----:B-1----:R-:W-:-:S03]  /*f4d0*/  IMAD.WIDE R10, R2, 0x2, R22 ;  /* 0x00000002020a7825 */ /* 0x002fc600078e0216 */
[----:B------:R0:W2:Y:S04]  /*f4e0*/  LDG.E.U16 R27, [R12.64] ;  /* 0x000000040c1b7981 */ /* 0x0000a8000c1e1500 */
[----:B------:R-:W2:Y:S04]  /*f4f0*/  LDL.64 R22, [R1+0x1348] ;  /* 0x0013480001167983 */ /* 0x000ea80000100a00 */
[----:B------:R-:W2:Y:S04]  /*f500*/  LDL.64 R16, [R1+0x1340] ;  /* 0x0013400001107983 */ /* 0x000ea80000100a00 */
[----:B------:R1:W-:Y:S04]  /*f510*/  STL [R1+0x130], R29 ;  /* 0x0001301d01007387 */ /* 0x0003e80000100800 */
[----:B-1----:R1:W2:Y:S01]  /*f520*/  LDG.E.U16 R29, [R10.64] ;  /* 0x000000040a1d7981 */ /* 0x0022a2000c1e1500 */
[----:B-----5:R-:W-:-:S03]  /*f530*/  IMAD.WIDE R4, R2, 0x2, R14 ;  /* 0x0000000202047825 */ /* 0x020fc600078e020e */
[----:B----4-:R4:W-:Y:S04]  /*f540*/  STL [R1+0x12c], R0 ;  /* 0x00012c0001007387 */ /* 0x0109e80000100800 */
[----:B---3--:R3:W-:Y:S04]  /*f550*/  STL [R1+0x128], R3 ;  /* 0x0001280301007387 */ /* 0x0087e80000100800 */
[----:B------:R-:W5:Y:S01]  /*f560*/  LDL.64 R14, [R1+0x1338] ;  /* 0x00133800010e7983 */ /* 0x000f620000100a00 */
[----:B0-----:R-:W-:-:S03]  /*f570*/  IMAD.WIDE R12, R2, 0x2, R18 ;  /* 0x00000002020c7825 */ /* 0x001fc600078e0212 */
[----:B----4-:R0:W4:Y:S04]  /*f580*/  LDG.E.U16 R0, [R8.64] ;  /* 0x0000000408007981 */ /* 0x010128000c1e1500 */
[----:B---3--:R3:W4:Y:S04]  /*f590*/  LDG.E.U16 R3, [R6.64] ;  /* 0x0000000406037981 */ /* 0x008728000c1e1500 */
[----:B--2---:R2:W-:Y:S01]  /*f5a0*/  STL [R1+0x124], R28 ;  /* 0x0001241c01007387 */ /* 0x0045e20000100800 */
[----:B0-----:R-:W-:-:S04]  /*f5b0*/  IMAD.WIDE R8, R2, 0x2, R20 ;  /* 0x0000000202087825 */ /* 0x001fc800078e0214 */
[C---:B-1----:R-:W-:Y:S01]  /*f5c0*/  IMAD.WIDE R10, R2.reuse, 0x2, R24 ;  /* 0x00000002020a7825 */ /* 0x042fe200078e0218 */
[----:B------:R0:W-:Y:S04]  /*f5d0*/  STL [R1+0x120], R27 ;  /* 0x0001201b01007387 */ /* 0x0001e80000100800 */
[----:B--2---:R1:W2:Y:S04]  /*f5e0*/  LDG.E.U16 R28, [R4.64] ;  /* 0x00000004041c7981 */ /* 0x0042a8000c1e1500 */
[----:B------:R-:W2:Y:S04]  /*f5f0*/  LDL.64 R18, [R1+0x1328] ;  /* 0x0013280001127983 */ /* 0x000ea80000100a00 */
[----:B0-----:R-:W2:Y:S01]  /*f600*/  LDL.64 R26, [R1+0x1330] ;  /* 0x00133000011a7983 */ /* 0x001ea20000100a00 */
[----:B-1----:R-:W-:-:S03]  /*f610*/  IMAD.WIDE R4, R2, 0x2, R16 ;  /* 0x0000000202047825 */ /* 0x002fc600078e0210 */
[----:B------:R-:W2:Y:S04]  /*f620*/  LDL.64 R24, [R1+0x1320] ;  /* 0x0013200001187983 */ /* 0x000ea80000100a00 */
[----:B------:R-:W2:Y:S04]  /*f630*/  LDL.64 R20, [R1+0x1318] ;  /* 0x0013180001147983 */ /* 0x000ea80000100a00 */
[----:B------:R5:W2:Y:S04]  /*f640*/  LDG.E.U16 R17, [R12.64] ;  /* 0x000000040c117981 */ /* 0x000aa8000c1e1500 */
[----:B------:R0:W-:Y:S04]  /*f650*/  STL [R1+0x11c], R29 ;  /* 0x00011c1d01007387 */ /* 0x0001e80000100800 */
[----:B0-----:R0:W2:Y:S01]  /*f660*/  LDG.E.U16 R29, [R10.64] ;  /* 0x000000040a1d7981 */ /* 0x0010a2000c1e1500 */
[----:B---3--:R-:W-:-:S04]  /*f670*/  IMAD.WIDE R6, R2, 0x2, R22 ;  /* 0x0000000202067825 */ /* 0x008fc800078e0216 */
[C---:B-----5:R-:W-:Y:S01]  /*f680*/  IMAD.WIDE R12, R2.reuse, 0x2, R14 ;  /* 0x00000002020c7825 */ /* 0x060fe200078e020e */
[----:B----4-:R1:W-:Y:S04]  /*f690*/  STL [R1+0x118], R0 ;  /* 0x0001180001007387 */ /* 0x0103e80000100800 */
[----:B------:R3:W-:Y:S04]  /*f6a0*/  STL [R1+0x114], R3 ;  /* 0x0001140301007387 */ /* 0x0007e80000100800 */
[----:B------:R-:W4:Y:S04]  /*f6b0*/  LDG.E.U16 R13, [R12.64] ;  /* 0x000000040c0d7981 */ /* 0x000f28000c1e1500 */
[----:B-1----:R1:W5:Y:S04]  /*f6c0*/  LDG.E.U16 R0, [R8.64] ;  /* 0x0000000408007981 */ /* 0x002368000c1e1500 */
[----:B---3--:R3:W4:Y:S04]  /*f6d0*/  LDG.E.U16 R3, [R6.64] ;  /* 0x0000000406037981 */ /* 0x008728000c1e1500 */
[----:B--2---:R2:W-:Y:S04]  /*f6e0*/  STL [R1+0x110], R28 ;  /* 0x0001101c01007387 */ /* 0x0045e80000100800 */
[----:B------:R-:W4:Y:S01]  /*f6f0*/  LDL.64 R22, [R1+0x1310] ;  /* 0x0013100001167983 */ /* 0x000f220000100a00 */
[----:B-1----:R-:W-:-:S03]  /*f700*/  IMAD.WIDE R8, R2, 0x2, R18 ;  /* 0x0000000202087825 */ /* 0x002fc600078e0212 */
[----:B--2---:R1:W2:Y:S01]  /*f710*/  LDG.E.U16 R28, [R4.64] ;  /* 0x00000004041c7981 */ /* 0x0042a2000c1e1500 */
[----:B0-----:R-:W-:-:S03]  /*f720*/  IMAD.WIDE R10, R2, 0x2, R26 ;  /* 0x00000002020a7825 */ /* 0x001fc600078e021a */
[----:B------:R0:W-:Y:S04]  /*f730*/  STL [R1+0x10c], R17 ;  /* 0x00010c1101007387 */ /* 0x0001e80000100800 */
[----:B------:R-:W2:Y:S04]  /*f740*/  LDL.64 R14, [R1+0x1300] ;  /* 0x00130000010e7983 */ /* 0x000ea80000100a00 */
[----:B------:R-:W2:Y:S04]  /*f750*/  LDL.64 R26, [R1+0x12f8] ;  /* 0x0012f800011a7983 */ /* 0x000ea80000100a00 */
[----:B0-----:R-:W2:Y:S04]  /*f760*/  LDL.64 R16, [R1+0x1308] ;  /* 0x0013080001107983 */ /* 0x001ea80000100a00 */
[----:B------:R-:W2:Y:S04]  /*f770*/  LDL.64 R18, [R1+0x12f0] ;  /* 0x0012f00001127983 */ /* 0x000ea80000100a00 */
[----:B------:R0:W-:Y:S04]  /*f780*/  STL [R1+0x108], R29 ;  /* 0x0001081d01007387 */ /* 0x0001e80000100800 */
[----:B0-----:R0:W2:Y:S01]  /*f790*/  LDG.E.U16 R29, [R10.64] ;  /* 0x000000040a1d7981 */ /* 0x0010a2000c1e1500 */
[----:B---3--:R-:W-:-:S04]  /*f7a0*/  IMAD.WIDE R6, R2, 0x2, R24 ;  /* 0x0000000202067825 */ /* 0x008fc800078e0218 */
[C---:B-1----:R-:W-:Y:S01]  /*f7b0*/  IMAD.WIDE R4, R2.reuse, 0x2, R20 ;  /* 0x0000000202047825 */ /* 0x042fe200078e0214 */
[----:B-----5:R1:W-:Y:S04]  /*f7c0*/  STL [R1+0x104], R0 ;  /* 0x0001040001007387 */ /* 0x0203e80000100800 */
[----:B----4-:R3:W-:Y:S04]  /*f7d0*/  STL [R1+0x100], R3 ;  /* 0x0001000301007387 */ /* 0x0107e80000100800 */
[----:B------:R-:W4:Y:S04]  /*f7e0*/  LDL.64 R24, [R1+0x12e8] ;  /* 0x0012e80001187983 */ /* 0x000f280000100a00 */
[----:B------:R-:W5:Y:S04]  /*f7f0*/  LDL.64 R20, [R1+0x12e0] ;  /* 0x0012e00001147983 */ /* 0x000f680000100a00 */
[----:B-1----:R1:W5:Y:S04]  /*f800*/  LDG.E.U16 R0, [R8.64] ;  /* 0x0000000408007981 */ /* 0x002368000c1e1500 */
[----:B--2---:R2:W-:Y:S04]  /*f810*/  STL [R1+0xfc], R28 ;  /* 0x0000fc1c01007387 */ /* 0x0045e80000100800 */
[----:B------:R0:W-:Y:S04]  /*f820*/  STL [R1+0xf8], R13 ;  /* 0x0000f80d01007387 */ /* 0x0001e80000100800 */
[----:B---3--:R3:W5:Y:S04]  /*f830*/  LDG.E.U16 R3, [R6.64] ;  /* 0x0000000406037981 */ /* 0x008768000c1e1500 */
[----:B--2---:R2:W5:Y:S01]  /*f840*/  LDG.E.U16 R28, [R4.64] ;  /* 0x00000004041c7981 */ /* 0x004562000c1e1500 */
[----:B0-----:R-:W-:-:S03]  /*f850*/  IMAD.WIDE R12, R2, 0x2, R22 ;  /* 0x00000002020c7825 */ /* 0x001fc600078e0216 */
[----:B------:R-:W5:Y:S01]  /*f860*/  LDL.64 R22, [R1+0x12d8] ;  /* 0x0012d80001167983 */ /* 0x000f620000100a00 */
[----:B-1----:R-:W-:-:S03]  /*f870*/  IMAD.WIDE R8, R2, 0x2, R14 ;  /* 0x0000000202087825 */ /* 0x002fc600078e020e */
[----:B------:R-:W5:Y:S01]  /*f880*/  LDL.64 R14, [R1+0x12c8] ;  /* 0x0012c800010e7983 */ /* 0x000f620000100a00 */
[----:B------:R-:W-:-:S03]  /*f890*/  IMAD.WIDE R10, R2, 0x2, R16 ;  /* 0x00000002020a7825 */ /* 0x000fc600078e0210 */
[----:B------:R-:W5:Y:S04]  /*f8a0*/  LDL.64 R16, [R1+0x12d0] ;  /* 0x0012d00001107983 */ /* 0x000f680000100a00 */
[----:B------:R0:W-:Y:S04]  /*f8b0*/  STL [R1+0xf4], R29 ;  /* 0x0000f41d01007387 */ /* 0x0001e80000100800 */
[----:B0-----:R4:W5:Y:S01]  /*f8c0*/  LDG.E.U16 R29, [R12.64] ;  /* 0x000000040c1d7981 */ /* 0x001962000c1e1500 */
[----:B---3--:R-:W-:-:S03]  /*f8d0*/  IMAD.WIDE R6, R2, 0x2, R26 ;  /* 0x0000000202067825 */ /* 0x008fc600078e021a */
[----:B------:R0:W3:Y:S01]  /*f8e0*/  LDG.E.U16 R27, [R8.64] ;  /* 0x00000004081b7981 */ /* 0x0000e2000c1e1500 */
[----:B--2---:R-:W-:-:S03]  /*f8f0*/  IMAD.WIDE R4, R2, 0x2, R18 ;  /* 0x0000000202047825 */ /* 0x004fc600078e0212 */
[----:B------:R5:W2:Y:S01]  /*f900*/  LDG.E.U16 R26, [R10.64] ;  /* 0x000000040a1a7981 */ /* 0x000aa2000c1e1500 */
[----:B----4-:R-:W-:-:S04]  /*f910*/  IMAD.WIDE R12, R2, 0x2, R24 ;  /* 0x00000002020c7825 */ /* 0x010fc800078e0218 */
[C---:B-----5:R-:W-:Y:S01]  /*f920*/  IMAD.WIDE R10, R2.reuse, 0x2, R20 ;  /* 0x00000002020a7825 */ /* 0x060fe200078e0214 */
[----:B------:R1:W4:Y:S04]  /*f930*/  LDG.E.U16 R25, [R12.64] ;  /* 0x000000040c197981 */ /* 0x000328000c1e1500 */
[----:B------:R5:W-:Y:S04]  /*f940*/  STL [R1+0xf0], R0 ;  /* 0x0000f00001007387 */ /* 0x000be80000100800 */
[----:B------:R-:W4:Y:S04]  /*f950*/  LDG.E.U16 R11, [R10.64] ;  /* 0x000000040a0b7981 */ /* 0x000f28000c1e1500 */
[----:B-----5:R5:W4:Y:S04]  /*f960*/  LDG.E.U16 R0, [R6.64] ;  /* 0x0000000406007981 */ /* 0x020b28000c1e1500 */
[----:B------:R1:W-:Y:S04]  /*f970*/  STL [R1+0xec], R3 ;  /* 0x0000ec0301007387 */ /* 0x0003e80000100800 */
[----:B------:R-:W4:Y:S01]  /*f980*/  LDL.64 R18, [R1+0x12c0] ;  /* 0x0012c00001127983 */ /* 0x000f220000100a00 */
[----:B0-----:R-:W-:-:S03]  /*f990*/  IMAD.WIDE R8, R2, 0x2, R22 ;  /* 0x0000000202087825 */ /* 0x001fc600078e0216 */
[----:B-1----:R0:W4:Y:S04]  /*f9a0*/  LDG.E.U16 R3, [R4.64] ;  /* 0x0000000404037981 */ /* 0x002128000c1e1500 */
[----:B------:R-:W4:Y:S04]  /*f9b0*/  LDG.E.U16 R9, [R8.64] ;  /* 0x0000000408097981 */ /* 0x000f28000c1e1500 */
[----:B------:R-:W-:Y:S04]  /*f9c0*/  STL [R1+0xe4], R29 ;  /* 0x0000e41d01007387 */ /* 0x000fe80000100800 */
[----:B------:R1:W-:Y:S04]  /*f9d0*/  STL [R1+0xe8], R28 ;  /* 0x0000e81c01007387 */ /* 0x0003e80000100800 */
[----:B------:R-:W4:Y:S01]  /*f9e0*/  LDL.64 R20, [R1+0x1270] ;  /* 0x0012700001147983 */ /* 0x000f220000100a00 */
[----:B0-----:R-:W-:-:S03]  /*f9f0*/  IMAD.WIDE R4, R2, 0x2, R14 ;  /* 0x0000000202047825 */ /* 0x001fc600078e020e */
[----:B-1----:R-:W4:Y:S01]  /*fa00*/  LDL.64 R28, [R1+0x12b8] ;  /* 0x0012b800011c7983 */ /* 0x002f220000100a00 */
[----:B-----5:R-:W-:-:S03]  /*fa10*/  IMAD.WIDE R6, R2, 0x2, R16 ;  /* 0x0000000202067825 */ /* 0x020fc600078e0210 */
[----:B---3--:R-:W-:Y:S04]  /*fa20*/  STL [R1+0xdc], R27 ;  /* 0x0000dc1b01007387 */ /* 0x008fe80000100800 */
[----:B--2---:R0:W-:Y:S04]  /*fa30*/  STL [R1+0xe0], R26 ;  /* 0x0000e01a01007387 */ /* 0x0041e80000100800 */
[----:B------:R-:W2:Y:S04]  /*fa40*/  LDL.64 R22, [R1+0x11f0] ;  /* 0x0011f00001167983 */ /* 0x000ea80000100a00 */
[----:B------:R-:W3:Y:S04]  /*fa50*/  LDL.64 R14, [R1+0x11e8] ;  /* 0x0011e800010e7983 */ /* 0x000ee80000100a00 */
[----:B0-----:R-:W5:Y:S04]  /*fa60*/  LDL.64 R26, [R1+0x1268] ;  /* 0x00126800011a7983 */ /* 0x001f680000100a00 */
[----:B----4-:R0:W-:Y:S04]  /*fa70*/  STL [R1+0xd8], R0 ;  /* 0x0000d80001007387 */ /* 0x0101e80000100800 */
[----:B------:R-:W4:Y:S01]  /*fa80*/  LDL.64 R16, [R1+0x1170] ;  /* 0x0011700001107983 */ /* 0x000f220000100a00 */
[----:B------:R-:W-:-:S03]  /*fa90*/  IMAD.WIDE R12, R2, 0x2, R18 ;  /* 0x00000002020c7825 */ /* 0x000fc600078e0212 */
[----:B0-----:R5:W4:Y:S04]  /*faa0*/  LDG.E.U16 R0, [R6.64] ;  /* 0x0000000406007981 */ /* 0x001b28000c1e1500 */
[----:B------:R0:W-:Y:S04]  /*fab0*/  STL [R1+0xd4], R3 ;  /* 0x0000d40301007387 */ /* 0x0001e80000100800 */
[----:B------:R1:W-:Y:S04]  /*fac0*/  STL [R1+0xd0], R25 ;  /* 0x0000d01901007387 */ /* 0x0003e80000100800 */
[----:B------:R-:W4:Y:S04]  /*fad0*/  LDL.64 R18, [R1+0x10f0] ;  /* 0x0010f00001127983 */ /* 0x000f280000100a00 */
[----:B0-----:R2:W4:Y:S04]  /*fae0*/  LDG.E.U16 R3, [R4.64] ;  /* 0x0000000404037981 */ /* 0x001528000c1e1500 */
[----:B-1----:R-:W4:Y:S04]  /*faf0*/  LDL.64 R24, [R1+0x1168] ;  /* 0x0011680001187983 */ /* 0x002f280000100a00 */
[----:B------:R-:W-:Y:S04]  /*fb00*/  STL [R1+0xcc], R11 ;  /* 0x0000cc0b01007387 */ /* 0x000fe80000100800 */
[----:B------:R0:W-:Y:S02]  /*fb10*/  STL [R1+0xc8], R9 ;  /* 0x0000c80901007387 */ /* 0x0001e40000100800 */
[----:B0-----:R-:W-:-:S02]  /*fb20*/  IMAD.WIDE R8, R2, 0x2, R20 ;  /* 0x0000000202087825 */ /* 0x001fc400078e0214 */
[----:B------:R-:W4:Y:S02]  /*fb30*/  LDL.64 R20, [R1+0x10e8] ;  /* 0x0010e80001147983 */ /* 0x000f240000100a00 */
[C---:B------:R-:W-:Y:S02]  /*fb40*/  IMAD.WIDE R10, R2.reuse, 0x2, R28 ;  /* 0x00000002020a7825 */ /* 0x040fe400078e021c */
[----:B------:R3:W4:Y:S02]  /*fb50*/  LDG.E.U16 R29, [R12.64] ;  /* 0x000000040c1d7981 */ /* 0x000724000c1e1500 */
[----:B--2---:R-:W-:-:S04]  /*fb60*/  IMAD.WIDE R4, R2, 0x2, R22 ;  /* 0x0000000202047825 */ /* 0x004fc800078e0216 */
[----:B---3--:R-:W-:-:S04]  /*fb70*/  IMAD.WIDE R12, R2, 0x2, R14 ;  /* 0x00000002020c7825 */ /* 0x008fc800078e020e */
[C---:B-----5:R-:W-:Y:S02]  /*fb80*/  IMAD.WIDE R6, R2.reuse, 0x2, R26 ;  /* 0x0000000202067825 */ /* 0x060fe400078e021a */
[----:B------:R0:W2:Y:S04]  /*fb90*/  LDG.E.U16 R27, [R4.64] ;  /* 0x00000004041b7981 */ /* 0x0000a8000c1e1500 */
[----:B------:R1:W3:Y:S04]  /*fba0*/  LDG.E.U16 R26, [R6.64] ;  /* 0x00000004061a7981 */ /* 0x0002e8000c1e1500 */
[----:B----4-:R4:W-:Y:S04]  /*fbb0*/  STL [R1+0xc4], R0 ;  /* 0x0000c40001007387 */ /* 0x0109e80000100800 */
[----:B----4-:R4:W5:Y:S04]  /*fbc0*/  LDG.E.U16 R0, [R10.64] ;  /* 0x000000040a007981 */ /* 0x010968000c1e1500 */
[----:B------:R0:W-:Y:S01]  /*fbd0*/  STL [R1+0xc0], R3 ;  /* 0x0000c00301007387 */ /* 0x0001e20000100800 */
[----:B----4-:R-:W-:-:S03]  /*fbe0*/  IMAD.WIDE R10, R2, 0x2, R16 ;  /* 0x00000002020a7825 */ /* 0x010fc600078e0210 */
[----:B------:R-:W4:Y:S04]  /*fbf0*/  LDL.64 R22, [R1+0x12a8] ;  /* 0x0012a80001167983 */ /* 0x000f280000100a00 */
[----:B------:R-:W2:Y:S04]  /*fc00*/  LDL.64 R14, [R1+0x12b0] ;  /* 0x0012b000010e7983 */ /* 0x000ea80000100a00 */
[----:B0-----:R0:W3:Y:S04]  /*fc10*/  LDG.E.U16 R3, [R8.64] ;  /* 0x0000000408037981 */ /* 0x0010e8000c1e1500 */
[----:B------:R-:W3:Y:S01]  /*fc20*/  LDL.64 R16, [R1+0x12a0] ;  /* 0x0012a00001107983 */ /* 0x000ee20000100a00 */
[----:B------:R-:W-:-:S03]  /*fc30*/  IMAD.WIDE R4, R2, 0x2, R20 ;  /* 0x0000000202047825 */ /* 0x000fc600078e0214 */
[----:B------:R0:W3:Y:S04]  /*fc40*/  LDG.E.U16 R21, [R12.64] ;  /* 0x000000040c157981 */ /* 0x0000e8000c1e1500 */
[----:B0-----:R-:W3:Y:S04]  /*fc50*/  LDG.E.U16 R13, [R4.64] ;  /* 0x00000004040d7981 */ /* 0x001ee8000c1e1500 */
[----:B------:R4:W3:Y:S01]  /*fc60*/  LDG.E.U16 R12, [R10.64] ;  /* 0x000000040a0c7981 */ /* 0x0008e2000c1e1500 */
[----:B-1----:R-:W-:-:S03]  /*fc70*/  IMAD.WIDE R6, R2, 0x2, R18 ;  /* 0x0000000202067825 */ /* 0x002fc600078e0212 */
[----:B------:R0:W-:Y:S01]  /*fc80*/  STL [R1+0xbc], R29 ;  /* 0x0000bc1d01007387 */ /* 0x0001e20000100800 */
[----:B------:R-:W-:-:S03]  /*fc90*/  IMAD.WIDE R8, R2, 0x2, R24 ;  /* 0x0000000202087825 */ /* 0x000fc600078e0218 */
[----:B------:R-:W3:Y:S04]  /*fca0*/  LDL.64 R18, [R1+0x1290] ;  /* 0x0012900001127983 */ /* 0x000ee80000100a00 */
[----:B0-----:R-:W3:Y:S04]  /*fcb0*/  LDL.64 R28, [R1+0x1298] ;  /* 0x00129800011c7983 */ /* 0x001ee80000100a00 */
[----:B-----5:R0:W-:Y:S04]  /*fcc0*/  STL [R1+0xb8], R0 ;  /* 0x0000b80001007387 */ /* 0x0201e80000100800 */
[----:B0-----:R0:W5:Y:S01]  /*fcd0*/  LDG.E.U16 R0, [R8.64] ;  /* 0x0000000408007981 */ /* 0x001162000c1e1500 */
[----:B----4-:R-:W-:-:S04]  /*fce0*/  IMAD.WIDE R10, R2, 0x2, R22 ;  /* 0x00000002020a7825 */ /* 0x010fc800078e0216 */
[C---:B--2---:R-:W-:Y:S01]  /*fcf0*/  IMAD.WIDE R14, R2.reuse, 0x2, R14 ;  /* 0x00000002020e7825 */ /* 0x044fe200078e020e */
[----:B---3--:R1:W-:Y:S04]  /*fd00*/  STL [R1+0xb4], R3 ;  /* 0x0000b40301007387 */ /* 0x0083e80000100800 */
[----:B------:R-:W-:Y:S01]  /*fd10*/  STL [R1+0xac], R27 ;  /* 0x0000ac1b01007387 */ /* 0x000fe20000100800 */
[----:B0-----:R-:W-:-:S03]  /*fd20*/  IMAD.WIDE R8, R2, 0x2, R16 ;  /* 0x0000000202087825 */ /* 0x001fc600078e0210 */
[----:B------:R0:W-:Y:S04]  /*fd30*/  STL [R1+0xb0], R26 ;  /* 0x0000b01a01007387 */ /* 0x0001e80000100800 */
[----:B------:R-:W2:Y:S04]  /*fd40*/  LDL.64 R24, [R1+0x1280] ;  /* 0x0012800001187983 */ /* 0x000ea80000100a00 */
[----:B-1----:R1:W3:Y:S04]  /*fd50*/  LDG.E.U16 R3, [R6.64] ;  /* 0x0000000406037981 */ /* 0x0022e8000c1e1500 */
[----:B0-----:R-:W4:Y:S04]  /*fd60*/  LDL.64 R26, [R1+0x1288] ;  /* 0x00128800011a7983 */ /* 0x001f280000100a00 */
[----:B------:R-:W2:Y:S04]  /*fd70*/  LDG.E.U16 R9, [R8.64] ;  /* 0x0000000408097981 */ /* 0x000ea8000c1e1500 */
[----:B------:R-:W-:Y:S04]  /*fd80*/  STL [R1+0x3c64], R13 ;  /* 0x003c640d01007387 */ /* 0x000fe80000100800 */
[----:B------:R0:W-:Y:S04]  /*fd90*/  STL [R1+0xa8], R21 ;  /* 0x0000a81501007387 */ /* 0x0001e80000100800 */
[----:B------:R-:W2:Y:S04]  /*fda0*/  LDL.64 R22, [R1+0x1260] ;  /* 0x0012600001167983 */ /* 0x000ea80000100a00 */
[----:B------:R-:W2:Y:S04]  /*fdb0*/  LDL.64 R16, [R1+0x1258] ;  /* 0x0012580001107983 */ /* 0x000ea80000100a00 */
[----:B0-----:R-:W2:Y:S04]  /*fdc0*/  LDL.64 R20, [R1+0x1278] ;  /* 0x0012780001147983 */ /* 0x001ea80000100a00 */
[----:B------:R0:W-:Y:S04]  /*fdd0*/  STL [R1+0xa4], R12 ;  /* 0x0000a40c01007387 */ /* 0x0001e80000100800 */
[----:B------:R2:W2:Y:S04]  /*fde0*/  LDG.E.U16 R13, [R10.64] ;  /* 0x000000040a0d7981 */ /* 0x0004a8000c1e1500 */
[----:B0-----:R4:W2:Y:S01]  /*fdf0*/  LDG.E.U16 R12, [R14.64] ;  /* 0x000000040e0c7981 */ /* 0x0018a2000c1e1500 */
[----:B------:R-:W-:-:S04]  /*fe00*/  IMAD.WIDE R4, R2, 0x2, R18 ;  /* 0x0000000202047825 */ /* 0x000fc800078e0212 */
[C---:B-1----:R-:W-:Y:S01]  /*fe10*/  IMAD.WIDE R6, R2.reuse, 0x2, R28 ;  /* 0x0000000202067825 */ /* 0x042fe200078e021c */
[----:B-----5:R0:W-:Y:S04]  /*fe20*/  STL [R1+0xa0], R0 ;  /* 0x0000a00001007387 */ /* 0x0201e80000100800 */
[----:B------:R-:W5:Y:S04]  /*fe30*/  LDL.64 R18, [R1+0x1250] ;  /* 0x0012500001127983 */ /* 0x000f680000100a00 */
[----:B0-----:R0:W5:Y:S04]  /*fe40*/  LDG.E.U16 R0, [R6.64] ;  /* 0x0000000406007981 */ /* 0x001168000c1e1500 */
[----:B---3--:R1:W-:Y:S04]  /*fe50*/  STL [R1+0x54], R3 ;  /* 0x0000540301007387 */ /* 0x0083e80000100800 */
[----:B------:R-:W3:Y:S01]  /*fe60*/  LDL.64 R28, [R1+0x11e0] ;  /* 0x0011e000011c7983 */ /* 0x000ee20000100a00 */
[----:B----4-:R-:W-:-:S04]  /*fe70*/  IMAD.WIDE R14, R2, 0x2, R26 ;  /* 0x00000002020e7825 */ /* 0x010fc800078e021a */
[C---:B--2---:R-:W-:Y:S01]  /*fe80*/  IMAD.WIDE R10, R2.reuse, 0x2, R24 ;  /* 0x00000002020a7825 */ /* 0x044fe200078e0218 */
[----:B-1----:R1:W2:Y:S05]  /*fe90*/  LDG.E.U16 R3, [R4.64] ;  /* 0x0000000404037981 */ /* 0x0022aa000c1e1500 */
[----:B------:R-:W4:Y:S01]  /*fea0*/  LDG.E.U16 R11, [R10.64] ;  /* 0x000000040a0b7981 */ /* 0x000f22000c1e1500 */
[----:B0-----:R-:W-:-:S03]  /*feb0*/  IMAD.WIDE R6, R2, 0x2, R22 ;  /* 0x0000000202067825 */ /* 0x001fc600078e0216 */
[----:B------:R5:W3:Y:S04]  /*fec0*/  LDG.E.U16 R23, [R14.64] ;  /* 0x000000040e177981 */ /* 0x000ae8000c1e1500 */
[----:B------:R-:W-:Y:S04]  /*fed0*/  STL [R1+0x98], R13 ;  /* 0x0000980d01007387 */ /* 0x000fe80000100800 */
[----:B------:R0:W-:Y:S04]  /*fee0*/  STL [R1+0x9c], R12 ;  /* 0x00009c0c01007387 */ /* 0x0001e80000100800 */
[----:B0-----:R-:W4:Y:S04]  /*fef0*/  LDL.64 R12, [R1+0x11d8] ;  /* 0x0011d800010c7983 */ /* 0x001f280000100a00 */
[----:B------:R0:W-:Y:S01]  /*ff00*/  STL [R1+0x94], R9 ;  /* 0x0000940901007387 */ /* 0x0001e20000100800 */
[----:B-1----:R-:W-:-:S03]  /*ff10*/  IMAD.WIDE R4, R2, 0x2, R16 ;  /* 0x0000000202047825 */ /* 0x002fc600078e0210 */
[----:B------:R-:W4:Y:S04]  /*ff20*/  LDL.64 R24, [R1+0x1160] ;  /* 0x0011600001187983 */ /* 0x000f280000100a00 */
[----:B------:R-:W4:Y:S01]  /*ff30*/  LDL.64 R16, [R1+0x10e0] ;  /* 0x0010e00001107983 */ /* 0x000f220000100a00 */
[----:B0-----:R-:W-:-:S03]  /*ff40*/  IMAD.WIDE R8, R2, 0x2, R20 ;  /* 0x0000000202087825 */ /* 0x001fc600078e0214 */
[----:B------:R-:W4:Y:S04]  /*ff50*/  LDL.64 R20, [R1+0x1158] ;  /* 0x0011580001147983 */ /* 0x000f280000100a00 */
[----:B------:R-:W4:Y:S01]  /*ff60*/  LDG.E.U16 R9, [R8.64] ;  /* 0x0000000408097981 */ /* 0x000f22000c1e1500 */
[----:B-----5:R-:W-:-:S03]  /*ff70*/  IMAD.WIDE R14, R2, 0x2, R18 ;  /* 0x00000002020e7825 */ /* 0x020fc600078e0212 */
[----:B------:R0:W-:Y:S04]  /*ff80*/  STL [R1+0x90], R0 ;  /* 0x0000900001007387 */ /* 0x0001e80000100800 */
[----:B0-----:R0:W5:Y:S04]  /*ff90*/  LDG.E.U16 R0, [R6.64] ;  /* 0x0000000406007981 */ /* 0x001168000c1e1500 */
[----:B--2---:R1:W-:Y:S04]  /*ffa0*/  STL [R1+0x8c], R3 ;  /* 0x00008c0301007387 */ /* 0x0043e80000100800 */
[----:B------:R-:W2:Y:S04]  /*ffb0*/  LDL.64 R26, [R1+0x10d8] ;  /* 0x0010d800011a7983 */ /* 0x000ea80000100a00 */
[----:B-1----:R1:W2:Y:S04]  /*ffc0*/  LDG.E.U16 R3, [R4.64] ;  /* 0x0000000404037981 */ /* 0x0022a8000c1e1500 */
[----:B---3--:R3:W-:Y:S04]  /*ffd0*/  STL [R1+0x88], R23 ;  /* 0x0000881701007387 */ /* 0x0087e80000100800 */
[----:B------:R-:W2:Y:S04]  /*ffe0*/  LDL.64 R18, [R1+0x1240] ;  /* 0x0012400001127983 */ /* 0x000ea80000100a00 */
[----:B---3--:R-:W3:Y:S04]  /*fff0*/  LDL.64 R22, [R1+0x1248] ;  /* 0x0012480001167983 */ /* 0x008ee80000100a00 */
[----:B----4-:R-:W-:Y:S04]  /*10000*/  STL [R1+0x84], R11 ;  /* 0x0000840b01007387 */ /* 0x010fe80000100800 */
[----:B------:R4:W-:Y:S01]  /*10010*/  STL [R1+0x80], R9 ;  /* 0x0000800901007387 */ /* 0x0009e20000100800 */
[----:B-1----:R-:W-:-:S03]  /*10020*/  IMAD.WIDE R4, R2, 0x2, R20 ;  /* 0x0000000202047825 */ /* 0x002fc600078e0214 */
[----:B------:R1:W3:Y:S01]  /*10030*/  LDG.E.U16 R21, [R14.64] ;  /* 0x000000040e157981 */ /* 0x0002e2000c1e1500 */
[----:B----4-:R-:W-:-:S03]  /*10040*/  IMAD.WIDE R8, R2, 0x2, R12 ;  /* 0x0000000202087825 */ /* 0x010fc600078e020c */
[----:B------:R-:W4:Y:S01]  /*10050*/  LDL.64 R12, [R1+0x1238] ;  /* 0x00123800010c7983 */ /* 0x000f220000100a00 */
[----:B------:R-:W-:-:S03]  /*10060*/  IMAD.WIDE R10, R2, 0x2, R28 ;  /* 0x00000002020a7825 */ /* 0x000fc600078e021c */
[----:B------:R3:W4:Y:S01]  /*10070*/  LDG.E.U16 R28, [R8.64] ;  /* 0x00000004081c7981 */ /* 0x000722000c1e1500 */
[----:B-1----:R-:W-:-:S04]  /*10080*/  IMAD.WIDE R14, R2, 0x2, R16 ;  /* 0x00000002020e7825 */ /* 0x002fc800078e0210 */
[----:B0-----:R-:W-:-:S05]  /*10090*/  IMAD.WIDE R6, R2, 0x2, R24 ;  /* 0x0000000202067825 */ /* 0x001fca00078e0218 */
[----:B------:R0:W4:Y:S04]  /*100a0*/  LDG.E.U16 R29, [R6.64] ;  /* 0x00000004061d7981 */ /* 0x000128000c1e1500 */
[----:B-----5:R1:W-:Y:S04]  /*100b0*/  STL [R1+0x7c], R0 ;  /* 0x00007c0001007387 */ /* 0x0203e80000100800 */
[----:B-1----:R2:W5:Y:S02]  /*100c0*/  LDG.E.U16 R0, [R10.64] ;  /* 0x000000040a007981 */ /* 0x002564000c1e1500 */
[----:B--2---:R-:W-:-:S02]  /*100d0*/  IMAD.WIDE R10, R2, 0x2, R26 ;  /* 0x00000002020a7825 */ /* 0x004fc400078e021a */
[----:B------:R1:W-:Y:S04]  /*100e0*/  STL [R1+0x78], R3 ;  /* 0x0000780301007387 */ /* 0x0003e80000100800 */
[----:B------:R-:W2:Y:S04]  /*100f0*/  LDL.64 R24, [R1+0x1228] ;  /* 0x0012280001187983 */ /* 0x000ea80000100a00 */
[----:B------:R-:W5:Y:S04]  /*10100*/  LDL.64 R16, [R1+0x1230] ;  /* 0x0012300001107983 */ /* 0x000f680000100a00 */
[----:B-1----:R4:W5:Y:S01]  /*10110*/  LDG.E.U16 R3, [R4.64] ;  /* 0x0000000404037981 */ /* 0x002962000c1e1500 */
[----:B---3--:R-:W-:-:S03]  /*10120*/  IMAD.WIDE R8, R2, 0x2, R22 ;  /* 0x0000000202087825 */ /* 0x008fc600078e0216 */
[----:B------:R-:W3:Y:S04]  /*10130*/  LDG.E.U16 R11, [R10.64] ;  /* 0x000000040a0b7981 */ /* 0x000ee8000c1e1500 */
[----:B------:R1:W-:Y:S04]  /*10140*/  STL [R1+0x74], R21 ;  /* 0x0000741501007387 */ /* 0x0003e80000100800 */
[----:B------:R-:W3:Y:S01]  /*10150*/  LDL.64 R22, [R1+0x1218] ;  /* 0x0012180001167983 */ /* 0x000ee20000100a00 */
[----:B----4-:R-:W-:-:S03]  /*10160*/  IMAD.WIDE R4, R2, 0x2, R12 ;  /* 0x0000000202047825 */ /* 0x010fc600078e020c */
[----:B------:R2:W4:Y:S01]  /*10170*/  LDG.E.U16 R12, [R14.64] ;  /* 0x000000040e0c7981 */ /* 0x000522000c1e1500 */
[----:B0-----:R-:W-:-:S03]  /*10180*/  IMAD.WIDE R6, R2, 0x2, R18 ;  /* 0x0000000202067825 */ /* 0x001fc600078e0212 */
[----:B-1----:R-:W4:Y:S04]  /*10190*/  LDL.64 R20, [R1+0x1220] ;  /* 0x0012200001147983 */ /* 0x002f280000100a00 */
[----:B------:R-:W4:Y:S04]  /*101a0*/  LDL.64 R18, [R1+0x1210] ;  /* 0x0012100001127983 */ /* 0x000f280000100a00 */
[----:B------:R3:W4:Y:S01]  /*101b0*/  LDG.E.U16 R13, [R6.64] ;  /* 0x00000004060d7981 */ /* 0x000722000c1e1500 */
[----:B--2---:R-:W-:-:S04]  /*101c0*/  IMAD.WIDE R14, R2, 0x2, R24 ;  /* 0x00000002020e7825 */ /* 0x004fc800078e0218 */
[----:B-----5:R-:W-:-:S04]  /*101d0*/  IMAD.WIDE R16, R2, 0x2, R16 ;  /* 0x0000000202107825 */ /* 0x020fc800078e0210 */
[C---:B---3--:R-:W-:Y:S02]  /*101e0*/  IMAD.WIDE R6, R2.reuse, 0x2, R22 ;  /* 0x0000000202067825 */ /* 0x048fe400078e0216 */
[----:B------:R0:W2:Y:S04]  /*101f0*/  LDG.E.U16 R23, [R14.64] ;  /* 0x000000040e177981 */ /* 0x0000a8000c1e1500 */
[----:B----4-:R1:W-:Y:S04]  /*10200*/  STL [R1+0x3c5c], R12 ;  /* 0x003c5c0c01007387 */ /* 0x0103e80000100800 */
[----:B------:R-:W-:Y:S04]  /*10210*/  STL [R1+0x3c60], R11 ;  /* 0x003c600b01007387 */ /* 0x000fe80000100800 */
[----:B------:R3:W-:Y:S04]  /*10220*/  STL [R1+0x70], R0 ;  /* 0x0000700001007387 */ /* 0x0007e80000100800 */
[----:B-1----:R1:W4:Y:S04]  /*10230*/  LDG.E.U16 R12, [R8.64] ;  /* 0x00000004080c7981 */ /* 0x002328000c1e1500 */
[----:B------:R5:W2:Y:S04]  /*10240*/  LDG.E.U16 R22, [R16.64] ;  /* 0x0000000410167981 */ /* 0x000aa8000c1e1500 */
[----:B---3--:R3:W2:Y:S04]  /*10250*/  LDG.E.U16 R0, [R4.64] ;  /* 0x0000000404007981 */ /* 0x0086a8000c1e1500 */
[----:B------:R-:W5:Y:S01]  /*10260*/  LDL.64 R10, [R1+0x1208] ;  /* 0x00120800010a7983 */ /* 0x000f620000100a00 */
[----:B-1----:R-:W-:-:S03]  /*10270*/  IMAD.WIDE R8, R2, 0x2, R20 ;  /* 0x0000000202087825 */ /* 0x002fc600078e0214 */
[----:B------:R-:W-:Y:S04]  /*10280*/  STL [R1+0x68], R29 ;  /* 0x0000681d01007387 */ /* 0x000fe80000100800 */
[----:B------:R1:W-:Y:S04]  /*10290*/  STL [R1+0x6c], R28 ;  /* 0x00006c1c01007387 */ /* 0x0003e80000100800 */
[----:B0-----:R-:W5:Y:S01]  /*102a0*/  LDL.64 R14, [R1+0x1200] ;  /* 0x00120000010e7983 */ /* 0x001f620000100a00 */
[----:B---3--:R-:W-:-:S03]  /*102b0*/  IMAD.WIDE R4, R2, 0x2, R18 ;  /* 0x0000000202047825 */ /* 0x008fc600078e0212 */
[----:B------:R-:W3:Y:S04]  /*102c0*/  LDL.64 R26, [R1+0x11d0] ;  /* 0x0011d000011a7983 */ /* 0x000ee80000100a00 */
[----:B-1----:R-:W3:Y:S04]  /*102d0*/  LDL.64 R28, [R1+0x11f8] ;  /* 0x0011f800011c7983 */ /* 0x002ee80000100a00 */
[----:B------:R-:W3:Y:S04]  /*102e0*/  LDL.64 R20, [R1+0x11c8] ;  /* 0x0011c80001147983 */ /* 0x000ee80000100a00 */
[----:B------:R0:W-:Y:S04]  /*102f0*/  STL [R1+0x58], R3 ;  /* 0x0000580301007387 */ /* 0x0001e80000100800 */
[----:B------:R-:W3:Y:S04]  /*10300*/  LDG.E.U16 R9, [R8.64] ;  /* 0x0000000408097981 */ /* 0x000ee8000c1e1500 */
[----:B------:R-:W3:Y:S04]  /*10310*/  LDL.64 R18, [R1+0x1150] ;  /* 0x0011500001127983 */ /* 0x000ee80000100a00 */
[----:B------:R-:W-:Y:S04]  /*10320*/  STL [R1+0x60], R13 ;  /* 0x0000600d01007387 */ /* 0x000fe80000100800 */
[----:B0-----:R3:W3:Y:S04]  /*10330*/  LDG.E.U16 R3, [R6.64] ;  /* 0x0000000406037981 */ /* 0x0016e8000c1e1500 */
[----:B----4-:R0:W-:Y:S04]  /*10340*/  STL [R1+0x64], R12 ;  /* 0x0000640c01007387 */ /* 0x0101e80000100800 */
[----:B0-----:R-:W4:Y:S04]  /*10350*/  LDL.64 R12, [R1+0x1148] ;  /* 0x00114800010c7983 */ /* 0x001f280000100a00 */
[----:B--2---:R0:W-:Y:S04]  /*10360*/  STL [R1+0x5c], R0 ;  /* 0x00005c0001007387 */ /* 0x0041e80000100800 */
[----:B------:R-:W2:Y:S04]  /*10370*/  LDL.64 R24, [R1+0x10d0] ;  /* 0x0010d00001187983 */ /* 0x000ea80000100a00 */
[----:B------:R-:W-:Y:S01]  /*10380*/  STL [R1+0x4c], R23 ;  /* 0x00004c1701007387 */ /* 0x000fe20000100800 */
[----:B-----5:R-:W-:-:S03]  /*10390*/  IMAD.WIDE R16, R2, 0x2, R10 ;  /* 0x0000000202107825 */ /* 0x020fc600078e020a */
[----:B------:R1:W-:Y:S04]  /*103a0*/  STL [R1+0x50], R22 ;  /* 0x0000501601007387 */ /* 0x0003e80000100800 */
[----:B------:R-:W5:Y:S01]  /*103b0*/  LDL.64 R10, [R1+0x11c0] ;  /* 0x0011c000010a7983 */ /* 0x000f620000100a00 */
[----:B------:R-:W-:-:S03]  /*103c0*/  IMAD.WIDE R14, R2, 0x2, R14 ;  /* 0x00000002020e7825 */ /* 0x000fc600078e020e */
[----:B0-----:R0:W4:Y:S04]  /*103d0*/  LDG.E.U16 R0, [R4.64] ;  /* 0x0000000404007981 */ /* 0x001128000c1e1500 */
[----:B-1----:R-:W4:Y:S01]  /*103e0*/  LDL.64 R22, [R1+0x10c8] ;  /* 0x0010c80001167983 */ /* 0x002f220000100a00 */
[----:B---3--:R-:W-:-:S03]  /*103f0*/  IMAD.WIDE R6, R2, 0x2, R26 ;  /* 0x0000000202067825 */ /* 0x008fc600078e021a */
[----:B------:R1:W3:Y:S04]  /*10400*/  LDG.E.U16 R27, [R14.64] ;  /* 0x000000040e1b7981 */ /* 0x0002e8000c1e1500 */
[----:B------:R1:W-:Y:S04]  /*10410*/  STL [R1+0x48], R9 ;  /* 0x0000480901007387 */ /* 0x0003e80000100800 */
[----:B------:R2:W3:Y:S01]  /*10420*/  LDG.E.U16 R26, [R16.64] ;  /* 0x00000004101a7981 */ /* 0x0004e2000c1e1500 */
[----:B0-----:R-:W-:-:S04]  /*10430*/  IMAD.WIDE R4, R2, 0x2, R20 ;  /* 0x0000000202047825 */ /* 0x001fc800078e0214 */
[C---:B-1----:R-:W-:Y:S01]  /*10440*/  IMAD.WIDE R8, R2.reuse, 0x2, R28 ;  /* 0x0000000202087825 */ /* 0x042fe200078e021c */
[----:B------:R0:W-:Y:S04]  /*10450*/  STL [R1+0x44], R3 ;  /* 0x0000440301007387 */ /* 0x0001e80000100800 */
[----:B------:R4:W3:Y:S04]  /*10460*/  LDG.E.U16 R28, [R6.64] ;  /* 0x00000004061c7981 */ /* 0x0008e8000c1e1500 */
[----:B------:R5:W3:Y:S04]  /*10470*/  LDG.E.U16 R29, [R4.64] ;  /* 0x00000004041d7981 */ /* 0x000ae8000c1e1500 */
[----:B0-----:R2:W3:Y:S04]  /*10480*/  LDG.E.U16 R3, [R8.64] ;  /* 0x0000000408037981 */ /* 0x0014e8000c1e1500 */
[----:B------:R-:W3:Y:S01]  /*10490*/  LDL.64 R20, [R1+0x11b8] ;  /* 0x0011b80001147983 */ /* 0x000ee20000100a00 */
[----:B--2---:R-:W-:-:S04]  /*104a0*/  IMAD.WIDE R8, R2, 0x2, R24 ;  /* 0x0000000202087825 */ /* 0x004fc800078e0218 */
[C---:B-----5:R-:W-:Y:S02]  /*104b0*/  IMAD.WIDE R4, R2.reuse, 0x2, R10 ;  /* 0x0000000202047825 */ /* 0x060fe400078e020a */
[----:B------:R0:W2:Y:S02]  /*104c0*/  LDG.E.U16 R10, [R8.64] ;  /* 0x00000004080a7981 */ /* 0x0000a4000c1e1500 */
[----:B----4-:R-:W-:-:S05]  /*104d0*/  IMAD.WIDE R6, R2, 0x2, R22 ;  /* 0x0000000202067825 */ /* 0x010fca00078e0216 */
[----:B0-----:R-:W4:Y:S01]  /*104e0*/  LDG.E.U16 R9, [R6.64] ;  /* 0x0000000406097981 */ /* 0x001f22000c1e1500 */
[----:B------:R-:W-:-:S03]  /*104f0*/  IMAD.WIDE R16, R2, 0x2, R18 ;  /* 0x0000000202107825 */ /* 0x000fc600078e0212 */
[----:B------:R-:W5:Y:S01]  /*10500*/  LDL.64 R18, [R1+0x11b0] ;  /* 0x0011b00001127983 */ /* 0x000f620000100a00 */
[----:B------:R-:W-:-:S03]  /*10510*/  IMAD.WIDE R14, R2, 0x2, R12 ;  /* 0x00000002020e7825 */ /* 0x000fc600078e020c */
[----:B------:R-:W5:Y:S04]  /*10520*/  LDL.64 R12, [R1+0x11a8] ;  /* 0x0011a800010c7983 */ /* 0x000f680000100a00 */
[----:B------:R0:W-:Y:S04]  /*10530*/  STL [R1+0x40], R0 ;  /* 0x0000400001007387 */ /* 0x0001e80000100800 */
[----:B---3--:R-:W-:Y:S04]  /*10540*/  STL [R1+0x38], R27 ;  /* 0x0000381b01007387 */ /* 0x008fe80000100800 */
[----:B------:R1:W-:Y:S04]  /*10550*/  STL [R1+0x3c], R26 ;  /* 0x00003c1a01007387 */ /* 0x0003e80000100800 */
[----:B------:R-:W3:Y:S04]  /*10560*/  LDL.64 R24, [R1+0x1138] ;  /* 0x0011380001187983 */ /* 0x000ee80000100a00 */
[----:B------:R1:W3:Y:S04]  /*10570*/  LDG.E.U16 R11, [R16.64] ;  /* 0x00000004100b7981 */ /* 0x0002e8000c1e1500 */
[----:B0-----:R0:W3:Y:S04]  /*10580*/  LDG.E.U16 R0, [R14.64] ;  /* 0x000000040e007981 */ /* 0x0010e8000c1e1500 */
[----:B------:R-:W3:Y:S04]  /*10590*/  LDL.64 R22, [R1+0x10c0] ;  /* 0x0010c00001167983 */ /* 0x000ee80000100a00 */
[----:B-1----:R-:W3:Y:S01]  /*105a0*/  LDL.64 R26, [R1+0x1140] ;  /* 0x00114000011a7983 */ /* 0x002ee20000100a00 */
[----:B0-----:R-:W-:-:S03]  /*105b0*/  IMAD.WIDE R14, R2, 0x2, R20 ;  /* 0x00000002020e7825 */ /* 0x001fc600078e0214 */
[----:B--2---:R-:W-:Y:S04]  /*105c0*/  STL [R1+0x3c44], R10 ;  /* 0x003c440a01007387 */ /* 0x004fe80000100800 */
[----:B----4-:R0:W-:Y:S04]  /*105d0*/  STL [R1+0x3c48], R9 ;  /* 0x003c480901007387 */ /* 0x0101e80000100800 */
[----:B------:R-:W2:Y:S01]  /*105e0*/  LDL.64 R20, [R1+0x10b8] ;  /* 0x0010b80001147983 */ /* 0x000ea20000100a00 */
[----:B-----5:R-:W-:-:S03]  /*105f0*/  IMAD.WIDE R6, R2, 0x2, R18 ;  /* 0x0000000202067825 */ /* 0x020fc600078e0212 */
[----:B------:R-:W4:Y:S04]  /*10600*/  LDL.64 R18, [R1+0x11a0] ;  /* 0x0011a00001127983 */ /* 0x000f280000100a00 */
[----:B0-----:R0:W5:Y:S04]  /*10610*/  LDG.E.U16 R9, [R4.64] ;  /* 0x0000000404097981 */ /* 0x001168000c1e1500 */
[----:B------:R-:W-:Y:S04]  /*10620*/  STL [R1+0x34], R3 ;  /* 0x0000340301007387 */ /* 0x000fe80000100800 */
[----:B------:R-:W5:Y:S01]  /*10630*/  LDL.64 R16, [R1+0x1198] ;  /* 0x0011980001107983 */ /* 0x000f620000100a00 */
[----:B0-----:R-:W-:-:S03]  /*10640*/  IMAD.WIDE R4, R2, 0x2, R12 ;  /* 0x0000000202047825 */ /* 0x001fc600078e020c */
[----:B------:R0:W-:Y:S04]  /*10650*/  STL [R1+0x30], R28 ;  /* 0x0000301c01007387 */ /* 0x0001e80000100800 */
[----:B------:R1:W-:Y:S04]  /*10660*/  STL [R1+0x2c], R29 ;  /* 0x00002c1d01007387 */ /* 0x0003e80000100800 */
[----:B------:R-:W5:Y:S04]  /*10670*/  LDL.64 R12, [R1+0x1130] ;  /* 0x00113000010c7983 */ /* 0x000f680000100a00 */
[----:B0-----:R0:W5:Y:S04]  /*10680*/  LDG.E.U16 R28, [R6.64] ;  /* 0x00000004061c7981 */ /* 0x001168000c1e1500 */
[----:B-1----:R1:W5:Y:S04]  /*10690*/  LDG.E.U16 R29, [R4.64] ;  /* 0x00000004041d7981 */ /* 0x002368000c1e1500 */
[----:B---3--:R3:W-:Y:S04]  /*106a0*/  STL [R1+0x10], R11 ;  /* 0x0000100b01007387 */ /* 0x0087e80000100800 */
[----:B------:R0:W5:Y:S01]  /*106b0*/  LDG.E.U16 R3, [R14.64] ;  /* 0x000000040e037981 */ /* 0x000162000c1e1500 */
[----:B-1----:R-:W-:-:S03]  /*106c0*/  IMAD.WIDE R4, R2, 0x2, R24 ;  /* 0x0000000202047825 */ /* 0x002fc600078e0218 */
[----:B---3--:R-:W3:Y:S04]  /*106d0*/  LDL.64 R10, [R1+0x1128] ;  /* 0x00112800010a7983 */ /* 0x008ee80000100a00 */
[----:B------:R1:W-:Y:S01]  /*106e0*/  STL [R1+0xc], R0 ;  /* 0x00000c0001007387 */ /* 0x0003e20000100800 */
[----:B0-----:R-:W-:-:S05]  /*106f0*/  IMAD.WIDE R6, R2, 0x2, R26 ;  /* 0x0000000202067825 */ /* 0x001fca00078e021a */
[----:B------:R0:W3:Y:S04]  /*10700*/  LDG.E.U16 R24, [R6.64] ;  /* 0x0000000406187981 */ /* 0x0000e8000c1e1500 */
[----:B-1----:R1:W3:Y:S02]  /*10710*/  LDG.E.U16 R0, [R4.64] ;  /* 0x0000000404007981 */ /* 0x0022e4000c1e1500 */
[----:B-1----:R-:W-:-:S05]  /*10720*/  IMAD.WIDE R4, R2, 0x2, R22 ;  /* 0x0000000202047825 */ /* 0x002fca00078e0216 */
[----:B------:R2:W3:Y:S02]  /*10730*/  LDG.E.U16 R8, [R4.64] ;  /* 0x0000000404087981 */ /* 0x0004e4000c1e1500 */
[----:B--2---:R-:W-:-:S05]  /*10740*/  IMAD.WIDE R4, R2, 0x2, R20 ;  /* 0x0000000202047825 */ /* 0x004fca00078e0214 */
[----:B0-----:R4:W2:Y:S02]  /*10750*/  LDG.E.U16 R7, [R4.64] ;  /* 0x0000000404077981 */ /* 0x0018a4000c1e1500 */
[----:B----4-:R-:W-:-:S05]  /*10760*/  IMAD.WIDE R4, R2, 0x2, R18 ;  /* 0x0000000202047825 */ /* 0x010fca00078e0212 */
[----:B------:R5:W4:Y:S02]  /*10770*/  LDG.E.U16 R20, [R4.64] ;  /* 0x0000000404147981 */ /* 0x000b24000c1e1500 */
[C---:B-----5:R-:W-:Y:S02]  /*10780*/  IMAD.WIDE R4, R2.reuse, 0x2, R16 ;  /* 0x0000000202047825 */ /* 0x060fe400078e0210 */
[----:B---3--:R-:W-:Y:S04]  /*10790*/  STL [R1+0x3c34], R8 ;  /* 0x003c340801007387 */ /* 0x008fe80000100800 */
[----:B------:R0:W-:Y:S04]  /*107a0*/  STL [R1+0x28], R9 ;  /* 0x0000280901007387 */ /* 0x0001e80000100800 */
[----:B0-----:R-:W3:Y:S04]  /*107b0*/  LDL.64 R8, [R1+0x10b0] ;  /* 0x0010b00001087983 */ /* 0x001ee80000100a00 */
[----:B--2---:R-:W-:Y:S04]  /*107c0*/  STL [R1+0x3c38], R7 ;  /* 0x003c380701007387 */ /* 0x004fe80000100800 */
[----:B------:R-:W2:Y:S04]  /*107d0*/  LDL.64 R18, [R1+0x10a8] ;  /* 0x0010a80001127983 */ /* 0x000ea80000100a00 */
[----:B------:R-:W5:Y:S04]  /*107e0*/  LDL.64 R14, [R1+0x1190] ;  /* 0x00119000010e7983 */ /* 0x000f680000100a00 */
[----:B------:R0:W-:Y:S04]  /*107f0*/  STL [R1+0x24], R3 ;  /* 0x0000240301007387 */ /* 0x0001e80000100800 */
[----:B0-----:R0:W4:Y:S02]  /*10800*/  LDG.E.U16 R3, [R4.64] ;  /* 0x0000000404037981 */ /* 0x001124000c1e1500 */
[----:B0-----:R-:W-:-:S02]  /*10810*/  IMAD.WIDE R4, R2, 0x2, R12 ;  /* 0x0000000202047825 */ /* 0x001fc400078e020c */
[----:B------:R-:W4:Y:S04]  /*10820*/  LDL.64 R12, [R1+0x1120] ;  /* 0x00112000010c7983 */ /* 0x000f280000100a00 */
[----:B------:R0:W-:Y:S04]  /*10830*/  STL [R1+0x20], R28 ;  /* 0x0000201c01007387 */ /* 0x0001e80000100800 */
[----:B0-----:R0:W4:Y:S02]  /*10840*/  LDG.E.U16 R28, [R4.64] ;  /* 0x00000004041c7981 */ /* 0x001124000c1e1500 */
[----:B0-----:R-:W-:-:S05]  /*10850*/  IMAD.WIDE R4, R2, 0x2, R10 ;  /* 0x0000000202047825 */ /* 0x001fca00078e020a */
[----:B------:R3:W5:Y:S02]  /*10860*/  LDG.E.U16 R26, [R4.64] ;  /* 0x00000004041a7981 */ /* 0x000764000c1e1500 */
[----:B---3--:R-:W-:-:S05]  /*10870*/  IMAD.WIDE R4, R2, 0x2, R8 ;  /* 0x0000000202047825 */ /* 0x008fca00078e0208 */
[----:B------:R2:W3:Y:S02]  /*10880*/  LDG.E.U16 R6, [R4.64] ;  /* 0x0000000404067981 */ /* 0x0004e4000c1e1500 */
[----:B--2---:R-:W-:-:S06]  /*10890*/  IMAD.WIDE R4, R2, 0x2, R18 ;  /* 0x0000000202047825 */ /* 0x004fcc00078e0212 */
[----:B------:R-:W2:Y:S04]  /*108a0*/  LDG.E.U16 R5, [R4.64] ;  /* 0x0000000404057981 */ /* 0x000ea8000c1e1500 */
[----:B----4-:R-:W-:Y:S04]  /*108b0*/  STL [R1+0x3c1c], R28 ;  /* 0x003c1c1c01007387 */ /* 0x010fe80000100800 */
[----:B------:R-:W4:Y:S01]  /*108c0*/  LDL.64 R10, [R1+0x1118] ;  /* 0x00111800010a7983 */ /* 0x000f220000100a00 */
[----:B-----5:R-:W-:-:S03]  /*108d0*/  IMAD.WIDE R14, R2, 0x2, R14 ;  /* 0x00000002020e7825 */ /* 0x020fc600078e020e */
[----:B------:R-:W-:Y:S04]  /*108e0*/  STL [R1+0x3c20], R26 ;  /* 0x003c201a01007387 */ /* 0x000fe80000100800 */
[----:B------:R-:W5:Y:S04]  /*108f0*/  LDL.64 R16, [R1+0x10a0] ;  /* 0x0010a00001107983 */ /* 0x000f680000100a00 */
[----:B------:R-:W5:Y:S04]  /*10900*/  LDL.64 R8, [R1+0x1098] ;  /* 0x0010980001087983 */ /* 0x000f680000100a00 */
[----:B------:R-:W-:Y:S04]  /*10910*/  STL [R1+0x1c], R29 ;  /* 0x00001c1d01007387 */ /* 0x000fe80000100800 */
[----:B---3--:R0:W-:Y:S04]  /*10920*/  STL [R1+0x3c24], R6 ;  /* 0x003c240601007387 */ /* 0x0081e80000100800 */
[----:B0-----:R-:W3:Y:S04]  /*10930*/  LDL.64 R6, [R1+0x1188] ;  /* 0x0011880001067983 */ /* 0x001ee80000100a00 */
[----:B------:R-:W-:Y:S04]  /*10940*/  STL [R1+0x8], R24 ;  /* 0x0000081801007387 */ /* 0x000fe80000100800 */
[----:B--2---:R-:W-:Y:S04]  /*10950*/  STL [R1+0x3c28], R5 ;  /* 0x003c280501007387 */ /* 0x004fe80000100800 */
[----:B------:R0:W-:Y:S04]  /*10960*/  STL [R1+0x4], R0 ;  /* 0x0000040001007387 */ /* 0x0001e80000100800 */
[----:B0-----:R0:W2:Y:S02]  /*10970*/  LDG.E.U16 R0, [R14.64] ;  /* 0x000000040e007981 */ /* 0x0010a4000c1e1500 */
[----:B0-----:R-:W-:-:S05]  /*10980*/  IMAD.WIDE R14, R2, 0x2, R12 ;  /* 0x00000002020e7825 */ /* 0x001fca00078e020c */
[----:B------:R4:W3:Y:S02]  /*10990*/  LDG.E.U16 R24, [R14.64] ;  /* 0x000000040e187981 */ /* 0x0008e4000c1e1500 */
[----:B----4-:R-:W-:-:S05]  /*109a0*/  IMAD.WIDE R14, R2, 0x2, R10 ;  /* 0x00000002020e7825 */ /* 0x010fca00078e020a */
[----:B------:R5:W4:Y:S02]  /*109b0*/  LDG.E.U16 R22, [R14.64] ;  /* 0x000000040e167981 */ /* 0x000b24000c1e1500 */
[----:B-----5:R-:W-:-:S05]  /*109c0*/  IMAD.WIDE R14, R2, 0x2, R16 ;  /* 0x00000002020e7825 */ /* 0x020fca00078e0210 */
[----:B------:R0:W5:Y:S04]  /*109d0*/  LDG.E.U16 R4, [R14.64] ;  /* 0x000000040e047981 */ /* 0x000168000c1e1500 */
[----:B--2---:R-:W-:Y:S04]  /*109e0*/  STL [R1+0x3be4], R0 ;  /* 0x003be40001007387 */ /* 0x004fe80000100800 */
[----:B------:R-:W2:Y:S04]  /*109f0*/  LDL.64 R12, [R1+0x1110] ;  /* 0x00111000010c7983 */ /* 0x000ea80000100a00 */
[----:B---3--:R-:W-:Y:S04]  /*10a00*/  STL [R1+0x3c04], R24 ;  /* 0x003c041801007387 */ /* 0x008fe80000100800 */
[----:B------:R-:W3:Y:S04]  /*10a10*/  LDL.64 R10, [R1+0x1108] ;  /* 0x00110800010a7983 */ /* 0x000ee80000100a00 */
[----:B------:R-:W-:Y:S04]  /*10a20*/  STL [R1+0x18], R20 ;  /* 0x0000181401007387 */ /* 0x000fe80000100800 */
[----:B----4-:R1:W-:Y:S04]  /*10a30*/  STL [R1+0x3c08], R22 ;  /* 0x003c081601007387 */ /* 0x0103e80000100800 */
[----:B-1----:R-:W4:Y:S01]  /*10a40*/  LDL.64 R22, [R1+0x1090] ;  /* 0x0010900001167983 */ /* 0x002f220000100a00 */
[----:B0-----:R-:W-:-:S03]  /*10a50*/  IMAD.WIDE R14, R2, 0x2, R8 ;  /* 0x00000002020e7825 */ /* 0x001fc600078e0208 */
[----:B------:R0:W-:Y:S04]  /*10a60*/  STL [R1+0x14], R3 ;  /* 0x0000140301007387 */ /* 0x0001e80000100800 */
[----:B0-----:R0:W4:Y:S02]  /*10a70*/  LDG.E.U16 R3, [R14.64] ;  /* 0x000000040e037981 */ /* 0x001124000c1e1500 */
[----:B0-----:R-:W-:-:S05]  /*10a80*/  IMAD.WIDE R14, R2, 0x2, R6 ;  /* 0x00000002020e7825 */ /* 0x001fca00078e0206 */
[----:B------:R2:W4:Y:S04]  /*10a90*/  LDG.E.U16 R20, [R14.64] ;  /* 0x000000040e147981 */ /* 0x000528000c1e1500 */
[----:B-----5:R0:W-:Y:S04]  /*10aa0*/  STL [R1+0x3c0c], R4 ;  /* 0x003c0c0401007387 */ /* 0x0201e80000100800 */
[----:B------:R-:W5:Y:S01]  /*10ab0*/  LDL.64 R8, [R1+0x1088] ;  /* 0x0010880001087983 */ /* 0x000f620000100a00 */
[----:B--2---:R-:W-:-:S05]  /*10ac0*/  IMAD.WIDE R14, R2, 0x2, R12 ;  /* 0x00000002020e7825 */ /* 0x004fca00078e020c */
[----:B------:R3:W2:Y:S02]  /*10ad0*/  LDG.E.U16 R18, [R14.64] ;  /* 0x000000040e127981 */ /* 0x0006a4000c1e1500 */
[----:B---3--:R-:W-:-:S05]  /*10ae0*/  IMAD.WIDE R14, R2, 0x2, R10 ;  /* 0x00000002020e7825 */ /* 0x008fca00078e020a */
[----:B------:R4:W3:Y:S02]  /*10af0*/  LDG.E.U16 R16, [R14.64] ;  /* 0x000000040e107981 */ /* 0x0008e4000c1e1500 */
[----:B----4-:R-:W-:-:S05]  /*10b00*/  IMAD.WIDE R14, R2, 0x2, R22 ;  /* 0x00000002020e7825 */ /* 0x010fca00078e0216 */
[----:B------:R5:W4:Y:S04]  /*10b10*/  LDG.E.U16 R17, [R14.64] ;  /* 0x000000040e117981 */ /* 0x000b28000c1e1500 */
[----:B------:R-:W-:Y:S04]  /*10b20*/  STL [R1+0x3c10], R3 ;  /* 0x003c100301007387 */ /* 0x000fe80000100800 */
[----:B------:R-:W4:Y:S04]  /*10b30*/  LDL.64 R6, [R1+0x1180] ;  /* 0x0011800001067983 */ /* 0x000f280000100a00 */
[----:B------:R-:W-:Y:S04]  /*10b40*/  STL [R1+0x3be8], R20 ;  /* 0x003be81401007387 */ /* 0x000fe80000100800 */
[----:B------:R-:W4:Y:S01]  /*10b50*/  LDL.64 R12, [R1+0x1178] ;  /* 0x00117800010c7983 */ /* 0x000f220000100a00 */
[----:B-----5:R-:W-:-:S05]  /*10b60*/  IMAD.WIDE R14, R2, 0x2, R8 ;  /* 0x00000002020e7825 */ /* 0x020fca00078e0208 */
[----:B------:R1:W5:Y:S04]  /*10b70*/  LDG.E.U16 R19, [R14.64] ;  /* 0x000000040e137981 */ /* 0x000368000c1e1500 */
[----:B--2---:R-:W-:Y:S04]  /*10b80*/  STL [R1+0x3bec], R18 ;  /* 0x003bec1201007387 */ /* 0x004fe80000100800 */
[----:B------:R-:W2:Y:S04]  /*10b90*/  LDL.64 R10, [R1+0x1100] ;  /* 0x00110000010a7983 */ /* 0x000ea80000100a00 */
[----:B---3--:R-:W-:Y:S04]  /*10ba0*/  STL [R1+0x3bf0], R16 ;  /* 0x003bf01001007387 */ /* 0x008fe80000100800 */
[----:B0-----:R-:W3:Y:S04]  /*10bb0*/  LDL.64 R4, [R1+0x10f8] ;  /* 0x0010f80001047983 */ /* 0x001ee80000100a00 */
[----:B----4-:R-:W-:Y:S04]  /*10bc0*/  STL [R1+0x3bf4], R17 ;  /* 0x003bf41101007387 */ /* 0x010fe80000100800 */
[----:B------:R-:W4:Y:S01]  /*10bd0*/  LDL.64 R8, [R1+0x1080] ;  /* 0x0010800001087983 */ /* 0x000f220000100a00 */
[----:B-1----:R-:W-:-:S05]  /*10be0*/  IMAD.WIDE R14, R2, 0x2, R6 ;  /* 0x00000002020e7825 */ /* 0x002fca00078e0206 */
[----:B------:R0:W5:Y:S02]  /*10bf0*/  LDG.E.U16 R21, [R14.64] ;  /* 0x000000040e157981 */ /* 0x000164000c1e1500 */
[----:B0-----:R-:W-:-:S05]  /*10c00*/  IMAD.WIDE R14, R2, 0x2, R12 ;  /* 0x00000002020e7825 */ /* 0x001fca00078e020c */
[----:B------:R2:W5:Y:S02]  /*10c10*/  LDG.E.U16 R23, [R14.64] ;  /* 0x000000040e177981 */ /* 0x000564000c1e1500 */
[----:B--2---:R-:W-:-:S05]  /*10c20*/  IMAD.WIDE R14, R2, 0x2, R10 ;  /* 0x00000002020e7825 */ /* 0x004fca00078e020a */
[----:B------:R3:W2:Y:S02]  /*10c30*/  LDG.E.U16 R25, [R14.64] ;  /* 0x000000040e197981 */ /* 0x0006a4000c1e1500 */
[----:B---3--:R-:W-:-:S05]  /*10c40*/  IMAD.WIDE R14, R2, 0x2, R4 ;  /* 0x00000002020e7825 */ /* 0x008fca00078e0204 */
[----:B------:R4:W3:Y:S02]  /*10c50*/  LDG.E.U16 R27, [R14.64] ;  /* 0x000000040e1b7981 */ /* 0x0008e4000c1e1500 */
[----:B----4-:R-:W-:-:S05]  /*10c60*/  IMAD.WIDE R14, R2, 0x2, R8 ;  /* 0x00000002020e7825 */ /* 0x010fca00078e0208 */
[----:B------:R-:W4:Y:S04]  /*10c70*/  LDG.E.U16 R29, [R14.64] ;  /* 0x000000040e1d7981 */ /* 0x000f28000c1e1500 */
[----:B------:R-:W0:Y:S04]  /*10c80*/  S2R R5, SR_TID.X ;  /* 0x0000000000057919 */ /* 0x000e280000002100 */
[----:B-----5:R-:W-:Y:S04]  /*10c90*/  STL [R1+0x3bf8], R19 ;  /* 0x003bf81301007387 */ /* 0x020fe80000100800 */
[----:B------:R-:W5:Y:S04]  /*10ca0*/  LDL.64 R6, [R1+0x1078] ;  /* 0x0010780001067983 */ /* 0x000f680000100a00 */
[----:B------:R-:W-:Y:S04]  /*10cb0*/  STL [R1+0x3bd4], R21 ;  /* 0x003bd41501007387 */ /* 0x000fe80000100800 */
[----:B------:R-:W-:Y:S04]  /*10cc0*/  STL [R1+0x3bd8], R23 ;  /* 0x003bd81701007387 */ /* 0x000fe80000100800 */
[----:B--2---:R-:W-:Y:S04]  /*10cd0*/  STL [R1+0x3bdc], R25 ;  /* 0x003bdc1901007387 */ /* 0x004fe80000100800 */
[----:B---3--:R-:W-:Y:S04]  /*10ce0*/  STL [R1+0x3be0], R27 ;  /* 0x003be01b01007387 */ /* 0x008fe80000100800 */
[----:B------:R-:W2:Y:S04]  /*10cf0*/  LDL.LU R10, [R1+0x3c0] ;  /* 0x0003c000010a7983 */ /* 0x000ea80000300800 */
[----:B0-----:R-:W-:Y:S04]  /*10d00*/  STL [R1+0x3c3c], R5 ;  /* 0x003c3c0501007387 */ /* 0x001fe80000100800 */
[----:B----4-:R-:W-:Y:S04]  /*10d10*/  STL [R1+0x3bfc], R29 ;  /* 0x003bfc1d01007387 */ /* 0x010fe80000100800 */
[----:B------:R-:W3:Y:S04]  /*10d20*/  LDL.LU R12, [R1+0x3bc] ;  /* 0x0003bc00010c7983 */ /* 0x000ee80000300800 */
[----:B------:R-:W4:Y:S01]  /*10d30*/  LDL.LU R13, [R1+0x350] ;  /* 0x00035000010d7983 */ /* 0x000f220000300800 */
[----:B-----5:R-:W-:-:S06]  /*10d40*/  IMAD.WIDE R14, R2, 0x2, R6 ;  /* 0x00000002020e7825 */ /* 0x020fcc00078e0206 */
[----:B------:R0:W5:Y:S01]  /*10d50*/  LDG.E.U16 R14, [R14.64] ;  /* 0x000000040e0e7981 */ /* 0x000162000c1e1500 */
[----:B------:R-:W-:-:S03]  /*10d60*/  LOP3.LUT R0, R5, 0x7f, RZ, 0xc0, !PT ;  /* 0x0000007f05007812 */ /* 0x000fc600078ec0ff */
[----:B------:R-:W-:Y:S06]  /*10d70*/  BAR.SYNC.DEFER_BLOCKING 0x0 ;  /* 0x0000000000007b1d */ /* 0x000fec0000010000 */
[----:B----4-:R1:W-:Y:S04]  /*10d80*/  STL [R1+0x3c68], R13 ;  /* 0x003c680d01007387 */ /* 0x0103e80000100800 */
[----:B-1----:R-:W4:Y:S04]  /*10d90*/  LDL.LU R13, [R1+0x354] ;  /* 0x00035400010d7983 */ /* 0x002f280000300800 */
        /* <DEDUP_REMOVED lines=15> */
[----:B------:R1:W-:Y:S04]  /*10e90*/  STL [R1+0x1940], R2 ;  /* 0x0019400201007387 */ /* 0x0003e80000100800 */
[----:B------:R0:W-:Y:S01]  /*10ea0*/  STL [R1+0x3c2c], R0 ;  /* 0x003c2c0001007387 */ /* 0x0001e20000100800 */
[----:B-1----:R-:W-:-:S03]  /*10eb0*/  IMAD.SHL.U32 R2, R0, 0x2, RZ ;  /* 0x0000000200027824 */ /* 0x002fc600078e00ff */
[----:B0-----:R-:W4:Y:S04]  /*10ec0*/  LDL.LU R0, [R1+0x2d4] ;  /* 0x0002d40001007983 */ /* 0x001f280000300800 */
[----:B------:R-:W4:Y:S04]  /*10ed0*/  LDL.LU R15, [R1+0x310] ;  /* 0x00031000010f7983 */ /* 0x000f280000300800 */
[----:B-----5:R0:W-:Y:S04]  /*10ee0*/  STL [R1+0x3c00], R14 ;  /* 0x003c000e01007387 */ /* 0x0201e80000100800 */
[----:B0-----:R-:W5:Y:S04]  /*10ef0*/  LDL.LU R14, [R1+0x314] ;  /* 0x00031400010e7983 */ /* 0x001f680000300800 */
[----:B------:R-:W5:Y:S04]  /*10f00*/  LDL.LU R24, [R1+0xd4] ;  /* 0x0000d40001187983 */ /* 0x000f680000300800 */
[----:B------:R-:W5:Y:S04]  /*10f10*/  LDL.LU R6, [R1+0xd0] ;  /* 0x0000d00001067983 */ /* 0x000f680000300800 */
[----:B------:R-:W5:Y:S04]  /*10f20*/  LDL.LU R26, [R1+0xb4] ;  /* 0x0000b400011a7983 */ /* 0x000f680000300800 */
[----:B------:R-:W5:Y:S04]  /*10f30*/  LDL.LU R28, [R1+0xb0] ;  /* 0x0000b000011c7983 */ /* 0x000f680000300800 */
[----:B------:R-:W5:Y:S04]  /*10f40*/  LDL.LU R7, [R1+0xac] ;  /* 0x0000ac0001077983 */ /* 0x000f680000300800 */
[----:B------:R-:W5:Y:S04]  /*10f50*/  LDL.LU R8, [R1+0xa8] ;  /* 0x0000a80001087983 */ /* 0x000f680000300800 */
[----:B--2---:R0:W-:Y:S04]  /*10f60*/  STS.U16 [R2], R10 ;  /* 0x0000000a02007388 */ /* 0x0041e80000000400 */
[----:B------:R-:W2:Y:S04]  /*10f70*/  LDL.LU R9, [R1+0xa4] ;  /* 0x0000a40001097983 */ /* 0x000ea80000300800 */
[----:B---3--:R1:W-:Y:S04]  /*10f80*/  STS.U16 [R2+0x100], R12 ;  /* 0x0001000c02007388 */ /* 0x0083e80000000400 */
[----:B0-----:R-:W3:Y:S04]  /*10f90*/  LDL.LU R10, [R1+0xa0] ;  /* 0x0000a000010a7983 */ /* 0x001ee80000300800 */
[----:B-1----:R-:W2:Y:S04]  /*10fa0*/  LDL.LU R12, [R1+0x54] ;  /* 0x00005400010c7983 */ /* 0x002ea80000300800 */
[----:B----4-:R0:W-:Y:S04]  /*10fb0*/  STS.U16 [R2+0x1000], R13 ;  /* 0x0010000d02007388 */ /* 0x0101e80000000400 */
[----:B0-----:R-:W4:Y:S04]  /*10fc0*/  LDL.LU R13, [R1+0x3c68] ;  /* 0x003c6800010d7983 */ /* 0x001f280000300800 */
[----:B----4-:R0:W-:Y:S04]  /*10fd0*/  STS.U16 [R2+0x1100], R13 ;  /* 0x0011000d02007388 */ /* 0x0101e80000000400 */
[----:B0-----:R-:W4:Y:S04]  /*10fe0*/  LDL.LU R13, [R1+0x3c64] ;  /* 0x003c6400010d7983 */ /* 0x001f280000300800 */
[----:B-----5:R-:W-:Y:S04]  /*10ff0*/  STS.U16 [R2+0x2000], R14 ;  /* 0x0020000e02007388 */ /* 0x020fe80000000400 */
        /* <DEDUP_REMOVED lines=16> */
[----:B------:R0:W-:Y:S04]  /*11100*/  STS.U16 [R2+0xa100], R11 ;  /* 0x00a1000b02007388 */ /* 0x0001e80000000400 */
[----:B0-----:R-:W0:Y:S04]  /*11110*/  S2R R11, SR_TID.X ;  /* 0x00000000000b7919 */ /* 0x001e280000002100 */
[----:B------:R-:W-:Y:S04]  /*11120*/  STS.U16 [R2+0xb000], R24 ;  /* 0x00b0001802007388 */ /* 0x000fe80000000400 */
[----:B------:R-:W-:Y:S04]  /*11130*/  STS.U16 [R2+0xb100], R6 ;  /* 0x00b1000602007388 */ /* 0x000fe80000000400 */
[----:B------:R-:W-:Y:S04]  /*11140*/  STS.U16 [R2+0xc000], R26 ;  /* 0x00c0001a02007388 */ /* 0x000fe80000000400 */
[----:B------:R-:W-:Y:S01]  /*11150*/  STS.U16 [R2+0xc100], R28 ;  /* 0x00c1001c02007388 */ /* 0x000fe20000000400 */
[----:B0-----:R-:W-:-:S03]  /*11160*/  LOP3.LUT R11, R11, 0x7f, RZ, 0xc0, !PT ;  /* 0x0000007f0b0b7812 */ /* 0x001fc600078ec0ff */
[----:B------:R0:W-:Y:S01]  /*11170*/  STS.U16 [R2+0xd000], R7 ;  /* 0x00d0000702007388 */ /* 0x0001e20000000400 */
[----:B------:R-:W-:-:S03]  /*11180*/  SHF.L.U32 R11, R11, 0x1, RZ ;  /* 0x000000010b0b7819 */ /* 0x000fc600000006ff */
[----:B------:R-:W-:Y:S01]  /*11190*/  STS.U16 [R2+0xd100], R8 ;  /* 0x00d1000802007388 */ /* 0x000fe20000000400 */
[----:B------:R-:W-:-:S03]  /*111a0*/  LOP3.LUT R0, R11, 0x10, RZ, 0x3c, !PT ;  /* 0x000000100b007812 */ /* 0x000fc600078e3cff */
[----:B--2---:R-:W-:Y:S04]  /*111b0*/  STS.U16 [R2+0xe000], R9 ;  /* 0x00e0000902007388 */ /* 0x004fe80000000400 */
[----:B0-----:R-:W2:Y:S04]  /*111c0*/  LDL.LU R7, [R1+0x38c] ;  /* 0x00038c0001077983 */ /* 0x001ea80000300800 */
[----:B---3--:R-:W-:Y:S04]  /*111d0*/  STS.U16 [R2+0xe100], R10 ;  /* 0x00e1000a02007388 */ /* 0x008fe80000000400 */
[----:B------:R0:W-:Y:S04]  /*111e0*/  STS.U16 [R2+0xf000], R12 ;  /* 0x00f0000c02007388 */ /* 0x0001e80000000400 */
[----:B------:R-:W3:Y:S04]  /*111f0*/  LDL.LU R11, [R1+0x388] ;  /* 0x00038800010b7983 */ /* 0x000ee80000300800 */
[----:B0-----:R-:W5:Y:S04]  /*11200*/  LDL.LU R12, [R1+0x34c] ;  /* 0x00034c00010c7983 */ /* 0x001f680000300800 */
[----:B------:R-:W5:Y:S04]  /*11210*/  LDL.LU R10, [R1+0x348] ;  /* 0x00034800010a7983 */ /* 0x000f680000300800 */
        /* <DEDUP_REMOVED lines=20> */
[----:B----4-:R0:W-:Y:S04]  /*11360*/  STS.U16 [R2+0xf100], R13 ;  /* 0x00f1000d02007388 */ /* 0x0101e80000000400 */
[----:B0-----:R-:W4:Y:S04]  /*11370*/  LDL.LU R13, [R1+0x308] ;  /* 0x00030800010d7983 */ /* 0x001f280000300800 */
[----:B------:R0:W-:Y:S04]  /*11380*/  STL [R1+0x3c14], R2 ;  /* 0x003c140201007387 */ /* 0x0001e80000100800 */
[----:B0-----:R-:W4:Y:S04]  /*11390*/  LDL.LU R2, [R1+0x30c] ;  /* 0x00030c0001027983 */ /* 0x001f280000300800 */
[----:B------:R-:W4:Y:S04]  /*113a0*/  LDL.LU R26, [R1+0x70] ;  /* 0x00007000011a7983 */ /* 0x000f280000300800 */
[----:B------:R-:W4:Y:S04]  /*113b0*/  LDL.LU R28, [R1+0x6c] ;  /* 0x00006c00011c7983 */ /* 0x000f280000300800 */
[----:B--2---:R0:W-:Y:S04]  /*113c0*/  STS.U16 [R0+0x200], R7 ;  /* 0x0002000700007388 */ /* 0x0041e80000000400 */
[----:B0-----:R-:W2:Y:S04]  /*113d0*/  LDL.LU R7, [R1+0x68] ;  /* 0x0000680001077983 */ /* 0x001ea80000300800 */
[----:B---3--:R0:W-:Y:S04]  /*113e0*/  STS.U16 [R0+0x300], R11 ;  /* 0x0003000b00007388 */ /* 0x0081e80000000400 */
[----:B-----5:R1:W-:Y:S04]  /*113f0*/  STS.U16 [R0+0x1200], R12 ;  /* 0x0012000c00007388 */ /* 0x0203e80000000400 */
[----:B------:R3:W-:Y:S04]  /*11400*/  STS.U16 [R0+0x1300], R10 ;  /* 0x0013000a00007388 */ /* 0x0007e80000000400 */
[----:B0-----:R-:W5:Y:S04]  /*11410*/  LDL.LU R11, [R1+0x3c60] ;  /* 0x003c6000010b7983 */ /* 0x001f680000300800 */
[----:B-1----:R-:W2:Y:S04]  /*11420*/  LDL.LU R12, [R1+0x3c5c] ;  /* 0x003c5c00010c7983 */ /* 0x002ea80000300800 */
[----:B---3--:R-:W3:Y:S04]  /*11430*/  LDL.LU R10, [R1+0x58] ;  /* 0x00005800010a7983 */ /* 0x008ee80000300800 */
        /* <DEDUP_REMOVED lines=20> */
[----:B------:R-:W-:Y:S04]  /*11580*/  STS.U16 [R0+0xb300], R24 ;  /* 0x00b3001800007388 */ /* 0x000fe80000000400 */
[----:B------:R-:W-:Y:S01]  /*11590*/  STS.U16 [R0+0xc200], R6 ;  /* 0x00c2000600007388 */ /* 0x000fe20000000400 */
[----:B0-----:R-:W-:-:S03]  /*115a0*/  LOP3.LUT R9, R9, 0x7f, RZ, 0xc0, !PT ;  /* 0x0000007f09097812 */ /* 0x001fc600078ec0ff */
[----:B------:R0:W-:Y:S02]  /*115b0*/  STS.U16 [R0+0xc300], R8 ;  /* 0x00c3000800007388 */ /* 0x0001e40000000400 */
[----:B0-----:R-:W-:-:S04]  /*115c0*/  SHF.L.U32 R8, R9, 0x1, RZ ;  /* 0x0000000109087819 */ /* 0x001fc800000006ff */
[----:B------:R-:W-:-:S05]  /*115d0*/  LOP3.LUT R6, R8, 0x20, RZ, 0x3c, !PT ;  /* 0x0000002008067812 */ /* 0x000fca00078e3cff */
[----:B------:R-:W-:Y:S04]  /*115e0*/  STL [R1+0x3c58], R6 ;  /* 0x003c580601007387 */ /* 0x000fe80000100800 */
[----:B------:R0:W-:Y:S04]  /*115f0*/  STL [R1+0x3c4c], R8 ;  /* 0x003c4c0801007387 */ /* 0x0001e80000100800 */
[----:B0-----:R-:W4:Y:S01]  /*11600*/  LDL.LU R8, [R1+0x344] ;  /* 0x0003440001087983 */ /* 0x001f220000300800 */
[----:B------:R-:W-:-:S03]  /*11610*/  IMAD.SHL.U32 R9, R9, 0x2, RZ ;  /* 0x0000000209097824 */ /* 0x000fc600078e00ff */
[----:B----4-:R0:W-:Y:S04]  /*11620*/  STL [R1+0x3c50], R8 ;  /* 0x003c500801007387 */ /* 0x0101e80000100800 */
[----:B0-----:R-:W4:Y:S01]  /*11630*/  LDL.LU R8, [R1+0x380] ;  /* 0x0003800001087983 */ /* 0x001f220000300800 */
[----:B------:R-:W-:-:S03]  /*11640*/  LOP3.LUT R6, R9, 0x10, RZ, 0x3c, !PT ;  /* 0x0000001009067812 */ /* 0x000fc600078e3cff */
[----:B------:R-:W-:Y:S04]  /*11650*/  STS.U16 [R0+0xd200], R26 ;  /* 0x00d2001a00007388 */ /* 0x000fe80000000400 */
[----:B------:R-:W-:Y:S04]  /*11660*/  STS.U16 [R0+0xd300], R28 ;  /* 0x00d3001c00007388 */ /* 0x000fe80000000400 */
[----:B--2---:R-:W-:Y:S04]  /*11670*/  STS.U16 [R0+0xe200], R7 ;  /* 0x00e2000700007388 */ /* 0x004fe80000000400 */
[----:B---3--:R-:W-:Y:S04]  /*11680*/  STS.U16 [R6+0xe300], R10 ;  /* 0x00e3000a06007388 */ /* 0x008fe80000000400 */
[----:B------:R-:W-:Y:S04]  /*11690*/  STS.U16 [R6+0xf200], R12 ;  /* 0x00f2000c06007388 */ /* 0x000fe80000000400 */
[----:B-----5:R-:W-:Y:S04]  /*116a0*/  STS.U16 [R6+0xf300], R11 ;  /* 0x00f3000b06007388 */ /* 0x020fe80000000400 */
[----:B----4-:R0:W-:Y:S04]  /*116b0*/  STL [R1+0x3c54], R8 ;  /* 0x003c540801007387 */ /* 0x0101e80000100800 */
        /* <DEDUP_REMOVED lines=28> */
[----:B------:R-:W3:Y:S04]  /*11880*/  LDL.LU R11, [R1+0x300] ;  /* 0x00030000010b7983 */ /* 0x000ee80000300800 */
[----:B--2---:R0:W-:Y:S04]  /*11890*/  STS.U16 [R6+0x400], R8 ;  /* 0x0004000806007388 */ /* 0x0041e80000000400 */
[----:B0-----:R-:W2:Y:S04]  /*118a0*/  LDL.LU R8, [R1+0x3c54] ;  /* 0x003c540001087983 */ /* 0x001ea80000300800 */
[----:B--2---:R0:W-:Y:S04]  /*118b0*/  STS.U16 [R6+0x500], R8 ;  /* 0x0005000806007388 */ /* 0x0041e80000000400 */
[----:B0-----:R-:W2:Y:S04]  /*118c0*/  LDL.LU R8, [R1+0x3c50] ;  /* 0x003c500001087983 */ /* 0x001ea80000300800 */
[----:B--2---:R0:W-:Y:S04]  /*118d0*/  STS.U16 [R6+0x1400], R8 ;  /* 0x0014000806007388 */ /* 0x0041e80000000400 */
[----:B---3--:R1:W-:Y:S04]  /*118e0*/  STS.U16 [R6+0x1500], R9 ;  /* 0x0015000906007388 */ /* 0x0083e80000000400 */
[----:B----4-:R2:W-:Y:S04]  /*118f0*/  STS.U16 [R6+0x2400], R10 ;  /* 0x0024000a06007388 */ /* 0x0105e80000000400 */
[----:B------:R-:W-:Y:S04]  /*11900*/  STS.U16 [R6+0x2500], R11 ;  /* 0x0025000b06007388 */ /* 0x000fe80000000400 */
[----:B------:R-:W-:Y:S04]  /*11910*/  STS.U16 [R6+0x3400], R12 ;  /* 0x0034000c06007388 */ /* 0x000fe80000000400 */
[----:B-----5:R-:W-:Y:S04]  /*11920*/  STS.U16 [R6+0x3500], R2 ;  /* 0x0035000206007388 */ /* 0x020fe80000000400 */
[----:B------:R-:W-:Y:S04]  /*11930*/  STS.U16 [R6+0x4400], R13 ;  /* 0x0044000d06007388 */ /* 0x000fe80000000400 */
[----:B------:R-:W-:Y:S04]  /*11940*/  STS.U16 [R6+0x4500], R14 ;  /* 0x0045000e06007388 */ /* 0x000fe80000000400 */
[----:B------:R-:W-:Y:S04]  /*11950*/  STS.U16 [R6+0x5400], R15 ;  /* 0x0054000f06007388 */ /* 0x000fe80000000400 */
[----:B0-----:R-:W3:Y:S04]  /*11960*/  LDL.LU R8, [R1+0x3c4c] ;  /* 0x003c4c0001087983 */ /* 0x001ee80000300800 */
[----:B------:R-:W-:Y:S04]  /*11970*/  STS.U16 [R6+0x5500], R0 ;  /* 0x0055000006007388 */ /* 0x000fe80000000400 */
[----:B-1----:R-:W4:Y:S04]  /*11980*/  LDL.LU R9, [R1+0x3c48] ;  /* 0x003c480001097983 */ /* 0x002f280000300800 */
[----:B------:R-:W-:Y:S04]  /*11990*/  STS.U16 [R6+0x6400], R29 ;  /* 0x0064001d06007388 */ /* 0x000fe80000000400 */
[----:B--2---:R-:W2:Y:S04]  /*119a0*/  LDL.LU R10, [R1+0x3c44] ;  /* 0x003c4400010a7983 */ /* 0x004ea80000300800 */
[----:B------:R0:W-:Y:S04]  /*119b0*/  STS.U16 [R6+0x6500], R5 ;  /* 0x0065000506007388 */ /* 0x0001e80000000400 */
[----:B0-----:R-:W5:Y:S04]  /*119c0*/  LDL.LU R5, [R1+0x378] ;  /* 0x0003780001057983 */ /* 0x001f680000300800 */
        /* <DEDUP_REMOVED lines=8> */
[----:B-----5:R0:W-:Y:S04]  /*11a50*/  STL [R1+0x3c40], R5 ;  /* 0x003c400501007387 */ /* 0x0201e80000100800 */
[----:B0-----:R-:W5:Y:S04]  /*11a60*/  LDL.LU R5, [R1+0x37c] ;  /* 0x00037c0001057983 */ /* 0x001f680000300800 */
[----:B------:R-:W-:Y:S04]  /*11a70*/  STS.U16 [R6+0xb400], R20 ;  /* 0x00b4001406007388 */ /* 0x000fe80000000400 */
[----:B------:R-:W-:Y:S04]  /*11a80*/  STS.U16 [R6+0xb500], R3 ;  /* 0x00b5000306007388 */ /* 0x000fe80000000400 */
[----:B------:R-:W-:Y:S04]  /*11a90*/  STS.U16 [R6+0xc400], R4 ;  /* 0x00c4000406007388 */ /* 0x000fe80000000400 */
[----:B------:R-:W-:Y:S04]  /*11aa0*/  STS.U16 [R6+0xc500], R22 ;  /* 0x00c5001606007388 */ /* 0x000fe80000000400 */
[----:B------:R-:W-:Y:S01]  /*11ab0*/  STS.U16 [R6+0xd400], R24 ;  /* 0x00d4001806007388 */ /* 0x000fe20000000400 */
[----:B---3--:R-:W-:-:S03]  /*11ac0*/  LOP3.LUT R0, R8, 0x30, RZ, 0x3c, !PT ;  /* 0x0000003008007812 */ /* 0x008fc600078e3cff */
[----:B------:R-:W-:Y:S04]  /*11ad0*/  STS.U16 [R6+0xd500], R26 ;  /* 0x00d5001a06007388 */ /* 0x000fe80000000400 */
[----:B------:R-:W-:Y:S04]  /*11ae0*/  STS.U16 [R6+0xe400], R28 ;  /* 0x00e4001c06007388 */ /* 0x000fe80000000400 */
[----:B------:R0:W-:Y:S04]  /*11af0*/  STS.U16 [R6+0xe500], R7 ;  /* 0x00e5000706007388 */ /* 0x0001e80000000400 */
[----:B0-----:R-:W3:Y:S04]  /*11b00*/  LDL.LU R7, [R1+0x33c] ;  /* 0x00033c0001077983 */ /* 0x001ee80000300800 */
[----:B------:R-:W3:Y:S04]  /*11b10*/  LDL.LU R8, [R1+0x338] ;  /* 0x0003380001087983 */ /* 0x000ee80000300800 */
        /* <DEDUP_REMOVED lines=20> */
[----:B--2---:R0:W-:Y:S04]  /*11c60*/  STS.U16 [R6+0xf400], R10 ;  /* 0x00f4000a06007388 */ /* 0x0041e80000000400 */
[----:B----4-:R1:W-:Y:S04]  /*11c70*/  STS.U16 [R6+0xf500], R9 ;  /* 0x00f5000906007388 */ /* 0x0103e80000000400 */
[----:B0-----:R-:W2:Y:S04]  /*11c80*/  LDL.LU R10, [R1+0x2f8] ;  /* 0x0002f800010a7983 */ /* 0x001ea80000300800 */
[----:B-1----:R-:W4:Y:S04]  /*11c90*/  LDL.LU R9, [R1+0x2fc] ;  /* 0x0002fc0001097983 */ /* 0x002f280000300800 */
[----:B------:R-:W2:Y:S04]  /*11ca0*/  LDL.LU R6, [R1+0x28] ;  /* 0x0000280001067983 */ /* 0x000ea80000300800 */
[----:B------:R-:W2:Y:S04]  /*11cb0*/  LDL.LU R26, [R1+0x24] ;  /* 0x00002400011a7983 */ /* 0x000ea80000300800 */
[----:B------:R-:W2:Y:S04]  /*11cc0*/  LDL.LU R28, [R1+0x8] ;  /* 0x00000800011c7983 */ /* 0x000ea80000300800 */
[----:B-----5:R0:W-:Y:S04]  /*11cd0*/  STS.U16 [R0+0x600], R5 ;  /* 0x0006000500007388 */ /* 0x0201e80000000400 */
[----:B0-----:R-:W5:Y:S04]  /*11ce0*/  LDL.LU R5, [R1+0x3c40] ;  /* 0x003c400001057983 */ /* 0x001f680000300800 */
[----:B-----5:R0:W-:Y:S04]  /*11cf0*/  STS.U16 [R0+0x700], R5 ;  /* 0x0007000500007388 */ /* 0x0201e80000000400 */
[----:B0-----:R-:W5:Y:S04]  /*11d00*/  LDL.LU R5, [R1+0x3c3c] ;  /* 0x003c3c0001057983 */ /* 0x001f680000300800 */
[----:B---3--:R0:W-:Y:S04]  /*11d10*/  STS.U16 [R0+0x1600], R7 ;  /* 0x0016000700007388 */ /* 0x0081e80000000400 */
[----:B------:R1:W-:Y:S04]  /*11d20*/  STS.U16 [R0+0x1700], R8 ;  /* 0x0017000800007388 */ /* 0x0003e80000000400 */
[----:B----4-:R-:W-:Y:S04]  /*11d30*/  STS.U16 [R0+0x2600], R9 ;  /* 0x0026000900007388 */ /* 0x010fe80000000400 */
[----:B--2---:R-:W-:Y:S04]  /*11d40*/  STS.U16 [R0+0x2700], R10 ;  /* 0x0027000a00007388 */ /* 0x004fe80000000400 */
        /* <DEDUP_REMOVED lines=18> */
[----:B0-----:R-:W2:Y:S04]  /*11e70*/  LDL.LU R7, [R1+0x3c38] ;  /* 0x003c380001077983 */ /* 0x001ea80000300800 */
[----:B------:R-:W-:Y:S04]  /*11e80*/  STS.U16 [R0+0xc600], R22 ;  /* 0x00c6001600007388 */ /* 0x000fe80000000400 */
[----:B-1----:R-:W3:Y:S04]  /*11e90*/  LDL.LU R8, [R1+0x3c34] ;  /* 0x003c340001087983 */ /* 0x002ee80000300800 */
[----:B------:R0:W-:Y:S04]  /*11ea0*/  STS.U16 [R0+0xc700], R24 ;  /* 0x00c7001800007388 */ /* 0x0001e80000000400 */
[----:B0-----:R-:W4:Y:S04]  /*11eb0*/  LDL.LU R24, [R1+0x4] ;  /* 0x0000040001187983 */ /* 0x001f280000300800 */
[----:B------:R-:W-:Y:S04]  /*11ec0*/  STS.U16 [R0+0xd600], R6 ;  /* 0x00d6000600007388 */ /* 0x000fe80000000400 */
[----:B------:R-:W-:Y:S04]  /*11ed0*/  STS.U16 [R0+0xd700], R26 ;  /* 0x00d7001a00007388 */ /* 0x000fe80000000400 */
[----:B------:R0:W-:Y:S01]  /*11ee0*/  STS.U16 [R0+0xe600], R28 ;  /* 0x00e6001c00007388 */ /* 0x0001e20000000400 */
[----:B-----5:R-:W-:-:S04]  /*11ef0*/  LOP3.LUT R5, R5, 0x7f, RZ, 0xc0, !PT ;  /* 0x0000007f05057812 */ /* 0x020fc800078ec0ff */
[----:B------:R-:W-:-:S04]  /*11f00*/  SHF.L.U32 R22, R5, 0x1, RZ ;  /* 0x0000000105167819 */ /* 0x000fc800000006ff */
[----:B------:R-:W-:-:S05]  /*11f10*/  LOP3.LUT R2, R22, 0x40, RZ, 0x3c, !PT ;  /* 0x0000004016027812 */ /* 0x000fca00078e3cff */
[----:B------:R1:W-:Y:S04]  /*11f20*/  STL [R1+0x3c30], R2 ;  /* 0x003c300201007387 */ /* 0x0003e80000100800 */
        /* <DEDUP_REMOVED lines=15> */
[----:B------:R-:W5:Y:S01]  /*12020*/  LDL.LU R23, [R1+0x170] ;  /* 0x0001700001177983 */ /* 0x000f620000300800 */
[----:B-1----:R-:W-:-:S03]  /*12030*/  LOP3.LUT R2, R22, 0x30, RZ, 0x3c, !PT ;  /* 0x0000003016027812 */ /* 0x002fc600078e3cff */
        /* <DEDUP_REMOVED lines=10> */
[----:B---3--:R1:W-:Y:S04]  /*120e0*/  STS.U16 [R2+0xf600], R8 ;  /* 0x00f6000802007388 */ /* 0x0083e80000000400 */
[----:B--2---:R2:W-:Y:S04]  /*120f0*/  STS.U16 [R2+0xf700], R7 ;  /* 0x00f7000702007388 */ /* 0x0045e80000000400 */
[----:B0-----:R-:W3:Y:S04]  /*12100*/  LDL.LU R24, [R1+0x1c] ;  /* 0x00001c0001187983 */ /* 0x001ee80000300800 */
[----:B-1----:R-:W4:Y:S04]  /*12110*/  LDL.LU R8, [R1+0x2b4] ;  /* 0x0002b40001087983 */ /* 0x002f280000300800 */
[----:B--2---:R-:W5:Y:S04]  /*12120*/  LDL.LU R2, [R1+0x3c30] ;  /* 0x003c300001027983 */ /* 0x004f680000300800 */
[----:B------:R-:W2:Y:S04]  /*12130*/  LDL.LU R7, [R1+0x2f0] ;  /* 0x0002f00001077983 */ /* 0x000ea80000300800 */
[----:B-----5:R0:W-:Y:S04]  /*12140*/  STS.U16 [R2+0x800], R0 ;  /* 0x0008000002007388 */ /* 0x0201e80000000400 */
[----:B------:R1:W-:Y:S04]  /*12150*/  STS.U16 [R2+0x900], R5 ;  /* 0x0009000502007388 */ /* 0x0003e80000000400 */
[----:B0-----:R-:W5:Y:S04]  /*12160*/  LDL.LU R0, [R1+0x3c2c] ;  /* 0x003c2c0001007983 */ /* 0x001f680000300800 */
[----:B-1----:R-:W5:Y:S04]  /*12170*/  LDL.LU R5, [R1+0x3c28] ;  /* 0x003c280001057983 */ /* 0x002f680000300800 */
[----:B------:R0:W-:Y:S04]  /*12180*/  STS.U16 [R2+0x1800], R6 ;  /* 0x0018000602007388 */ /* 0x0001e80000000400 */
[----:B------:R1:W-:Y:S04]  /*12190*/  STS.U16 [R2+0x1900], R26 ;  /* 0x0019001a02007388 */ /* 0x0003e80000000400 */
[----:B------:R2:W-:Y:S04]  /*121a0*/  STS.U16 [R2+0x2800], R28 ;  /* 0x0028001c02007388 */ /* 0x0005e80000000400 */
[----:B0-----:R-:W5:Y:S04]  /*121b0*/  LDL.LU R6, [R1+0x3c24] ;  /* 0x003c240001067983 */ /* 0x001f680000300800 */
[----:B-1----:R-:W5:Y:S04]  /*121c0*/  LDL.LU R26, [R1+0x3c20] ;  /* 0x003c2000011a7983 */ /* 0x002f680000300800 */
[----:B--2---:R-:W2:Y:S04]  /*121d0*/  LDL.LU R28, [R1+0x3c1c] ;  /* 0x003c1c00011c7983 */ /* 0x004ea80000300800 */
[----:B------:R-:W-:Y:S04]  /*121e0*/  STS.U16 [R2+0x2900], R7 ;  /* 0x0029000702007388 */ /* 0x000fe80000000400 */
[----:B----4-:R-:W-:Y:S04]  /*121f0*/  STS.U16 [R2+0x3800], R8 ;  /* 0x0038000802007388 */ /* 0x010fe80000000400 */
[----:B------:R-:W-:Y:S04]  /*12200*/  STS.U16 [R2+0x3900], R9 ;  /* 0x0039000902007388 */ /* 0x000fe80000000400 */
[----:B------:R-:W-:Y:S04]  /*12210*/  STS.U16 [R2+0x4800], R10 ;  /* 0x0048000a02007388 */ /* 0x000fe80000000400 */
[----:B------:R-:W-:Y:S04]  /*12220*/  STS.U16 [R2+0x4900], R11 ;  /* 0x0049000b02007388 */ /* 0x000fe80000000400 */
[----:B------:R-:W-:Y:S04]  /*12230*/  STS.U16 [R2+0x5800], R12 ;  /* 0x0058000c02007388 */ /* 0x000fe80000000400 */
[----:B------:R-:W-:Y:S04]  /*12240*/  STS.U16 [R2+0x5900], R13 ;  /* 0x0059000d02007388 */ /* 0x000fe80000000400 */
[----:B------:R0:W-:Y:S04]  /*12250*/  STS.U16 [R2+0x6800], R14 ;  /* 0x0068000e02007388 */ /* 0x0001e80000000400 */
        /* <DEDUP_REMOVED lines=14> */
[----:B---3--:R-:W-:Y:S01]  /*12340*/  STS.U16 [R2+0xd900], R24 ;  /* 0x00d9001802007388 */ /* 0x008fe20000000400 */
[----:B-----5:R-:W-:-:S04]  /*12350*/  SHF.L.U32 R0, R0, 0x1, RZ ;  /* 0x0000000100007819 */ /* 0x020fc800000006ff */
[----:B0-----:R-:W-:-:S05]  /*12360*/  LOP3.LUT R14, R0, 0x50, RZ, 0x3c, !PT ;  /* 0x00000050000e7812 */ /* 0x001fca00078e3cff */
[----:B------:R-:W-:Y:S04]  /*12370*/  STL [R1+0x3c18], R14 ;  /* 0x003c180e01007387 */ /* 0x000fe80000100800 */
[----:B--2---:R0:W-:Y:S04]  /*12380*/  STS.U16 [R2+0xe800], R28 ;  /* 0x00e8001c02007388 */ /* 0x0041e80000000400 */
        /* <DEDUP_REMOVED lines=15> */
[----:B------:R-:W2:Y:S01]  /*12480*/  LDL.LU R27, [R1+0x12c] ;  /* 0x00012c00011b7983 */ /* 0x000ea20000300800 */
[----:B------:R-:W-:-:S03]  /*12490*/  LOP3.LUT R14, R0, 0x40, RZ, 0x3c, !PT ;  /* 0x00000040000e7812 */ /* 0x000fc600078e3cff */
        /* <DEDUP_REMOVED lines=9> */
[----:B------:R0:W-:Y:S04]  /*12530*/  STS.U16 [R14+0xe900], R26 ;  /* 0x00e9001a0e007388 */ /* 0x0001e80000000400 */
[----:B------:R1:W-:Y:S04]  /*12540*/  STS.U16 [R14+0xf800], R6 ;  /* 0x00f800060e007388 */ /* 0x0003e80000000400 */
[----:B------:R1:W-:Y:S04]  /*12550*/  STS.U16 [R14+0xf900], R5 ;  /* 0x00f900050e007388 */ /* 0x0003e80000000400 */
[----:B0-----:R-:W2:Y:S04]  /*12560*/  LDL.LU R26, [R1+0x2a8] ;  /* 0x0002a800011a7983 */ /* 0x001ea80000300800 */
[----:B-1----:R-:W2:Y:S04]  /*12570*/  LDL.LU R6, [R1+0x2ac] ;  /* 0x0002ac0001067983 */ /* 0x002ea80000300800 */
[----:B------:R-:W2:Y:S04]  /*12580*/  LDL.LU R14, [R1+0x3c18] ;  /* 0x003c1800010e7983 */ /* 0x000ea80000300800 */
[----:B------:R-:W3:Y:S04]  /*12590*/  LDL.LU R5, [R1+0x2e8] ;  /* 0x0002e80001057983 */ /* 0x000ee80000300800 */
[----:B--2---:R0:W-:Y:S04]  /*125a0*/  STS.U16 [R14+0xa00], R2 ;  /* 0x000a00020e007388 */ /* 0x0041e80000000400 */
[----:B---3--:R1:W-:Y:S04]  /*125b0*/  STS.U16 [R14+0xb00], R3 ;  /* 0x000b00030e007388 */ /* 0x0083e80000000400 */
[----:B----4-:R2:W-:Y:S04]  /*125c0*/  STS.U16 [R14+0x1a00], R4 ;  /* 0x001a00040e007388 */ /* 0x0105e80000000400 */
[----:B0-----:R-:W3:Y:S04]  /*125d0*/  LDL.LU R2, [R1+0x3c14] ;  /* 0x003c140001027983 */ /* 0x001ee80000300800 */
[----:B-1----:R-:W4:Y:S04]  /*125e0*/  LDL.LU R3, [R1+0x3c10] ;  /* 0x003c100001037983 */ /* 0x002f280000300800 */
[----:B--2---:R-:W2:Y:S04]  /*125f0*/  LDL.LU R4, [R1+0x3c0c] ;  /* 0x003c0c0001047983 */ /* 0x004ea80000300800 */
[----:B-----5:R0:W-:Y:S04]  /*12600*/  STS.U16 [R14+0x1b00], R22 ;  /* 0x001b00160e007388 */ /* 0x0201e80000000400 */
[----:B------:R1:W-:Y:S04]  /*12610*/  STS.U16 [R14+0x2a00], R24 ;  /* 0x002a00180e007388 */ /* 0x0003e80000000400 */
[----:B------:R-:W-:Y:S04]  /*12620*/  STS.U16 [R14+0x2b00], R5 ;  /* 0x002b00050e007388 */ /* 0x000fe80000000400 */
[----:B0-----:R-:W5:Y:S04]  /*12630*/  LDL.LU R22, [R1+0x3c08] ;  /* 0x003c080001167983 */ /* 0x001f680000300800 */
[----:B-1----:R-:W2:Y:S04]  /*12640*/  LDL.LU R24, [R1+0x3c04] ;  /* 0x003c040001187983 */ /* 0x002ea80000300800 */
        /* <DEDUP_REMOVED lines=16> */
[----:B------:R1:W-:Y:S04]  /*12750*/  STS.U16 [R14+0xba00], R19 ;  /* 0x00ba00130e007388 */ /* 0x0003e80000000400 */
[----:B0-----:R-:W4:Y:S04]  /*12760*/  LDL.LU R29, [R1+0x364] ;  /* 0x00036400011d7983 */ /* 0x001f280000300800 */
[----:B------:R0:W-:Y:S04]  /*12770*/  STS.U16 [R14+0xbb00], R17 ;  /* 0x00bb00110e007388 */ /* 0x0001e80000000400 */
[----:B-1----:R-:W4:Y:S04]  /*12780*/  LDL.LU R19, [R1+0x360] ;  /* 0x0003600001137983 */ /* 0x002f280000300800 */
        /* <DEDUP_REMOVED lines=23> */
[----:B------:R-:W4:Y:S01]  /*12900*/  LDL.LU R21, [R1+0x3c] ;  /* 0x00003c0001157983 */ /* 0x000f220000300800 */
[----:B---3--:R-:W-:-:S03]  /*12910*/  LOP3.LUT R27, R2, 0x60, RZ, 0x3c, !PT ;  /* 0x00000060021b7812 */ /* 0x008fc600078e3cff */
[----:B--2---:R0:W-:Y:S04]  /*12920*/  STS.U16 [R14+0xea00], R24 ;  /* 0x00ea00180e007388 */ /* 0x0041e80000000400 */
[----:B-----5:R1:W-:Y:S04]  /*12930*/  STS.U16 [R14+0xeb00], R22 ;  /* 0x00eb00160e007388 */ /* 0x0203e80000000400 */
[----:B------:R2:W-:Y:S04]  /*12940*/  STS.U16 [R14+0xfa00], R4 ;  /* 0x00fa00040e007388 */ /* 0x0005e80000000400 */
[----:B0-----:R-:W3:Y:S04]  /*12950*/  LDL.LU R24, [R1+0x224] ;  /* 0x0002240001187983 */ /* 0x001ee80000300800 */
[----:B-1----:R-:W5:Y:S04]  /*12960*/  LDL.LU R22, [R1+0x260] ;  /* 0x0002600001167983 */ /* 0x002f680000300800 */
[----:B--2---:R-:W2:Y:S04]  /*12970*/  LDL.LU R4, [R1+0x264] ;  /* 0x0002640001047983 */ /* 0x004ea80000300800 */
[----:B----4-:R0:W-:Y:S04]  /*12980*/  STS.U16 [R14+0xfb00], R3 ;  /* 0x00fb00030e007388 */ /* 0x0101e80000000400 */
[----:B0-----:R-:W4:Y:S04]  /*12990*/  LDL.LU R14, [R1+0x3c00] ;  /* 0x003c0000010e7983 */ /* 0x001f280000300800 */
[----:B------:R-:W2:Y:S04]  /*129a0*/  LDL.LU R3, [R1+0x2a0] ;  /* 0x0002a00001037983 */ /* 0x000ea80000300800 */
[----:B------:R0:W-:Y:S04]  /*129b0*/  STS.U16 [R27+0xc00], R29 ;  /* 0x000c001d1b007388 */ /* 0x0001e80000000400 */
        /* <DEDUP_REMOVED lines=13> */
[----:B--2---:R-:W-:Y:S04]  /*12a90*/  STS.U16 [R27+0x3d00], R3 ;  /* 0x003d00031b007388 */ /* 0x004fe80000000400 */
[----:B------:R-:W-:Y:S04]  /*12aa0*/  STS.U16 [R27+0x4c00], R4 ;  /* 0x004c00041b007388 */ /* 0x000fe80000000400 */
[----:B-----5:R-:W-:Y:S04]  /*12ab0*/  STS.U16 [R27+0x4d00], R22 ;  /* 0x004d00161b007388 */ /* 0x020fe80000000400 */
[----:B---3--:R-:W-:Y:S04]  /*12ac0*/  STS.U16 [R27+0x5c00], R24 ;  /* 0x005c00181b007388 */ /* 0x008fe80000000400 */
        /* <DEDUP_REMOVED lines=13> */
[----:B------:R1:W-:Y:S04]  /*12ba0*/  STS.U16 [R27+0xcc00], R23 ;  /* 0x00cc00171b007388 */ /* 0x0003e80000000400 */
[----:B------:R2:W-:Y:S04]  /*12bb0*/  STS.U16 [R27+0xcd00], R21 ;  /* 0x00cd00151b007388 */ /* 0x0005e80000000400 */
[----:B0-----:R-:W3:Y:S04]  /*12bc0*/  LDL.LU R25, [R1+0x35c] ;  /* 0x00035c0001197983 */ /* 0x001ee80000300800 */
[----:B-1----:R-:W5:Y:S04]  /*12bd0*/  LDL.LU R23, [R1+0x358] ;  /* 0x0003580001177983 */ /* 0x002f680000300800 */
[----:B--2---:R-:W2:Y:S04]  /*12be0*/  LDL.LU R21, [R1+0x31c] ;  /* 0x00031c0001157983 */ /* 0x004ea80000300800 */
[----:B----4-:R0:W-:Y:S04]  /*12bf0*/  STS.U16 [R27+0xdc00], R0 ;  /* 0x00dc00001b007388 */ /* 0x0101e80000000400 */
        /* <DEDUP_REMOVED lines=13> */
[----:B0-----:R-:W4:Y:S04]  /*12cd0*/  LDL.LU R20, [R1+0x25c] ;  /* 0x00025c0001147983 */ /* 0x001f280000300800 */
[----:B-1----:R-:W4:Y:S04]  /*12ce0*/  LDL.LU R18, [R1+0x298] ;  /* 0x0002980001127983 */ /* 0x002f280000300800 */
[----:B------:R-:W4:Y:S01]  /*12cf0*/  LDL.LU R10, [R1+0xdc] ;  /* 0x0000dc00010a7983 */ /* 0x000f220000300800 */
[----:B------:R-:W-:-:S03]  /*12d00*/  LOP3.LUT R4, R2, 0x70, RZ, 0x3c, !PT ;  /* 0x0000007002047812 */ /* 0x000fc600078e3cff */
        /* <DEDUP_REMOVED lines=11> */
[----:B------:R-:W4:Y:S04]  /*12dc0*/  LDL.LU R19, [R1+0x2dc] ;  /* 0x0002dc0001137983 */ /* 0x000f280000300800 */
[----:B---3--:R0:W-:Y:S04]  /*12dd0*/  STS.U16 [R4+0xe00], R25 ;  /* 0x000e001904007388 */ /* 0x0081e80000000400 */
[----:B-----5:R1:W-:Y:S04]  /*12de0*/  STS.U16 [R4+0xf00], R23 ;  /* 0x000f001704007388 */ /* 0x0203e80000000400 */
[----:B--2---:R2:W-:Y:S04]  /*12df0*/  STS.U16 [R4+0x1e00], R21 ;  /* 0x001e001504007388 */ /* 0x0045e80000000400 */
[----:B0-----:R-:W3:Y:S04]  /*12e00*/  LDL.LU R25, [R1+0x3bdc] ;  /* 0x003bdc0001197983 */ /* 0x001ee80000300800 */
[----:B-1----:R-:W5:Y:S04]  /*12e10*/  LDL.LU R23, [R1+0x3bd8] ;  /* 0x003bd80001177983 */ /* 0x002f680000300800 */
[----:B--2---:R-:W2:Y:S04]  /*12e20*/  LDL.LU R21, [R1+0x3bd4] ;  /* 0x003bd40001157983 */ /* 0x004ea80000300800 */
[----:B----4-:R0:W-:Y:S04]  /*12e30*/  STS.U16 [R4+0x1f00], R0 ;  /* 0x001f000004007388 */ /* 0x0101e80000000400 */
[----:B0-----:R-:W4:Y:S04]  /*12e40*/  LDL.LU R0, [R1+0x3bd0] ;  /* 0x003bd00001007983 */ /* 0x001f280000300800 */
        /* <DEDUP_REMOVED lines=11> */
[----:B------:R1:W-:Y:S04]  /*12f00*/  STS.U16 [R4+0x7f00], R28 ;  /* 0x007f001c04007388 */ /* 0x0003e80000000400 */
[----:B0-----:R-:W3:Y:S04]  /*12f10*/  LDL R3, [R1+0x1064] ;  /* 0x0010640001037983 */ /* 0x001ee80000100800 */
[----:B-1----:R-:W3:Y:S04]  /*12f20*/  LDL R28, [R1+0x3b4] ;  /* 0x0003b400011c7983 */ /* 0x002ee80000100800 */
[----:B------:R-:W-:Y:S04]  /*12f30*/  STS.U16 [R4+0x8e00], R7 ;  /* 0x008e000704007388 */ /* 0x000fe80000000400 */
[----:B----4-:R0:W-:Y:S04]  /*12f40*/  STS.U16 [R4+0x8f00], R0 ;  /* 0x008f000004007388 */ /* 0x0101e80000000400 */
[----:B0-----:R-:W4:Y:S04]  /*12f50*/  LDL R0, [R1+0x394] ;  /* 0x0003940001007983 */ /* 0x001f280000100800 */
        /* <DEDUP_REMOVED lines=8> */
[----:B0-----:R-:W4:Y:S04]  /*12fe0*/  LDL R2, [R1+0x1060] ;  /* 0x0010600001027983 */ /* 0x001f280000100800 */
[----:B--2---:R-:W-:Y:S04]  /*12ff0*/  STS.U16 [R4+0xde00], R21 ;  /* 0x00de001504007388 */ /* 0x004fe80000000400 */
[----:B-----5:R-:W-:Y:S04]  /*13000*/  STS.U16 [R4+0xdf00], R23 ;  /* 0x00df001704007388 */ /* 0x020fe80000000400 */
[----:B---3--:R-:W-:Y:S04]  /*13010*/  STS.U16 [R4+0xee00], R25 ;  /* 0x00ee001904007388 */ /* 0x008fe80000000400 */
[----:B------:R-:W-:Y:S04]  /*13020*/  STS.U16 [R4+0xef00], R27 ;  /* 0x00ef001b04007388 */ /* 0x000fe80000000400 */
[----:B------:R-:W-:Y:S04]  /*13030*/  STS.U16 [R4+0xfe00], R29 ;  /* 0x00fe001d04007388 */ /* 0x000fe80000000400 */
[----:B------:R-:W-:Y:S04]  /*13040*/  STS.U16 [R4+0xff00], R14 ;  /* 0x00ff000e04007388 */ /* 0x000fe80000000400 */
[----:B------:R-:W-:Y:S06]  /*13050*/  BAR.SYNC.DEFER_BLOCKING 0x0 ;  /* 0x0000000000007b1d */ /* 0x000fec0000010000 */
[----:B------:R-:W-:Y:S04]  /*13060*/  LDSM.16.MT88.4 R12, [R3+0x10000] ;  /* 0x01000000030c783b */ /* 0x000fe80000004200 */
[----:B------:R-:W0:Y:S04]  /*13070*/  LDSM.16.M88.4 R16, [R28+0x4000] ;  /* 0x004000001c10783b */ /* 0x000e280000000200 */
[----:B------:R-:W1:Y:S04]  /*13080*/  LDSM.16.M88.4 R4, [R28+0x8000] ;  /* 0x008000001c04783b */ /* 0x000e680000000200 */
[----:B------:R-:W2:Y:S04]  /*13090*/  LDSM.16.M88.4 R24, [R28+0xc000] ;  /* 0x00c000001c18783b */ /* 0x000ea80000000200 */
[----:B------:R-:W-:Y:S04]  /*130a0*/  LDSM.16.M88.4 R20, [R28] ;  /* 0x000000001c14783b */ /* 0x000fe80000000200 */
[----:B0-----:R-:W-:Y:S04]  /*130b0*/  STL [R1+0x3b90], R18 ;  /* 0x003b901201007387 */ /* 0x001fe80000100800 */
[----:B------:R-:W-:Y:S04]  /*130c0*/  STL [R1+0x3b8c], R19 ;  /* 0x003b8c1301007387 */ /* 0x000fe80000100800 */
[----:B-1----:R-:W-:Y:S04]  /*130d0*/  STL [R1+0x3b3c], R6 ;  /* 0x003b3c0601007387 */ /* 0x002fe80000100800 */
[----:B------:R-:W-:Y:S04]  /*130e0*/  STL [R1+0x3b38], R7 ;  /* 0x003b380701007387 */ /* 0x000fe80000100800 */
[----:B------:R-:W-:Y:S04]  /*130f0*/  STL [R1+0x38d0], R28 ;  /* 0x0038d01c01007387 */ /* 0x000fe80000100800 */
[----:B------:R-:W-:Y:S04]  /*13100*/  STL.64 [R1+0x10], R12 ;  /* 0x0000100c01007387 */ /* 0x000fe80000100a00 */
[----:B------:R-:W-:Y:S04]  /*13110*/  STL.64 [R1+0x18], R14 ;  /* 0x0000180e01007387 */ /* 0x000fe80000100a00 */
[----:B--2---:R-:W-:Y:S04]  /*13120*/  STL.64 [R1+0x30], R24 ;  /* 0x0000301801007387 */ /* 0x004fe80000100a00 */
[----:B------:R-:W-:Y:S04]  /*13130*/  STL.64 [R1+0x38], R26 ;  /* 0x0000381a01007387 */ /* 0x000fe80000100a00 */
[----:B------:R-:W-:Y:S04]  /*13140*/  STL.64 [R1+0x3bc8], R24 ;  /* 0x003bc81801007387 */ /* 0x000fe80000100a00 */
[----:B----4-:R-:W0:Y:S04]  /*13150*/  LDSM.16.MT88.4 R8, [R0+0x10000] ;  /* 0x010000000008783b */ /* 0x010e280000004200 */
[----:B------:R-:W1:Y:S01]  /*13160*/  LDSM.16.MT88.4 R12, [R2+0x10000] ;  /* 0x01000000020c783b */ /* 0x000e620000004200 */
[C---:B0-----:R-:W-:Y:S03]  /*13170*/  HMMA.16816.F32 R24, R8.reuse, R20, RZ ;  /* 0x000000140818723c */ /* 0x041fe600000018ff */
[----:B-1----:R-:W-:Y:S04]  /*13180*/  STL.64 [R1+0x3bb8], R14 ;  /* 0x003bb80e01007387 */ /* 0x002fe80000100a00 */
[----:B------:R0:W-:Y:S04]  /*13190*/  STL.64 [R1+0x3bb0], R12 ;  /* 0x003bb00c01007387 */ /* 0x0001e80000100a00 */
[----:B0-----:R-:W2:Y:S11]  /*131a0*/  LDL R13, [R1+0x105c] ;  /* 0x00105c00010d7983 */ /* 0x001eb60000100800 */
[----:B------:R-:W-:Y:S01]  /*131b0*/  @!UPT UIADD3 URZ, URZ, URZ, URZ ;  /* 0x0000003f3f3ff290 */ /* 0x000fe2000fffe03f */
[----:B------:R-:W-:Y:S04]  /*131c0*/  STL.64 [R1+0x100], R24 ;  /* 0x0001001801007387 */ /* 0x000fe80000100a00 */
[----:B------:R0:W-:Y:S02]  /*131d0*/  STL.64 [R1+0x108], R26 ;  /* 0x0001081a01007387 */ /* 0x0001e40000100a00 */
[C---:B0-----:R-:W-:Y:S02]  /*131e0*/  HMMA.16816.F32 R24, R8.reuse, R16, RZ ;  /* 0x000000100818723c */ /* 0x041fe400000018ff */
[----:B------:R0:W-:Y:S04]  /*131f0*/  STL.64 [R1+0x3bc0], R16 ;  /* 0x003bc01001007387 */ /* 0x0001e80000100a00 */
[----:B0-----:R-:W3:Y:S04]  /*13200*/  LDL.LU.64 R16, [R1+0x10] ;  /* 0x0000100001107983 */ /* 0x001ee80000300a00 */
[----:B------:R-:W3:Y:S11]  /*13210*/  LDL.LU.64 R18, [R1+0x18] ;  /* 0x0000180001127983 */ /* 0x000ef60000300a00 */
[----:B------:R-:W-:Y:S03]  /*13220*/  @!UPT UIADD3 URZ, URZ, URZ, URZ ;  /* 0x0000003f3f3ff290 */ /* 0x000fe6000fffe03f */
[----:B------:R-:W-:Y:S01]  /*13230*/  IMAD.MOV.U32 R6, RZ, RZ, R24 ;  /* 0x000000ffff067224 */ /* 0x000fe200078e0018 */
[----:B------:R-:W-:Y:S01]  /*13240*/  MOV R7, R25 ;  /* 0x0000001900077202 */ /* 0x000fe20000000f00 */
[----:B------:R-:W-:Y:S01]  /*13250*/  IMAD.MOV.U32 R28, RZ, RZ, R27 ;  /* 0x000000ffff1c7224 */ /* 0x000fe200078e001b */
[----:B------:R-:W-:Y:S02]  /*13260*/  MOV R29, R26 ;  /* 0x0000001a001d7202 */ /* 0x000fe40000000f00 */
[C---:B------:R-:W-:Y:S02]  /*13270*/  HMMA.16816.F32 R24, R8.reuse, R4, RZ ;  /* 0x000000040818723c */ /* 0x040fe400000018ff */
[----:B------:R-:W-:Y:S04]  /*13280*/  STL [R1+0x3b4c], R28 ;  /* 0x003b4c1c01007387 */ /* 0x000fe80000100800 */
[----:B------:R-:W-:Y:S04]  /*13290*/  STL [R1+0x3b48], R29 ;  /* 0x003b481d01007387 */ /* 0x000fe80000100800 */
[----:B------:R-:W-:Y:S04]  /*132a0*/  STL [R1+0x3b44], R7 ;  /* 0x003b440701007387 */ /* 0x000fe80000100800 */
[----:B------:R-:W-:Y:S09]  /*132b0*/  STL [R1+0x3b40], R6 ;  /* 0x003b400601007387 */ /* 0x000ff20000100800 */
[----:B------:R0:W-:Y:S04]  /*132c0*/  STL.64 [R1+0xe0], R24 ;  /* 0x0000e01801007387 */ /* 0x0001e80000100a00 */
[----:B------:R1:W-:Y:S04]  /*132d0*/  STL.64 [R1+0xe8], R26 ;  /* 0x0000e81a01007387 */ /* 0x0003e80000100a00 */
[----:B0-----:R-:W1:Y:S02]  /*132e0*/  LDL.LU.64 R24, [R1+0x3bc8] ;  /* 0x003bc80001187983 */ /* 0x001e640000300a00 */
[----:B-1----:R-:W-:Y:S02]  /*132f0*/  HMMA.16816.F32 R24, R8, R24, RZ ;  /* 0x000000180818723c */ /* 0x002fe400000018ff */
[----:B--2---:R-:W0:Y:S11]  /*13300*/  LDSM.16.MT88.4 R8, [R13+0x10000] ;  /* 0x010000000d08783b */ /* 0x004e360000004200 */
[----:B------:R-:W-:Y:S11]  /*13310*/  @!UPT UIADD3 URZ, URZ, URZ, URZ ;  /* 0x0000003f3f3ff290 */ /* 0x000ff6000fffe03f */
[----:B------:R-:W-:Y:S01]  /*13320*/  MOV R28, R24 ;  /* 0x00000018001c7202 */ /* 0x000fe20000000f00 */
[----:B------:R-:W-:Y:S01]  /*13330*/  IMAD.MOV.U32 R7, RZ, RZ, R26 ;  /* 0x000000ffff077224 */ /* 0x000fe200078e001a */
[----:B------:R-:W-:Y:S02]  /*13340*/  MOV R29, R25 ;  /* 0x00000019001d7202 */ /* 0x000fe40000000f00 */
[----:B------:R-:W-:Y:S01]  /*13350*/  MOV R6, R27 ;  /* 0x0000001b00067202 */ /* 0x000fe20000000f00 */
[----:B------:R-:W-:Y:S04]  /*13360*/  STL [R1+0x3b5c], R28 ;  /* 0x003b5c1c01007387 */ /* 0x000fe80000100800 */
[----:B------:R-:W-:Y:S04]  /*13370*/  STL [R1+0x3b58], R29 ;  /* 0x003b581d01007387 */ /* 0x000fe80000100800 */
[----:B------:R-:W-:Y:S01]  /*13380*/  STL [R1+0x3b54], R7 ;  /* 0x003b540701007387 */ /* 0x000fe20000100800 */
[----:B---3--:R-:W-:Y:S03]  /*13390*/  HMMA.16816.F32 R24, R16, R20, RZ ;  /* 0x000000141018723c */ /* 0x008fe600000018ff */
[----:B------:R-:W-:Y:S04]  /*133a0*/  STL [R1+0x3b50], R6 ;  /* 0x003b500601007387 */ /* 0x000fe80000100800 */
[----:B0-----:R-:W-:Y:S04]  /*133b0*/  STL.64 [R1+0x3ba0], R10 ;  /* 0x003ba00a01007387 */ /* 0x001fe80000100a00 */
[----:B------:R0:W-:Y:S02]  /*133c0*/  STL.64 [R1+0x3b98], R8 ;  /* 0x003b980801007387 */ /* 0x0001e40000100a00 */
[----:B0-----:R-:W-:Y:S01]  /*133d0*/  MOV R8, R16 ;  /* 0x0000001000087202 */ /* 0x001fe20000000f00 */
[----:B------:R-:W-:-:S02]  /*133e0*/  IMAD.MOV.U32 R9, RZ, RZ, R17 ;  /* 0x000000ffff097224 */ /* 0x000fc400078e0011 */
[----:B------:R-:W2:Y:S08]  /*133f0*/  LDL.LU.64 R16, [R1+0x3bc0] ;  /* 0x003bc00001107983 */ /* 0x000eb00000300a00 */
[----:B------:R-:W-:Y:S01]  /*13400*/  IMAD.MOV.U32 R29, RZ, RZ, R24 ;  /* 0x000000ffff1d7224 */ /* 0x000fe200078e0018 */
[----:B------:R-:W-:Y:S01]  /*13410*/  MOV R7, R25 ;  /* 0x0000001900077202 */ /* 0x000fe20000000f00 */
[----:B------:R-:W-:Y:S01]  /*13420*/  STL [R1+0xbc], R27 ;  /* 0x0000bc1b01007387 */ /* 0x000fe20000100800 */
[----:B------:R-:W-:-:S03]  /*13430*/  MOV R6, R26 ;  /* 0x0000001a00067202 */ /* 0x000fc60000000f00 */
[----:B------:R-:W0:Y:S04]  /*13440*/  LDSM.16.MT88.4 R24, [R0+0x10800] ;  /* 0x010800000018783b */ /* 0x000e280000004200 */
[----:B------:R-:W-:Y:S04]  /*13450*/  STL [R1+0x3b68], R6 ;  /* 0x003b680601007387 */ /* 0x000fe80000100800 */
[----:B------:R-:W-:Y:S04]  /*13460*/  STL [R1+0x3b64], R7 ;  /* 0x003b640701007387 */ /* 0x000fe80000100800 */
[----:B------:R-:W-:Y:S04]  /*13470*/  STL [R1+0x3b60], R29 ;  /* 0x003b601d01007387 */ /* 0x000fe80000100800 */
[----:B------:R-:W-:Y:S04]  /*13480*/  STL [R1+0x3a54], R0 ;  /* 0x003a540001007387 */ /* 0x000fe80000100800 */
[----:B0-----:R-:W-:Y:S04]  /*13490*/  STL.64 [R1+0x20], R24 ;  /* 0x0000201801007387 */ /* 0x001fe80000100a00 */
[----:B------:R-:W-:Y:S04]  /*134a0*/  STL.64 [R1+0x28], R26 ;  /* 0x0000281a01007387 */ /* 0x000fe80000100a00 */
[----:B------:R-:W0:Y:S01]  /*134b0*/  LDSM.16.MT88.4 R24, [R3+0x10800] ;  /* 0x010800000318783b */ /* 0x000e220000004200 */
[----:B------:R-:W-:-:S02]  /*134c0*/  MOV R11, R13 ;  /* 0x0000000d000b7202 */ /* 0x000fc40000000f00 */
[----:B------:R-:W-:Y:S02]  /*134d0*/  MOV R12, R19 ;  /* 0x00000013000c7202 */ /* 0x000fe40000000f00 */
[----:B------:R-:W-:Y:S01]  /*134e0*/  MOV R10, R18 ;  /* 0x00000012000a7202 */ /* 0x000fe20000000f00 */
[----:B0-----:R-:W-:Y:S01]  /*134f0*/  STL.64 [R1+0x8], R26 ;  /* 0x0000081a01007387 */ /* 0x001fe20000100a00 */
[----:B------:R-:W-:Y:S01]  /*13500*/  IMAD.MOV.U32 R18, RZ, RZ, R24 ;  /* 0x000000ffff127224 */ /* 0x000fe200078e0018 */
[----:B------:R-:W-:Y:S02]  /*13510*/  MOV R19, R25 ;  /* 0x0000001900137202 */ /* 0x000fe40000000f00 */
[----:B------:R0:W-:Y:S04]  /*13520*/  STL [R1+0x3ba8], R11 ;  /* 0x003ba80b01007387 */ /* 0x0001e80000100800 */
[----:B------:R-:W1:Y:S01]  /*13530*/  LDSM.16.MT88.4 R24, [R2+0x10800] ;  /* 0x010800000218783b */ /* 0x000e620000004200 */
[----:B0-----:R-:W-:-:S03]  /*13540*/  IMAD.MOV.U32 R11, RZ, RZ, R12 ;  /* 0x000000ffff0b7224 */ /* 0x001fc600078e000c */
[----:B------:R-:W-:Y:S04]  /*13550*/  STL [R1+0x3a28], R3 ;  /* 0x003a280301007387 */ /* 0x000fe80000100800 */
[C---:B--2---:R-:W-:Y:S11]  /*13560*/  HMMA.16816.F32 R12, R8.reuse, R16, RZ ;  /* 0x00000010080c723c */ /* 0x044ff600000018ff */
[----:B------:R-:W-:Y:S11]  /*13570*/  @!UPT UIADD3 URZ, URZ, URZ, URZ ;  /* 0x0000003f3f3ff290 */ /* 0x000ff6000fffe03f */
[----:B------:R-:W-:Y:S02]  /*13580*/  @!UPT UIADD3 URZ, URZ, URZ, URZ ;  /* 0x0000003f3f3ff290 */ /* 0x000fe4000fffe03f */
[----:B------:R-:W-:Y:S01]  /*13590*/  MOV R28, R15 ;  /* 0x0000000f001c7202 */ /* 0x000fe20000000f00 */
[----:B------:R-:W-:Y:S01]  /*135a0*/  IMAD.MOV.U32 R29, RZ, RZ, R14 ;  /* 0x000000ffff1d7224 */ /* 0x000fe200078e000e */
[----:B------:R-:W-:Y:S02]  /*135b0*/  MOV R7, R13 ;  /* 0x0000000d00077202 */ /* 0x000fe40000000f00 */
[----:B------:R-:W-:Y:S01]  /*135c0*/  MOV R6, R12 ;  /* 0x0000000c00067202 */ /* 0x000fe20000000f00 */
[----:B------:R-:W-:Y:S04]  /*135d0*/  STL [R1+0x3b78], R28 ;  /* 0x003b781c01007387 */ /* 0x000fe80000100800 */
[----:B------:R-:W-:Y:S04]  /*135e0*/  STL [R1+0x3b74], R29 ;  /* 0x003b741d01007387 */ /* 0x000fe80000100800 */
[----:B------:R-:W-:Y:S04]  /*135f0*/  STL [R1+0x3b70], R7 ;  /* 0x003b700701007387 */ /* 0x000fe80000100800 */
[----:B------:R-:W-:Y:S04]  /*13600*/  STL [R1+0x3b6c], R6 ;  /* 0x003b6c0601007387 */ /* 0x000fe80000100800 */
[----:B-1----:R-:W-:Y:S04]  /*13610*/  STL.64 [R1+0x3a90], R26 ;  /* 0x003a901a01007387 */ /* 0x002fe80000100a00 */
[----:B------:R0:W-:Y:S04]  /*13620*/  STL.64 [R1+0x3a88], R24 ;  /* 0x003a881801007387 */ /* 0x0001e80000100a00 */
[----:B0-----:R-:W2:Y:S01]  /*13630*/  LDL.LU.64 R24, [R1+0x30] ;  /* 0x0000300001187983 */ /* 0x001ea20000300a00 */
[C---:B------:R-:W-:Y:S11]  /*13640*/  HMMA.16816.F32 R12, R8.reuse, R4, RZ ;  /* 0x00000004080c723c */ /* 0x040ff600000018ff */
[----:B------:R-:W-:Y:S11]  /*13650*/  @!UPT UIADD3 URZ, URZ, URZ, URZ ;  /* 0x0000003f3f3ff290 */ /* 0x000ff6000fffe03f */
[----:B------:R-:W-:Y:S01]  /*13660*/  @!UPT UIADD3 URZ, URZ, URZ, URZ ;  /* 0x0000003f3f3ff290 */ /* 0x000fe2000fffe03f */
[----:B------:R-:W-:Y:S04]  /*13670*/  STL.64 [R1+0x90], R12 ;  /* 0x0000900c01007387 */ /* 0x000fe80000100a00 */
[----:B------:R0:W-:Y:S04]  /*13680*/  STL.64 [R1+0x98], R14 ;  /* 0x0000980e01007387 */ /* 0x0001e80000100a00 */
[----:B0-----:R-:W3:Y:S04]  /*13690*/  LDL.LU.64 R14, [R1+0x3bb8] ;  /* 0x003bb800010e7983 */ /* 0x001ee80000300a00 */
[----:B------:R-:W3:Y:S01]  /*136a0*/  LDL.LU.64 R12, [R1+0x3bb0] ;  /* 0x003bb000010c7983 */ /* 0x000ee20000300a00 */
[----:B--2---:R-:W-:Y:S11]  /*136b0*/  HMMA.16816.F32 R8, R8, R24, RZ ;  /* 0x000000180808723c */ /* 0x004ff600000018ff */
        /* <DEDUP_REMOVED lines=10> */
[----:B------:R-:W2:Y:S01]  /*13760*/  LDL R2, [R1+0x1058] ;  /* 0x0010580001027983 */ /* 0x000ea20000100800 */
[C---:B---3--:R-:W-:Y:S03]  /*13770*/  HMMA.16816.F32 R8, R12.reuse, R20, RZ ;  /* 0x000000140c08723c */ /* 0x048fe600000018ff */
[----:B--2---:R-:W-:Y:S11]  /*13780*/  STL [R1+0x3a50], R2 ;  /* 0x003a500201007387 */ /* 0x004ff60000100800 */
[----:B------:R-:W-:Y:S09]  /*13790*/  @!UPT UIADD3 URZ, URZ, URZ, URZ ;  /* 0x0000003f3f3ff290 */ /* 0x000ff2000fffe03f */
[----:B------:R-:W-:Y:S04]  /*137a0*/  STL.64 [R1+0x60], R8 ;  /* 0x0000600801007387 */ /* 0x000fe80000100a00 */
[----:B------:R0:W-:Y:S02]  /*137b0*/  STL.64 [R1+0x68], R10 ;  /* 0x0000680a01007387 */ /* 0x0001e40000100a00 */
[C---:B0-----:R-:W-:Y:S11]  /*137c0*/  HMMA.16816.F32 R8, R12.reuse, R16, RZ ;  /* 0x000000100c08723c */ /* 0x041ff600000018ff */
[----:B------:R-:W-:Y:S11]  /*137d0*/  @!UPT UIADD3 URZ, URZ, URZ, URZ ;  /* 0x0000003f3f3ff290 */ /* 0x000ff6000fffe03f */
[----:B------:R-:W-:Y:S02]  /*137e0*/  @!UPT UIADD3 URZ, URZ, URZ, URZ ;  /* 0x0000003f3f3ff290 */ /* 0x000fe4000fffe03f */
[----:B------:R-:W-:Y:S01]  /*137f0*/  IMAD.MOV.U32 R6, RZ, RZ, R8 ;  /* 0x000000ffff067224 */ /* 0x000fe200078e0008 */
[----:B------:R-:W-:Y:S01]  /*13800*/  MOV R7, R9 ;  /* 0x0000000900077202 */ /* 0x000fe20000000f00 */
[----:B------:R-:W-:Y:S01]  /*13810*/  IMAD.MOV.U32 R28, RZ, RZ, R11 ;  /* 0x000000ffff1c7224 */ /* 0x000fe200078e000b */
[----:B------:R-:W-:Y:S02]  /*13820*/  MOV R29, R10 ;  /* 0x0000000a001d7202 */ /* 0x000fe40000000f00 */
[C---:B------:R-:W-:Y:S11]  /*13830*/  HMMA.16816.F32 R8, R12.reuse, R4, RZ ;  /* 0x000000040c08723c */ /* 0x040ff600000018ff */
[----:B------:R-:W-:Y:S11]  /*13840*/  @!UPT UIADD3 URZ, URZ, URZ, URZ ;  /* 0x0000003f3f3ff290 */ /* 0x000ff6000fffe03f */
[----:B------:R-:W-:Y:S01]  /*13850*/  @!UPT UIADD3 URZ, URZ, URZ, URZ ;  /* 0x0000003f3f3ff290 */ /* 0x000fe2000fffe03f */
[----:B------:R-:W-:Y:S04]  /*13860*/  STL.64 [R1+0x40], R8 ;  /* 0x0000400801007387 */ /* 0x000fe80000100a00 */
[----:B------:R0:W-:Y:S04]  /*13870*/  STL.64 [R1+0x48], R10 ;  /* 0x0000480a01007387 */ /* 0x0001e80000100a00 */
[----:B0-----:R-:W2:Y:S04]  /*13880*/  LDL.LU R11, [R1+0x3ba8] ;  /* 0x003ba800010b7983 */ /* 0x001ea80000300800 */
[----:B--2---:R-:W0:Y:S04]  /*13890*/  LDSM.16.MT88.4 R8, [R11+0x10800] ;  /* 0x010800000b08783b */ /* 0x004e280000004200 */
[----:B0-----:R-:W-:Y:S04]  /*138a0*/  STL.64 [R1+0x10], R8 ;  /* 0x0000100801007387 */ /* 0x001fe80000100a00 */
[----:B------:R0:W-:Y:S04]  /*138b0*/  STL.64 [R1+0x18], R10 ;  /* 0x0000180a01007387 */ /* 0x0001e80000100a00 */
[----:B0-----:R-:W2:Y:S04]  /*138c0*/  LDL.LU.64 R10, [R1+0x3ba0] ;  /* 0x003ba000010a7983 */ /* 0x001ea80000300a00 */
[----:B------:R-:W2:Y:S01]  /*138d0*/  LDL.LU.64 R8, [R1+0x3b98] ;  /* 0x003b980001087983 */ /* 0x000ea20000300a00 */
[----:B------:R-:W-:Y:S01]  /*138e0*/  HMMA.16816.F32 R12, R12, R24, RZ ;  /* 0x000000180c0c723c */ /* 0x000fe200000018ff */
[----:B------:R-:W-:-:S02]  /*138f0*/  MOV R3, R24 ;  /* 0x0000001800037202 */ /* 0x000fc40000000f00 */
[----:B------:R-:W-:Y:S11]  /*13900*/  MOV R2, R25 ;  /* 0x0000001900027202 */ /* 0x000ff60000000f00 */
[----:B------:R-:W-:Y:S09]  /*13910*/  @!UPT UIADD3 URZ, URZ, URZ, URZ ;  /* 0x0000003f3f3ff290 */ /* 0x000ff2000fffe03f */
[----:B------:R-:W-:Y:S04]  /*13920*/  STL [R1+0x3a64], R12 ;  /* 0x003a640c01007387 */ /* 0x000fe80000100800 */
[----:B------:R-:W-:Y:S04]  /*13930*/  STL [R1+0x3a60], R13 ;  /* 0x003a600d01007387 */ /* 0x000fe80000100800 */
[----:B------:R-:W-:Y:S04]  /*13940*/  STL [R1+0x3a5c], R14 ;  /* 0x003a5c0e01007387 */ /* 0x000fe80000100800 */
[----:B------:R-:W-:Y:S01]  /*13950*/  STL [R1+0x3a58], R15 ;  /* 0x003a580f01007387 */ /* 0x000fe20000100800 */
[----:B--2---:R-:W-:Y:S11]  /*13960*/  HMMA.16816.F32 R24, R8, R20, RZ ;  /* 0x000000140818723c */ /* 0x004ff600000018ff */
[----:B------:R-:W-:Y:S11]  /*13970*/  @!UPT UIADD3 URZ, URZ, URZ, URZ ;  /* 0x0000003f3f3ff290 */ /* 0x000ff6000fffe03f */
[----:B------:R-:W-:Y:S01]  /*13980*/  @!UPT UIADD3 URZ, URZ, URZ, URZ ;  /* 0x0000003f3f3ff290 */ /* 0x000fe2000fffe03f */
[----:B------:R0:W-:Y:S04]  /*13990*/  STL.64 [R1+0x80], R24 ;  /* 0x0000801801007387 */ /* 0x0001e80000100a00 */
[----:B------:R1:W-:Y:S01]  /*139a0*/  STL [R1+0x88], R26 ;  /* 0x0000881a01007387 */ /* 0x0003e20000100800 */
[----:B------:R-:W-:-:S03]  /*139b0*/  IMAD.MOV.U32 R0, RZ, RZ, R27 ;  /* 0x000000ffff007224 */ /* 0x000fc600078e001b */
[----:B------:R2:W-:Y:S01]  /*139c0*/  STL.64 [R1+0x3b20], R22 ;  /* 0x003b201601007387 */ /* 0x0005e20000100a00 */
[----:B0-----:R-:W-:-:S03]  /*139d0*/  MOV R24, R18 ;  /* 0x0000001200187202 */ /* 0x001fc60000000f00 */
[----:B------:R-:W3:Y:S01]  /*139e0*/  LDL.LU R18, [R1+0x3b90] ;  /* 0x003b900001127983 */ /* 0x000ee20000300800 */
[----:B------:R-:W-:-:S03]  /*139f0*/  MOV R25, R19 ;  /* 0x0000001300197202 */ /* 0x000fc60000000f00 */
[----:B------:R-:W3:Y:S04]  /*13a00*/  LDL.LU R19, [R1+0x3b8c] ;  /* 0x003b8c0001137983 */ /* 0x000ee80000300800 */
[----:B-1----:R-:W4:Y:S04]  /*13a10*/  LDL.LU R26, [R1+0x8] ;  /* 0x00000800011a7983 */ /* 0x002f280000300800 */
[----:B------:R-:W4:Y:S01]  /*13a20*/  LDL.LU R27, [R1+0xc] ;  /* 0x00000c00011b7983 */ /* 0x000f220000300800 */
[----:B--2---:R-:W-:Y:S11]  /*13a30*/  HMMA.16816.F32 R20, R8, R16, RZ ;  /* 0x000000100814723c */ /* 0x004ff600000018ff */
[----:B------:R-:W-:Y:S11]  /*13a40*/  @!UPT UIADD3 URZ, URZ, URZ, URZ ;  /* 0x0000003f3f3ff290 */ /* 0x000ff6000fffe03f */
[----:B------:R-:W-:Y:S02]  /*13a50*/  @!UPT UIADD3 URZ, URZ, URZ, URZ ;  /* 0x0000003f3f3ff290 */ /* 0x000fe4000fffe03f */
[----:B------:R-:W-:Y:S01]  /*13a60*/  MOV R14, R22 ;  /* 0x00000016000e7202 */ /* 0x000fe20000000f00 */
[----:B------:R-:W-:Y:S01]  /*13a70*/  IMAD.MOV.U32 R15, RZ, RZ, R23 ;  /* 0x000000ffff0f7224 */ /* 0x000fe200078e0017 */
[----:B------:R-:W-:Y:S01]  /*13a80*/  MOV R13, R21 ;  /* 0x00000015000d7202 */ /* 0x000fe20000000f00 */
[----:B------:R-:W-:Y:S01]  /*13a90*/  IMAD.MOV.U32 R12, RZ, RZ, R20 ;  /* 0x000000ffff0c7224 */ /* 0x000fe200078e0014 */
[----:B----4-:R-:W-:Y:S04]  /*13aa0*/  STL.64 [R1+0x3ae0], R26 ;  /* 0x003ae01a01007387 */ /* 0x010fe80000100a00 */
[----:B------:R-:W-:Y:S04]  /*13ab0*/  STL.64 [R1+0x3ad8], R24 ;  /* 0x003ad81801007387 */ /* 0x000fe80000100a00 */
[----:B---3--:R-:W-:Y:S04]  /*13ac0*/  STL.64 [R1+0x3b18], R18 ;  /* 0x003b181201007387 */ /* 0x008fe80000100a00 */
[----:B------:R0:W-:Y:S04]  /*13ad0*/  STL.64 [R1+0x3a70], R14 ;  /* 0x003a700e01007387 */ /* 0x0001e80000100a00 */
[----:B------:R1:W-:Y:S01]  /*13ae0*/  STL.64 [R1+0x3a68], R12 ;  /* 0x003a680c01007387 */ /* 0x0003e20000100a00 */
[----:B0-----:R-:W-:Y:S01]  /*13af0*/  IMAD.MOV.U32 R14, RZ, RZ, R29 ;  /* 0x000000ffff0e7224 */ /* 0x001fe200078e001d */
[----:B------:R-:W-:-:S02]  /*13b00*/  MOV R15, R28 ;  /* 0x0000001c000f7202 */ /* 0x000fc40000000f00 */
[----:B-1----:R-:W-:Y:S02]  /*13b10*/  MOV R12, R6 ;  /* 0x00000006000c7202 */ /* 0x002fe40000000f00 */
[----:B------:R-:W2:Y:S01]  /*13b20*/  LDL.LU R6, [R1+0x3b88] ;  /* 0x003b880001067983 */ /* 0x000ea20000300800 */
[----:B------:R-:W-:-:S03]  /*13b30*/  MOV R13, R7 ;  /* 0x00000007000d7202 */ /* 0x000fc60000000f00 */
[----:B------:R-:W3:Y:S04]  /*13b40*/  LDL.LU R7, [R1+0x3b84] ;  /* 0x003b840001077983 */ /* 0x000ee80000300800 */
[----:B------:R-:W4:Y:S04]  /*13b50*/  LDL.LU R29, [R1+0x3b80] ;  /* 0x003b8000011d7983 */ /* 0x000f280000300800 */
[----:B------:R-:W5:Y:S04]  /*13b60*/  LDL.LU R28, [R1+0x3b7c] ;  /* 0x003b7c00011c7983 */ /* 0x000f680000300800 */
[----:B------:R-:W-:Y:S04]  /*13b70*/  STL.64 [R1+0x3a80], R14 ;  /* 0x003a800e01007387 */ /* 0x000fe80000100a00 */
[----:B------:R0:W-:Y:S04]  /*13b80*/  STL.64 [R1+0x3a78], R12 ;  /* 0x003a780c01007387 */ /* 0x0001e80000100a00 */
[----:B0-----:R-:W2:Y:S04]  /*13b90*/  LDL.LU R12, [R1+0x60] ;  /* 0x00006000010c7983 */ /* 0x001ea80000300800 */
[----:B------:R-:W2:Y:S04]  /*13ba0*/  LDL.LU R13, [R1+0x64] ;  /* 0x00006400010d7983 */ /* 0x000ea80000300800 */
[----:B------:R-:W2:Y:S04]  /*13bb0*/  LDL.LU R14, [R1+0x68] ;  /* 0x00006800010e7983 */ /* 0x000ea80000300800 */
[----:B------:R-:W2:Y:S04]  /*13bc0*/  LDL.LU R15, [R1+0x6c] ;  /* 0x00006c00010f7983 */ /* 0x000ea80000300800 */
[----:B------:R-:W2:Y:S04]  /*13bd0*/  LDL.LU R24, [R1+0x20] ;  /* 0x0000200001187983 */ /* 0x000ea80000300800 */
[----:B------:R-:W2:Y:S04]  /*13be0*/  LDL.LU R25, [R1+0x24] ;  /* 0x0000240001197983 */ /* 0x000ea80000300800 */
[----:B------:R-:W2:Y:S04]  /*13bf0*/  LDL.LU R26, [R1+0x28] ;  /* 0x00002800011a7983 */ /* 0x000ea80000300800 */
[----:B------:R-:W2:Y:S04]  /*13c00*/  LDL.LU R27, [R1+0x2c] ;  /* 0x00002c00011b7983 */ /* 0x000ea80000300800 */
[----:B--2---:R-:W-:Y:S04]  /*13c10*/  STL.64 [R1+0x3b30], R26 ;  /* 0x003b301a01007387 */ /* 0x004fe80000100a00 */
[----:B------:R-:W-:Y:S04]  /*13c20*/  STL.64 [R1+0x3b28], R24 ;  /* 0x003b281801007387 */ /* 0x000fe80000100a00 */
[----:B------:R3:W-:Y:S04]  /*13c30*/  STL.64 [R1+0x3aa0], R14 ;  /* 0x003aa00e01007387 */ /* 0x0007e80000100a00 */
[----:B------:R5:W-:Y:S01]  /*13c40*/  STL.64 [R1+0x3a98], R12 ;  /* 0x003a980c01007387 */ /* 0x000be20000100a00 */
[----:B---3--:R-:W-:-:S02]  /*13c50*/  MOV R14, R7 ;  /* 0x00000007000e7202 */ /* 0x008fc40000000f00 */
[----:B------:R-:W-:Y:S02]  /*13c60*/  MOV R15, R6 ;  /* 0x00000006000f7202 */ /* 0x000fe40000000f00 */
[----:B-----5:R-:W-:Y:S01]  /*13c70*/  MOV R12, R28 ;  /* 0x0000001c000c7202 */ /* 0x020fe20000000f00 */
[----:B----4-:R-:W-:Y:S01]  /*13c80*/  IMAD.MOV.U32 R13, RZ, RZ, R29 ;  /* 0x000000ffff0d7224 */ /* 0x010fe200078e001d */
[----:B------:R-:W2:Y:S04]  /*13c90*/  LDL.LU R28, [R1+0x3b78] ;  /* 0x003b7800011c7983 */ /* 0x000ea80000300800 */
        /* <DEDUP_REMOVED lines=9> */
[----:B--2---:R3:W-:Y:S04]  /*13d30*/  STL.64 [R1+0x3ac0], R14 ;  /* 0x003ac00e01007387 */ /* 0x0047e80000100a00 */
[----:B------:R5:W-:Y:S01]  /*13d40*/  STL.64 [R1+0x3ab8], R12 ;  /* 0x003ab80c01007387 */ /* 0x000be20000100a00 */
[----:B---3--:R-:W-:Y:S01]  /*13d50*/  MOV R14, R29 ;  /* 0x0000001d000e7202 */ /* 0x008fe20000000f00 */
[----:B-----5:R-:W-:Y:S01]  /*13d60*/  IMAD.MOV.U32 R12, RZ, RZ, R6 ;  /* 0x000000ffff0c7224 */ /* 0x020fe200078e0006 */
[----:B----4-:R-:W-:Y:S01]  /*13d70*/  MOV R13, R7 ;  /* 0x00000007000d7202 */ /* 0x010fe20000000f00 */
[----:B------:R-:W2:Y:S04]  /*13d80*/  LDL.LU R6, [R1+0x3b68] ;  /* 0x003b680001067983 */ /* 0x000ea80000300800 */
[----:B------:R-:W3:Y:S04]  /*13d90*/  LDL.LU R7, [R1+0x3b64] ;  /* 0x003b640001077983 */ /* 0x000ee80000300800 */
[----:B------:R-:W4:Y:S01]  /*13da0*/  LDL.LU R29, [R1+0x3b60] ;  /* 0x003b6000011d7983 */ /* 0x000f220000300800 */
[----:B------:R-:W-:-:S03]  /*13db0*/  IMAD.MOV.U32 R15, RZ, RZ, R28 ;  /* 0x000000ffff0f7224 */ /* 0x000fc600078e001c */
[----:B------:R-:W5:Y:S04]  /*13dc0*/  LDL.LU R28, [R1+0x3b5c] ;  /* 0x003b5c00011c7983 */ /* 0x000f680000300800 */
[----:B------:R-:W5:Y:S04]  /*13dd0*/  LDL.LU R16, [R1+0x100] ;  /* 0x0001000001107983 */ /* 0x000f680000300800 */
[----:B------:R-:W5:Y:S04]  /*13de0*/  LDL.LU R17, [R1+0x104] ;  /* 0x0001040001117983 */ /* 0x000f680000300800 */
[----:B------:R-:W5:Y:S04]  /*13df0*/  LDL.LU R18, [R1+0x108] ;  /* 0x0001080001127983 */ /* 0x000f680000300800 */
[----:B------:R-:W5:Y:S04]  /*13e00*/  LDL.LU R19, [R1+0x10c] ;  /* 0x00010c0001137983 */ /* 0x000f680000300800 */
[----:B------:R2:W-:Y:S04]  /*13e10*/  STL.64 [R1+0x3ad0], R14 ;  /* 0x003ad00e01007387 */ /* 0x0005e80000100a00 */
[----:B------:R3:W-:Y:S01]  /*13e20*/  STL.64 [R1+0x3ac8], R12 ;  /* 0x003ac80c01007387 */ /* 0x0007e20000100a00 */
[----:B--2---:R-:W-:-:S02]  /*13e30*/  MOV R14, R6 ;  /* 0x00000006000e7202 */ /* 0x004fc40000000f00 */
[----:B---3--:R-:W-:Y:S01]  /*13e40*/  MOV R13, R7 ;  /* 0x00000007000d7202 */ /* 0x008fe20000000f00 */
[----:B----4-:R-:W-:Y:S02]  /*13e50*/  IMAD.MOV.U32 R12, RZ, RZ, R29 ;  /* 0x000000ffff0c7224 */ /* 0x010fe400078e001d */
[----:B------:R-:W2:Y:S04]  /*13e60*/  LDL.LU R29, [R1+0x3b58] ;  /* 0x003b5800011d7983 */ /* 0x000ea80000300800 */
[----:B------:R-:W3:Y:S04]  /*13e70*/  LDL.LU R7, [R1+0x3b54] ;  /* 0x003b540001077983 */ /* 0x000ee80000300800 */
[----:B------:R-:W4:Y:S04]  /*13e80*/  LDL.LU R6, [R1+0x3b50] ;  /* 0x003b500001067983 */ /* 0x000f280000300800 */
[----:B------:R-:W2:Y:S01]  /*13e90*/  LDL.LU R15, [R1+0xbc] ;  /* 0x0000bc00010f7983 */ /* 0x000ea20000300800 */
[----:B------:R-:W-:Y:S03]  /*13ea0*/  HMMA.16816.F32 R24, R8, R4, RZ ;  /* 0x000000040818723c */ /* 0x000fe600000018ff */
[----:B--2---:R3:W-:Y:S04]  /*13eb0*/  STL.64 [R1+0x3af0], R14 ;  /* 0x003af00e01007387 */ /* 0x0047e80000100a00 */
[----:B------:R5:W-:Y:S01]  /*13ec0*/  STL.64 [R1+0x3ae8], R12 ;  /* 0x003ae80c01007387 */ /* 0x000be20000100a00 */
[----:B---3--:R-:W-:Y:S01]  /*13ed0*/  MOV R14, R7 ;  /* 0x00000007000e7202 */ /* 0x008fe20000000f00 */
[----:B----4-:R-:W-:-:S02]  /*13ee0*/  IMAD.MOV.U32 R15, RZ, RZ, R6 ;  /* 0x000000ffff0f7224 */ /* 0x010fc400078e0006 */
[----:B-----5:R-:W-:Y:S01]  /*13ef0*/  IMAD.MOV.U32 R12, RZ, RZ, R28 ;  /* 0x000000ffff0c7224 */ /* 0x020fe200078e001c */
[----:B------:R-:W-:Y:S01]  /*13f00*/  MOV R13, R29 ;  /* 0x0000001d000d7202 */ /* 0x000fe20000000f00 */
        /* <DEDUP_REMOVED lines=9> */
[----:B------:R-:W2:Y:S01]  /*13fa0*/  LDL.LU R15, [R1+0xec] ;  /* 0x0000ec00010f7983 */ /* 0x000ea20000300800 */
[----:B------:R-:W-:-:S02]  /*13fb0*/  MOV R21, R2 ;  /* 0x0000000200157202 */ /* 0x000fc40000000f00 */
[----:B------:R-:W-:Y:S01]  /*13fc0*/  MOV R2, R27 ;  /* 0x0000001b00027202 */ /* 0x000fe20000000f00 */
[----:B--2---:R-:W-:Y:S04]  /*13fd0*/  STL.64 [R1+0x3b10], R14 ;  /* 0x003b100e01007387 */ /* 0x004fe80000100a00 */
[----:B------:R5:W-:Y:S02]  /*13fe0*/  STL.64 [R1+0x3b08], R12 ;  /* 0x003b080c01007387 */ /* 0x000be40000100a00 */
[----:B-----5:R-:W-:Y:S02]  /*13ff0*/  MOV R12, R6 ;  /* 0x00000006000c7202 */ /* 0x020fe40000000f00 */
[----:B------:R-:W2:Y:S01]  /*14000*/  LDL.LU R6, [R1+0x3b3c] ;  /* 0x003b3c0001067983 */ /* 0x000ea20000300800 */
[----:B----4-:R-:W-:-:S03]  /*14010*/  MOV R13, R7 ;  /* 0x00000007000d7202 */ /* 0x010fc60000000f00 */
[----:B------:R-:W2:Y:S04]  /*14020*/  LDL.LU R7, [R1+0x3b38] ;  /* 0x003b380001077983 */ /* 0x000ea80000300800 */
[----:B------:R-:W-:Y:S04]  /*14030*/  STL.64 [R1+0x110], R24 ;  /* 0x0001101801007387 */ /* 0x000fe80000100a00 */
[----:B------:R0:W-:Y:S04]  /*14040*/  STL [R1+0x118], R26 ;  /* 0x0001181a01007387 */ /* 0x0001e80000100800 */
[----:B0-----:R-:W4:Y:S04]  /*14050*/  LDL.LU.64 R26, [R1+0x3b30] ;  /* 0x003b3000011a7983 */ /* 0x001f280000300a00 */
[----:B------:R-:W4:Y:S04]  /*14060*/  LDL.LU.64 R24, [R1+0x3b28] ;  /* 0x003b280001187983 */ /* 0x000f280000300a00 */
[----:B------:R-:W4:Y:S01]  /*14070*/  LDL.LU.64 R22, [R1+0x3b20] ;  /* 0x003b200001167983 */ /* 0x000f220000300a00 */
[----:B------:R-:W-:-:S07]  /*14080*/  MOV R20, R3 ;  /* 0x0000000300147202 */ /* 0x000fce0000000f00 */
[----:B------:R-:W-:Y:S01]  /*14090*/  HMMA.16816.F32 R8, R8, R20, RZ ;  /* 0x000000140808723c */ /* 0x000fe200000018ff */
[----:B---3--:R-:W-:Y:S01]  /*140a0*/  IMAD.MOV.U32 R14, RZ, RZ, R29 ;  /* 0x000000ffff0e7224 */ /* 0x008fe200078e001d */
[----:B------:R-:W-:Y:S11]  /*140b0*/  MOV R15, R28 ;  /* 0x0000001c000f7202 */ /* 0x000ff60000000f00 */
[----:B------:R-:W-:Y:S10]  /*140c0*/  @!UPT UIADD3 URZ, URZ, URZ, URZ ;  /* 0x0000003f3f3ff290 */ /* 0x000ff4000fffe03f */
[----:B------:R-:W-:Y:S01]  /*140d0*/  STL [R1+0x120], R8 ;  /* 0x0001200801007387 */ /* 0x000fe20000100800 */
[----:B------:R-:W-:Y:S02]  /*140e0*/  MOV R29, R10 ;  /* 0x0000000a001d7202 */ /* 0x000fe40000000f00 */
[----:B------:R-:W-:Y:S02]  /*140f0*/  MOV R28, R11 ;  /* 0x0000000b001c7202 */ /* 0x000fe40000000f00 */
[----:B------:R-:W3:Y:S01]  /*14100*/  LDL.LU.64 R10, [R1+0x38] ;  /* 0x00003800010a7983 */ /* 0x000ee20000300a00 */
[C---:B----4-:R-:W-:Y:S11]  /*14110*/  HMMA.16816.F32 R16, R24.reuse, R22, R16 ;  /* 0x000000161810723c */ /* 0x050ff60000001810 */
[----:B------:R-:W-:Y:S11]  /*14120*/  @!UPT UIADD3 URZ, URZ, URZ, URZ ;  /* 0x0000003f3f3ff290 */ /* 0x000ff6000fffe03f */
[----:B------:R-:W-:Y:S01]  /*14130*/  @!UPT UIADD3 URZ, URZ, URZ, URZ ;  /* 0x0000003f3f3ff290 */ /* 0x000fe2000fffe03f */
[----:B------:R-:W-:Y:S04]  /*14140*/  STL.64 [R1+0x100], R16 ;  /* 0x0001001001007387 */ /* 0x000fe80000100a00 */
[----:B------:R0:W-:Y:S04]  /*14150*/  STL.64 [R1+0x108], R18 ;  /* 0x0001081201007387 */ /* 0x0001e80000100a00 */
[----:B0-----:R-:W4:Y:S02]  /*14160*/  LDL.LU.64 R18, [R1+0x3b18] ;  /* 0x003b180001127983 */ /* 0x001f240000300a00 */
[C---:B----4-:R-:W-:Y:S11]  /*14170*/  HMMA.16816.F32 R12, R24.reuse, R18, R12 ;  /* 0x00000012180c723c */ /* 0x050ff6000000180c */
[----:B------:R-:W-:Y:S11]  /*14180*/  @!UPT UIADD3 URZ, URZ, URZ, URZ ;  /* 0x0000003f3f3ff290 */ /* 0x000ff6000fffe03f */
[----:B------:R-:W-:Y:S01]  /*14190*/  @!UPT UIADD3 URZ, URZ, URZ, URZ ;  /* 0x0000003f3f3ff290 */ /* 0x000fe2000fffe03f */
[----:B------:R0:W-:Y:S01]  /*141a0*/  STL.64 [R1+0x130], R12 ;  /* 0x0001300c01007387 */ /* 0x0001e20000100a00 */
[----:B------:R-:W-:Y:S01]  /*141b0*/  IMAD.MOV.U32 R17, RZ, RZ, R14 ;  /* 0x000000ffff117224 */ /* 0x000fe200078e000e */
[----:B------:R-:W-:Y:S02]  /*141c0*/  MOV R16, R15 ;  /* 0x0000000f00107202 */ /* 0x000fe40000000f00 */
[----:B------:R-:W2:Y:S04]  /*141d0*/  LDL.LU.64 R14, [R1+0x3b10] ;  /* 0x003b1000010e7983 */ /* 0x000ea80000300a00 */
[----:B0-----:R-:W2:Y:S04]  /*141e0*/  LDL.LU.64 R12, [R1+0x3b08] ;  /* 0x003b0800010c7983 */ /* 0x001ea80000300a00 */
[----:B------:R-:W-:Y:S04]  /*141f0*/  STL [R1+0x39f4], R16 ;  /* 0x0039f41001007387 */ /* 0x000fe80000100800 */
[----:B------:R-:W-:Y:S01]  /*14200*/  STL [R1+0x39f0], R17 ;  /* 0x0039f01101007387 */ /* 0x000fe20000100800 */
[C---:B--2---:R-:W-:Y:S11]  /*14210*/  HMMA.16816.F32 R12, R24.reuse, R6, R12 ;  /* 0x00000006180c723c */ /* 0x044ff6000000180c */
[----:B------:R-:W-:Y:S11]  /*14220*/  @!UPT UIADD3 URZ, URZ, URZ, URZ ;  /* 0x0000003f3f3ff290 */ /* 0x000ff6000fffe03f */
[----:B------:R-:W-:Y:S01]  /*14230*/  @!UPT UIADD3 URZ, URZ, URZ, URZ ;  /* 0x0000003f3f3ff290 */ /* 0x000fe2000fffe03f */
[----:B------:R0:W-:Y:S01]  /*14240*/  STL.64 [R1+0x1c0], R12 ;  /* 0x0001c00c01007387 */ /* 0x0001e20000100a00 */
[----:B------:R-:W-:Y:S01]  /*14250*/  MOV R21, R14 ;  /* 0x0000000e00157202 */ /* 0x000fe20000000f00 */
[----:B------:R-:W-:Y:S02]  /*14260*/  IMAD.MOV.U32 R20, RZ, RZ, R15 ;  /* 0x000000ffff147224 */ /* 0x000fe400078e000f */
[----:B------:R-:W3:Y:S04]  /*14270*/  LDL.LU.64 R14, [R1+0x3b00] ;  /* 0x003b0000010e7983 */ /* 0x000ee80000300a00 */
[----:B0-----:R-:W3:Y:S02]  /*14280*/  LDL.LU.64 R12, [R1+0x3af8] ;  /* 0x003af800010c7983 */ /* 0x001ee40000300a00 */
[----:B---3--:R-:W-:Y:S02]  /*14290*/  HMMA.16816.F32 R24, R24, R10, R12 ;  /* 0x0000000a1818723c */ /* 0x008fe4000000180c */
[----:B------:R-:W2:Y:S04]  /*142a0*/  LDL.LU.64 R14, [R1+0x3af0] ;  /* 0x003af000010e7983 */ /* 0x000ea80000300a00 */
[----:B------:R-:W2:Y:S11]  /*142b0*/  LDL.LU.64 R12, [R1+0x3ae8] ;  /* 0x003ae800010c7983 */ /* 0x000eb60000300a00 */
[----:B------:R-:W-:Y:S06]  /*142c0*/  @!UPT UIADD3 URZ, URZ, URZ, URZ ;  /* 0x0000003f3f3ff290 */ /* 0x000fec000fffe03f */
[----:B------:R-:W-:Y:S04]  /*142d0*/  STL.64 [R1+0xe0], R24 ;  /* 0x0000e01801007387 */ /* 0x000fe80000100a00 */
[----:B------:R0:W-:Y:S04]  /*142e0*/  STL.64 [R1+0xe8], R26 ;  /* 0x0000e81a01007387 */ /* 0x0001e80000100a00 */
[----:B0-----:R-:W2:Y:S04]  /*142f0*/  LDL.LU.64 R26, [R1+0x3ae0] ;  /* 0x003ae000011a7983 */ /* 0x001ea80000300a00 */
[----:B------:R-:W2:Y:S02]  /*14300*/  LDL.LU.64 R24, [R1+0x3ad8] ;  /* 0x003ad80001187983 */ /* 0x000ea40000300a00 */
[C---:B--2---:R-:W-:Y:S11]  /*14310*/  HMMA.16816.F32 R12, R24.reuse, R22, R12 ;  /* 0x00000016180c723c */ /* 0x044ff6000000180c */
[----:B------:R-:W-:Y:S11]  /*14320*/  @!UPT UIADD3 URZ, URZ, URZ, URZ ;  /* 0x0000003f3f3ff290 */ /* 0x000ff6000fffe03f */
[----:B------:R-:W-:Y:S01]  /*14330*/  @!UPT UIADD3 URZ, URZ, URZ, URZ ;  /* 0x0000003f3f3ff290 */ /* 0x000fe2000fffe03f */
        /* <DEDUP_REMOVED lines=18> */
[----:B--2---:R-:W-:Y:S02]  /*14460*/  HMMA.16816.F32 R24, R24, R10, R12 ;  /* 0x0000000a1818723c */ /* 0x004fe4000000180c */
[----:B------:R-:W2:Y:S04]  /*14470*/  LDL.LU.64 R14, [R1+0x3aa0] ;  /* 0x003aa000010e7983 */ /* 0x000ea80000300a00 */
[----:B------:R-:W2:Y:S11]  /*14480*/  LDL.LU.64 R12, [R1+0x3a98] ;  /* 0x003a9800010c7983 */ /* 0x000eb60000300a00 */
[----:B------:R-:W-:Y:S06]  /*14490*/  @!UPT UIADD3 URZ, URZ, URZ, URZ ;  /* 0x0000003f3f3ff290 */ /* 0x000fec000fffe03f */
[----:B------:R-:W-:Y:S04]  /*144a0*/  STL.64 [R1], R24 ;  /* 0x0000001801007387 */ /* 0x000fe80000100a00 */
        /* <DEDUP_REMOVED lines=9> */
[----:B------:R-:W2:Y:S04]  /*14540*/  LDL.LU.64 R12, [R1+0x3a78] ;  /* 0x003a7800010c7983 */ /* 0x000ea80000300a00 */
[----:B------:R-:W-:Y:S04]  /*14550*/  STL.64 [R1+0x3a48], R22 ;  /* 0x003a481601007387 */ /* 0x000fe80000100a00 */
[----:B------:R0:W-:Y:S04]  /*14560*/  STL.64 [R1+0x3a40], R20 ;  /* 0x003a401401007387 */ /* 0x0001e80000100a00 */
[----:B0-----:R-:W3:Y:S04]  /*14570*/  LDL.LU R20, [R1+0x40] ;  /* 0x0000400001147983 */ /* 0x001ee80000300800 */
[----:B------:R-:W3:Y:S04]  /*14580*/  LDL.LU R21, [R1+0x44] ;  /* 0x0000440001157983 */ /* 0x000ee80000300800 */
[----:B------:R-:W3:Y:S04]  /*14590*/  LDL.LU R22, [R1+0x48] ;  /* 0x0000480001167983 */ /* 0x000ee80000300800 */
[----:B------:R-:W3:Y:S01]  /*145a0*/  LDL.LU R23, [R1+0x4c] ;  /* 0x00004c0001177983 */ /* 0x000ee20000300800 */
[C---:B--2---:R-:W-:Y:S11]  /*145b0*/  HMMA.16816.F32 R12, R24.reuse, R18, R12 ;  /* 0x00000012180c723c */ /* 0x044ff6000000180c */
[----:B------:R-:W-:Y:S11]  /*145c0*/  @!UPT UIADD3 URZ, URZ, URZ, URZ ;  /* 0x0000003f3f3ff290 */ /* 0x000ff6000fffe03f */
[----:B------:R-:W-:Y:S01]  /*145d0*/  @!UPT UIADD3 URZ, URZ, URZ, URZ ;  /* 0x0000003f3f3ff290 */ /* 0x000fe2000fffe03f */
[----:B------:R-:W-:Y:S04]  /*145e0*/  STL.64 [R1+0x170], R12 ;  /* 0x0001700c01007387 */ /* 0x000fe80000100a00 */
[----:B------:R0:W-:Y:S04]  /*145f0*/  STL.64 [R1+0x178], R14 ;  /* 0x0001780e01007387 */ /* 0x0001e80000100a00 */
[----:B0-----:R-:W2:Y:S04]  /*14600*/  LDL.LU.64 R14, [R1+0x3a70] ;  /* 0x003a7000010e7983 */ /* 0x001ea80000300a00 */
[----:B------:R-:W4:Y:S01]  /*14610*/  LDL.LU.64 R12, [R1+0x3a68] ;  /* 0x003a6800010c7983 */ /* 0x000f220000300a00 */
[----:B---3--:R-:W-:Y:S03]  /*14620*/  HMMA.16816.F32 R20, R24, R6, R20 ;  /* 0x000000061814723c */ /* 0x008fe60000001814 */
[----:B------:R2:W-:Y:S11]  /*14630*/  STL.64 [R1+0x3a20], R6 ;  /* 0x003a200601007387 */ /* 0x0005f60000100a00 */
[----:B------:R-:W-:Y:S09]  /*14640*/  @!UPT UIADD3 URZ, URZ, URZ, URZ ;  /* 0x0000003f3f3ff290 */ /* 0x000ff2000fffe03f */
[----:B------:R-:W-:Y:S04]  /*14650*/  STL.64 [R1+0x160], R20 ;  /* 0x0001601401007387 */ /* 0x000fe80000100a00 */
[----:B------:R-:W-:Y:S01]  /*14660*/  STL.64 [R1+0x168], R22 ;  /* 0x0001681601007387 */ /* 0x000fe20000100a00 */
[----:B--2---:R-:W-:Y:S01]  /*14670*/  IMAD.MOV.U32 R6, RZ, RZ, R14 ;  /* 0x000000ffff067224 */ /* 0x004fe200078e000e */
[----:B------:R-:W-:Y:S02]  /*14680*/  MOV R7, R15 ;  /* 0x0000000f00077202 */ /* 0x000fe40000000f00 */
[----:B----4-:R-:W-:Y:S02]  /*14690*/  MOV R4, R12 ;  /* 0x0000000c00047202 */ /* 0x010fe40000000f00 */
[----:B------:R-:W2:Y:S01]  /*146a0*/  LDL.LU R12, [R1+0x3a64] ;  /* 0x003a6400010c7983 */ /* 0x000ea20000300800 */
[----:B------:R-:W-:-:S03]  /*146b0*/  MOV R5, R13 ;  /* 0x0000000d00057202 */ /* 0x000fc60000000f00 */
[----:B------:R-:W2:Y:S04]  /*146c0*/  LDL.LU R13, [R1+0x3a60] ;  /* 0x003a6000010d7983 */ /* 0x000ea80000300800 */
[----:B------:R-:W2:Y:S04]  /*146d0*/  LDL.LU R14, [R1+0x3a5c] ;  /* 0x003a5c00010e7983 */ /* 0x000ea80000300800 */
[----:B------:R-:W2:Y:S04]  /*146e0*/  LDL.LU R15, [R1+0x3a58] ;  /* 0x003a5800010f7983 */ /* 0x000ea80000300800 */
[----:B------:R0:W-:Y:S04]  /*146f0*/  STL.64 [R1+0x3a38], R6 ;  /* 0x003a380601007387 */ /* 0x0001e80000100a00 */
[----:B------:R1:W-:Y:S01]  /*14700*/  STL.64 [R1+0x3a30], R4 ;  /* 0x003a300401007387 */ /* 0x0003e20000100a00 */
[----:B0-----:R-:W-:-:S03]  /*14710*/  MOV R7, R0 ;  /* 0x0000000000077202 */ /* 0x001fc60000000f00 */
[----:B-1----:R-:W3:Y:S04]  /*14720*/  LDL.LU R4, [R1+0x80] ;  /* 0x0000800001047983 */ /* 0x002ee80000300800 */
[----:B------:R-:W3:Y:S04]  /*14730*/  LDL.LU R5, [R1+0x84] ;  /* 0x0000840001057983 */ /* 0x000ee80000300800 */
[----:B------:R-:W3:Y:S04]  /*14740*/  LDL.LU R6, [R1+0x88] ;  /* 0x0000880001067983 */ /* 0x000ee80000300800 */
[----:B------:R-:W4:Y:S01]  /*14750*/  LDL.LU R0, [R1+0x3a54] ;  /* 0x003a540001007983 */ /* 0x000f220000300800 */
[----:B--2---:R-:W-:Y:S07]  /*14760*/  HMMA.16816.F32 R20, R24, R10, R12 ;  /* 0x0000000a1814723c */ /* 0x004fee000000180c */
[----:B------:R-:W-:Y:S11]  /*14770*/  MOV R27, R2 ;  /* 0x00000002001b7202 */ /* 0x000ff60000000f00 */
[----:B------:R-:W-:Y:S05]  /*14780*/  @!UPT UIADD3 URZ, URZ, URZ, URZ ;  /* 0x0000003f3f3ff290 */ /* 0x000fea000fffe03f */
[----:B------:R-:W-:Y:S04]  /*14790*/  STL.64 [R1+0x150], R20 ;  /* 0x0001501401007387 */ /* 0x000fe80000100a00 */
[----:B------:R-:W-:Y:S04]  /*147a0*/  STL.64 [R1+0x158], R22 ;  /* 0x0001581601007387 */ /* 0x000fe80000100a00 */
[----:B------:R-:W2:Y:S04]  /*147b0*/  LDL.LU R24, [R1+0x110] ;  /* 0x0001100001187983 */ /* 0x000ea80000300800 */
[----:B------:R-:W2:Y:S04]  /*147c0*/  LDL.LU R25, [R1+0x114] ;  /* 0x0001140001197983 */ /* 0x000ea80000300800 */
[----:B------:R-:W2:Y:S04]  /*147d0*/  LDL.LU R26, [R1+0x118] ;  /* 0x00011800011a7983 */ /* 0x000ea80000300800 */
[----:B------:R-:W5:Y:S01]  /*147e0*/  LDL.LU R2, [R1+0x3a50] ;  /* 0x003a500001027983 */ /* 0x000f620000300800 */
[----:B------:R-:W-:Y:S01]  /*147f0*/  IMAD.MOV.U32 R3, RZ, RZ, R9 ;  /* 0x000000ffff037224 */ /* 0x000fe200078e0009 */
[----:B------:R-:W-:Y:S01]  /*14800*/  MOV R12, R11 ;  /* 0x0000000b000c7202 */ /* 0x000fe20000000f00 */
[----:B------:R-:W-:-:S02]  /*14810*/  IMAD.MOV.U32 R13, RZ, RZ, R10 ;  /* 0x000000ffff0d7224 */ /* 0x000fc400078e000a */
[----:B----4-:R-:W0:Y:S04]  /*14820*/  LDSM.16.MT88.4 R8, [R0+0x11000] ;  /* 0x011000000008783b */ /* 0x010e280000004200 */
[----:B0-----:R0:W-:Y:S04]  /*14830*/  STL.64 [R1+0x3a00], R10 ;  /* 0x003a000a01007387 */ /* 0x0011e80000100a00 */
[----:B------:R1:W-:Y:S04]  /*14840*/  STL.64 [R1+0x39f8], R8 ;  /* 0x0039f80801007387 */ /* 0x0003e80000100a00 */
[----:B0-----:R-:W3:Y:S04]  /*14850*/  LDL R10, [R1+0x18] ;  /* 0x00001800010a7983 */ /* 0x001ee80000100800 */
[----:B-1----:R-:W3:Y:S04]  /*14860*/  LDL R8, [R1+0x10] ;  /* 0x0000100001087983 */ /* 0x002ee80000100800 */
[----:B------:R-:W3:Y:S04]  /*14870*/  LDL R9, [R1+0x14] ;  /* 0x0000140001097983 */ /* 0x000ee80000100800 */
[----:B------:R-:W3:Y:S04]  /*14880*/  LDL R11, [R1+0x1c] ;  /* 0x00001c00010b7983 */ /* 0x000ee80000100800 */
[----:B-----5:R-:W0:Y:S04]  /*14890*/  LDSM.16.M88.4 R20, [R2] ;  /* 0x000000000214783b */ /* 0x020e280000000200 */
[----:B0-----:R-:W-:Y:S04]  /*148a0*/  STL.64 [R1+0x20], R20 ;  /* 0x0000201401007387 */ /* 0x001fe80000100a00 */
[----:B------:R0:W-:Y:S04]  /*148b0*/  STL.64 [R1+0x28], R22 ;  /* 0x0000281601007387 */ /* 0x0001e80000100a00 */
[----:B0-----:R-:W3:Y:S01]  /*148c0*/  LDL.LU.64 R22, [R1+0x3a48] ;  /* 0x003a480001167983 */ /* 0x001ee20000300a00 */
[----:B------:R-:W-:Y:S01]  /*148d0*/  IMAD.MOV.U32 R16, RZ, RZ, R20 ;  /* 0x000000ffff107224 */ /* 0x000fe200078e0014 */
[----:B------:R-:W-:-:S02]  /*148e0*/  MOV R17, R21 ;  /* 0x0000001500117202 */ /* 0x000fc40000000f00 */
[----:B------:R-:W4:Y:S01]  /*148f0*/  LDL.LU.64 R20, [R1+0x3a40] ;  /* 0x003a400001147983 */ /* 0x000f220000300a00 */
[----:B---3--:R-:W-:Y:S03]  /*14900*/  HMMA.16816.F32 R8, R8, R22, R4 ;  /* 0x000000160808723c */ /* 0x008fe60000001804 */
[----:B------:R-:W3:Y:S04]  /*14910*/  LDL.LU.64 R6, [R1+0x3a38] ;  /* 0x003a380001067983 */ /* 0x000ee80000300a00 */
[----:B------:R-:W3:Y:S11]  /*14920*/  LDL.LU.64 R4, [R1+0x3a30] ;  /* 0x003a300001047983 */ /* 0x000ef60000300a00 */
[----:B------:R-:W-:Y:S05]  /*14930*/  @!UPT UIADD3 URZ, URZ, URZ, URZ ;  /* 0x0000003f3f3ff290 */ /* 0x000fea000fffe03f */
[----:B------:R-:W-:Y:S04]  /*14940*/  STL.64 [R1+0x140], R8 ;  /* 0x0001400801007387 */ /* 0x000fe80000100a00 */
[----:B------:R0:W-:Y:S02]  /*14950*/  STL.64 [R1+0x148], R10 ;  /* 0x0001480a01007387 */ /* 0x0001e40000100a00 */
[----:B0-----:R-:W-:Y:S01]  /*14960*/  MOV R10, R13 ;  /* 0x0000000d000a7202 */ /* 0x001fe20000000f00 */
[----:B------:R-:W-:Y:S02]  /*14970*/  IMAD.MOV.U32 R11, RZ, RZ, R12 ;  /* 0x000000ffff0b7224 */ /* 0x000fe400078e000c */
[----:B------:R-:W-:Y:S04]  /*14980*/  LDSM.16.M88.4 R12, [R2+0x4000] ;  /* 0x00400000020c783b */ /* 0x000fe80000000200 */
[----:B------:R0:W-:Y:S04]  /*14990*/  STL.64 [R1+0x3a18], R10 ;  /* 0x003a180a01007387 */ /* 0x0001e80000100a00 */
[----:B------:R-:W3:Y:S04]  /*149a0*/  LDL.LU.64 R8, [R1+0x10] ;  /* 0x0000100001087983 */ /* 0x000ee80000300a00 */
[----:B0-----:R-:W3:Y:S04]  /*149b0*/  LDL.LU.64 R10, [R1+0x18] ;  /* 0x00001800010a7983 */ /* 0x001ee80000300a00 */
[----:B----4-:R0:W-:Y:S04]  /*149c0*/  STL.64 [R1+0x39e8], R20 ;  /* 0x0039e81401007387 */ /* 0x0101e80000100a00 */
[----:B0-----:R-:W4:Y:S04]  /*149d0*/  LDL.LU R20, [R1+0x100] ;  /* 0x0001000001147983 */ /* 0x001f280000300800 */
[----:B------:R-:W4:Y:S04]  /*149e0*/  LDL.LU R21, [R1+0x104] ;  /* 0x0001040001157983 */ /* 0x000f280000300800 */
[----:B------:R-:W5:Y:S04]  /*149f0*/  LDL.LU R22, [R1+0x108] ;  /* 0x0001080001167983 */ /* 0x000f680000300800 */
[----:B------:R-:W5:Y:S01]  /*14a00*/  LDL.LU R23, [R1+0x10c] ;  /* 0x00010c0001177983 */ /* 0x000f620000300800 */
[----:B---3--:R-:W-:Y:S03]  /*14a10*/  HMMA.16816.F32 R4, R8, R18, R4 ;  /* 0x000000120804723c */ /* 0x008fe60000001804 */
[----:B-----5:R-:W-:Y:S04]  /*14a20*/  STL.64 [R1+0x3a10], R22 ;  /* 0x003a101601007387 */ /* 0x020fe80000100a00 */
[----:B----4-:R0:W-:Y:S04]  /*14a30*/  STL.64 [R1+0x3a08], R20 ;  /* 0x003a081401007387 */ /* 0x0101e80000100a00 */
[----:B0-----:R-:W3:Y:S01]  /*14a40*/  LDL.LU R20, [R1+0x120] ;  /* 0x0001200001147983 */ /* 0x001ee20000300800 */
[----:B------:R-:W-:-:S03]  /*14a50*/  MOV R21, R3 ;  /* 0x0000000300157202 */ /* 0x000fc60000000f00 */
[----:B------:R-:W4:Y:S08]  /*14a60*/  LDL.LU R3, [R1+0x3a28] ;  /* 0x003a280001037983 */ /* 0x000f300000300800 */
[----:B------:R-:W-:Y:S04]  /*14a70*/  STL.64 [R1+0xf0], R4 ;  /* 0x0000f00401007387 */ /* 0x000fe80000100a00 */
[----:B------:R-:W-:Y:S04]  /*14a80*/  STL.64 [R1+0xf8], R6 ;  /* 0x0000f80601007387 */ /* 0x000fe80000100a00 */
[----:B------:R-:W0:Y:S01]  /*14a90*/  LDSM.16.M88.4 R4, [R2+0x8000] ;  /* 0x008000000204783b */ /* 0x000e220000000200 */
[----:B------:R-:W-:Y:S01]  /*14aa0*/  MOV R22, R29 ;  /* 0x0000001d00167202 */ /* 0x000fe20000000f00 */
[----:B------:R-:W-:-:S02]  /*14ab0*/  IMAD.MOV.U32 R23, RZ, RZ, R28 ;  /* 0x000000ffff177224 */ /* 0x000fc400078e001c */
[----:B0-----:R-:W-:Y:S01]  /*14ac0*/  STL.64 [R1+0x40], R4 ;  /* 0x0000400401007387 */ /* 0x001fe20000100a00 */
[----:B------:R-:W-:Y:S02]  /*14ad0*/  MOV R28, R6 ;  /* 0x00000006001c7202 */ /* 0x000fe40000000f00 */
[----:B------:R-:W-:Y:S01]  /*14ae0*/  MOV R29, R7 ;  /* 0x00000007001d7202 */ /* 0x000fe20000000f00 */
[----:B------:R-:W-:Y:S04]  /*14af0*/  STL.64 [R1+0x48], R6 ;  /* 0x0000480601007387 */ /* 0x000fe80000100a00 */
[----:B------:R-:W0:Y:S04]  /*14b00*/  LDSM.16.M88.4 R4, [R2+0xc000] ;  /* 0x00c000000204783b */ /* 0x000e280000000200 */
[----:B------:R-:W-:Y:S04]  /*14b10*/  STL.64 [R1+0x50], R12 ;  /* 0x0000500c01007387 */ /* 0x000fe80000100a00 */
[----:B------:R-:W-:Y:S04]  /*14b20*/  STL.64 [R1+0x58], R14 ;  /* 0x0000580e01007387 */ /* 0x000fe80000100a00 */
[----:B------:R-:W-:Y:S04]  /*14b30*/  STL [R1+0x3924], R29 ;  /* 0x0039241d01007387 */ /* 0x000fe80000100800 */
[----:B------:R-:W-:Y:S04]  /*14b40*/  STL [R1+0x3920], R28 ;  /* 0x0039201c01007387 */ /* 0x000fe80000100800 */
[----:B0-----:R-:W-:Y:S04]  /*14b50*/  STL.64 [R1+0x60], R4 ;  /* 0x0000600401007387 */ /* 0x001fe80000100a00 */
[----:B------:R0:W-:Y:S04]  /*14b60*/  STL.64 [R1+0x68], R6 ;  /* 0x0000680601007387 */ /* 0x0001e80000100a00 */
[----:B0-----:R-:W2:Y:S04]  /*14b70*/  LDL.LU.64 R6, [R1+0x3a20] ;  /* 0x003a200001067983 */ /* 0x001ea80000300a00 */
[----:B------:R0:W-:Y:S01]  /*14b80*/  STL [R1+0x3660], R2 ;  /* 0x0036600201007387 */ /* 0x0001e20000100800 */
[----:B--2---:R-:W-:Y:S07]  /*14b90*/  HMMA.16816.F32 R24, R8, R6, R24 ;  /* 0x000000060818723c */ /* 0x004fee0000001818 */
[----:B------:R-:W-:Y:S01]  /*14ba0*/  MOV R6, R10 ;  /* 0x0000000a00067202 */ /* 0x000fe20000000f00 */
[----:B------:R-:W-:-:S02]  /*14bb0*/  IMAD.MOV.U32 R7, RZ, RZ, R11 ;  /* 0x000000ffff077224 */ /* 0x000fc400078e000b */
[----:B------:R-:W3:Y:S11]  /*14bc0*/  LDL.LU.64 R10, [R1+0x3a18] ;  /* 0x003a1800010a7983 */ /* 0x000ef60000300a00 */
[----:B------:R-:W-:Y:S02]  /*14bd0*/  @!UPT UIADD3 URZ, URZ, URZ, URZ ;  /* 0x0000003f3f3ff290 */ /* 0x000fe4000fffe03f */
[----:B------:R-:W-:Y:S01]  /*14be0*/  STL [R1+0xd0], R24 ;  /* 0x0000d01801007387 */ /* 0x000fe20000100800 */
[----:B------:R-:W-:Y:S01]  /*14bf0*/  MOV R29, R25 ;  /* 0x00000019001d7202 */ /* 0x000fe20000000f00 */
[----:B0-----:R-:W-:Y:S01]  /*14c00*/  IMAD.MOV.U32 R2, RZ, RZ, R27 ;  /* 0x000000ffff027224 */ /* 0x001fe200078e001b */
[----:B------:R-:W-:Y:S02]  /*14c10*/  MOV R28, R26 ;  /* 0x0000001a001c7202 */ /* 0x000fe40000000f00 */
[----:B----4-:R-:W0:Y:S04]  /*14c20*/  LDSM.16.MT88.4 R24, [R3+0x11000] ;  /* 0x011000000318783b */ /* 0x010e280000004200 */
[----:B------:R-:W-:Y:S04]  /*14c30*/  STL [R1+0x3930], R29 ;  /* 0x0039301d01007387 */ /* 0x000fe80000100800 */
[----:B------:R-:W-:Y:S04]  /*14c40*/  STL [R1+0x392c], R28 ;  /* 0x00392c1c01007387 */ /* 0x000fe80000100800 */
[----:B------:R-:W-:Y:S04]  /*14c50*/  STL [R1+0x3928], R2 ;  /* 0x0039280201007387 */ /* 0x000fe80000100800 */
[----:B0-----:R0:W-:Y:S04]  /*14c60*/  STL [R1+0x39d4], R27 ;  /* 0x0039d41b01007387 */ /* 0x0011e80000100800 */
[----:B0-----:R-:W2:Y:S01]  /*14c70*/  LDL R27, [R1+0x1060] ;  /* 0x00106000011b7983 */ /* 0x001ea20000100800 */
[----:B------:R-:W-:Y:S01]  /*14c80*/  IMAD.MOV.U32 R4, RZ, RZ, R8 ;  /* 0x000000ffff047224 */ /* 0x000fe200078e0008 */
[----:B------:R-:W-:-:S07]  /*14c90*/  MOV R5, R9 ;  /* 0x0000000900057202 */ /* 0x000fce0000000f00 */
[----:B---3--:R-:W-:Y:S01]  /*14ca0*/  HMMA.16816.F32 R4, R4, R10, R20 ;  /* 0x0000000a0404723c */ /* 0x008fe20000001814 */
[----:B------:R-:W3:Y:S04]  /*14cb0*/  LDL.LU.64 R22, [R1+0x3a10] ;  /* 0x003a100001167983 */ /* 0x000ee80000300a00 */
[----:B------:R-:W3:Y:S04]  /*14cc0*/  LDL.LU.64 R20, [R1+0x3a08] ;  /* 0x003a080001147983 */ /* 0x000ee80000300a00 */
[----:B------:R-:W3:Y:S04]  /*14cd0*/  LDL.LU.64 R10, [R1+0x3a00] ;  /* 0x003a0000010a7983 */ /* 0x000ee80000300a00 */
[----:B------:R-:W3:Y:S10]  /*14ce0*/  LDL.LU.64 R8, [R1+0x39f8] ;  /* 0x0039f80001087983 */ /* 0x000ef40000300a00 */
[----:B------:R-:W-:Y:S04]  /*14cf0*/  STL.64 [R1+0xc0], R4 ;  /* 0x0000c00401007387 */ /* 0x000fe80000100a00 */
[----:B------:R-:W-:Y:S04]  /*14d00*/  STL.64 [R1+0xc8], R6 ;  /* 0x0000c80601007387 */ /* 0x000fe80000100a00 */
[----:B--2---:R-:W0:Y:S04]  /*14d10*/  LDSM.16.MT88.4 R4, [R27+0x11000] ;  /* 0x011000001b04783b */ /* 0x004e280000004200 */
[----:B------:R-:W-:Y:S04]  /*14d20*/  STL.64 [R1+0x39e0], R26 ;  /* 0x0039e01a01007387 */ /* 0x000fe80000100a00 */
[----:B------:R1:W-:Y:S02]  /*14d30*/  STL.64 [R1+0x39d8], R24 ;  /* 0x0039d81801007387 */ /* 0x0003e40000100a00 */
[----:B-1----:R-:W-:-:S02]  /*14d40*/  MOV R24, R16 ;  /* 0x0000001000187202 */ /* 0x002fc40000000f00 */
[----:B------:R-:W2:Y:S01]  /*14d50*/  LDL.LU R16, [R1+0x39f4] ;  /* 0x0039f40001107983 */ /* 0x000ea20000300800 */
[----:B------:R-:W-:-:S03]  /*14d60*/  MOV R25, R17 ;  /* 0x0000001100197202 */ /* 0x000fc60000000f00 */
[----:B------:R-:W4:Y:S04]  /*14d70*/  LDL.LU R17, [R1+0x39f0] ;  /* 0x0039f00001117983 */ /* 0x000f280000300800 */
[----:B0-----:R0:W-:Y:S04]  /*14d80*/  STL.64 [R1+0x39a0], R6 ;  /* 0x0039a00601007387 */ /* 0x0011e80000100a00 */
[----:B0-----:R-:W5:Y:S04]  /*14d90*/  LDL R7, [R1+0x105c] ;  /* 0x00105c0001077983 */ /* 0x001f680000100800 */
[----:B------:R0:W-:Y:S01]  /*14da0*/  STL.64 [R1+0x3998], R4 ;  /* 0x0039980401007387 */ /* 0x0001e20000100a00 */
[----:B---3--:R-:W-:Y:S03]  /*14db0*/  HMMA.16816.F32 R24, R8, R24, R20 ;  /* 0x000000180818723c */ /* 0x008fe60000001814 */
[----:B------:R-:W3:Y:S11]  /*14dc0*/  LDL.LU.64 R20, [R1+0x39e8] ;  /* 0x0039e80001147983 */ /* 0x000ef60000300a00 */
[----:B------:R-:W-:Y:S10]  /*14dd0*/  @!UPT UIADD3 URZ, URZ, URZ, URZ ;  /* 0x0000003f3f3ff290 */ /* 0x000ff4000fffe03f */
[----:B------:R-:W-:Y:S01]  /*14de0*/  MOV R28, R25 ;  /* 0x00000019001c7202 */ /* 0x000fe20000000f00 */
[----:B------:R-:W-:Y:S01]  /*14df0*/  IMAD.MOV.U32 R29, RZ, RZ, R24 ;  /* 0x000000ffff1d7224 */ /* 0x000fe200078e0018 */
[----:B------:R1:W-:Y:S01]  /*14e00*/  STL [R1+0xbc], R27 ;  /* 0x0000bc1b01007387 */ /* 0x0003e20000100800 */
[----:B------:R-:W-:-:S03]  /*14e10*/  MOV R2, R26 ;  /* 0x0000001a00027202 */ /* 0x000fc60000000f00 */
[----:B------:R-:W2:Y:S04]  /*14e20*/  LDL.LU R24, [R1+0x1c0] ;  /* 0x0001c00001187983 */ /* 0x000ea80000300800 */
[----:B------:R-:W2:Y:S04]  /*14e30*/  LDL.LU R25, [R1+0x1c4] ;  /* 0x0001c40001197983 */ /* 0x000ea80000300800 */
[----:B------:R-:W-:Y:S04]  /*14e40*/  STL [R1+0x3944], R28 ;  /* 0x0039441c01007387 */ /* 0x000fe80000100800 */
[----:B------:R-:W-:Y:S04]  /*14e50*/  STL [R1+0x3940], R29 ;  /* 0x0039401d01007387 */ /* 0x000fe80000100800 */
[----:B------:R-:W-:Y:S04]  /*14e60*/  STL [R1+0x393c], R2 ;  /* 0x00393c0201007387 */ /* 0x000fe80000100800 */
[----:B-----5:R-:W-:Y:S04]  /*14e70*/  STL [R1+0x39d0], R7 ;  /* 0x0039d00701007387 */ /* 0x020fe80000100800 */
[----:B0-----:R-:W5:Y:S04]  /*14e80*/  LDL.LU R4, [R1+0x130] ;  /* 0x0001300001047983 */ /* 0x001f680000300800 */
[----:B------:R-:W5:Y:S01]  /*14e90*/  LDL.LU R5, [R1+0x134] ;  /* 0x0001340001057983 */ /* 0x000f620000300800 */
[----:B----4-:R-:W-:Y:S01]  /*14ea0*/  MOV R6, R17 ;  /* 0x0000001100067202 */ /* 0x010fe20000000f00 */
[----:B---3--:R-:W-:Y:S01]  /*14eb0*/  IMAD.MOV.U32 R26, RZ, RZ, R21 ;  /* 0x000000ffff1a7224 */ /* 0x008fe200078e0015 */
[----:B-1----:R-:W-:-:S02]  /*14ec0*/  MOV R27, R20 ;  /* 0x00000014001b7202 */ /* 0x002fc40000000f00 */
[----:B------:R2:W0:Y:S02]  /*14ed0*/  LDSM.16.MT88.4 R20, [R7+0x11000] ;  /* 0x011000000714783b */ /* 0x0004240000004200 */
[----:B--2---:R-:W-:Y:S02]  /*14ee0*/  IMAD.MOV.U32 R7, RZ, RZ, R16 ;  /* 0x000000ffff077224 */ /* 0x004fe400078e0010 */
[----:B------:R-:W1:Y:S04]  /*14ef0*/  LDSM.16.MT88.4 R16, [R0+0x11800] ;  /* 0x011800000010783b */ /* 0x000e680000004200 */
[----:B0-----:R-:W-:Y:S04]  /*14f00*/  STL [R1+0x394c], R20 ;  /* 0x00394c1401007387 */ /* 0x001fe80000100800 */
[----:B------:R0:W-:Y:S04]  /*14f10*/  STL [R1+0x3948], R21 ;  /* 0x0039481501007387 */ /* 0x0001e80000100800 */
[----:B------:R-:W-:Y:S04]  /*14f20*/  STL [R1+0x3938], R22 ;  /* 0x0039381601007387 */ /* 0x000fe80000100800 */
[----:B------:R-:W-:Y:S04]  /*14f30*/  STL [R1+0x3934], R23 ;  /* 0x0039341701007387 */ /* 0x000fe80000100800 */
[----:B0-----:R-:W2:Y:S04]  /*14f40*/  LDL.64 R20, [R1+0x60] ;  /* 0x0000600001147983 */ /* 0x001ea80000100a00 */
[----:B------:R-:W-:Y:S04]  /*14f50*/  STL [R1+0x3960], R0 ;  /* 0x0039600001007387 */ /* 0x000fe80000100800 */
[----:B-1----:R0:W-:Y:S04]  /*14f60*/  STL.64 [R1+0x38e0], R18 ;  /* 0x0038e01201007387 */ /* 0x0021e80000100a00 */
[----:B------:R1:W-:Y:S01]  /*14f70*/  STL.64 [R1+0x38d8], R16 ;  /* 0x0038d81001007387 */ /* 0x0003e20000100a00 */
[----:B-----5:R-:W-:Y:S03]  /*14f80*/  HMMA.16816.F32 R12, R8, R12, R4 ;  /* 0x0000000c080c723c */ /* 0x020fe60000001804 */
[----:B------:R-:W3:Y:S04]  /*14f90*/  LDL.LU R4, [R1+0x1b0] ;  /* 0x0001b00001047983 */ /* 0x000ee80000300800 */
[----:B------:R-:W3:Y:S04]  /*14fa0*/  LDL.LU R5, [R1+0x1b4] ;  /* 0x0001b40001057983 */ /* 0x000ee80000300800 */
[----:B------:R-:W3:Y:S04]  /*14fb0*/  LDL.LU R6, [R1+0x1b8] ;  /* 0x0001b80001067983 */ /* 0x000ee80000300800 */
[----:B------:R-:W3:Y:S09]  /*14fc0*/  LDL.LU R7, [R1+0x1bc] ;  /* 0x0001bc0001077983 */ /* 0x000ef20000300800 */
[----:B0-----:R-:W-:Y:S01]  /*14fd0*/  MOV R19, R12 ;  /* 0x0000000c00137202 */ /* 0x001fe20000000f00 */
[----:B-1----:R-:W-:Y:S01]  /*14fe0*/  IMAD.MOV.U32 R17, RZ, RZ, R14 ;  /* 0x000000ffff117224 */ /* 0x002fe200078e000e */
[----:B------:R-:W-:-:S02]  /*14ff0*/  MOV R18, R13 ;  /* 0x0000000d00127202 */ /* 0x000fc40000000f00 */
[----:B------:R-:W-:Y:S02]  /*15000*/  MOV R16, R15 ;  /* 0x0000000f00107202 */ /* 0x000fe40000000f00 */
[----:B------:R-:W0:Y:S04]  /*15010*/  LDSM.16.MT88.4 R12, [R3+0x11800] ;  /* 0x01180000030c783b */ /* 0x000e280000004200 */
[----:B------:R-:W-:Y:S04]  /*15020*/  STL.64 [R1+0x3970], R18 ;  /* 0x0039701201007387 */ /* 0x000fe80000100a00 */
[----:B------:R1:W-:Y:S04]  /*15030*/  STL.64 [R1+0x3968], R16 ;  /* 0x0039681001007387 */ /* 0x0003e80000100a00 */
[----:B-1----:R-:W2:Y:S04]  /*15040*/  LDL.LU R16, [R1+0xe0] ;  /* 0x0000e00001107983 */ /* 0x002ea80000300800 */
[----:B------:R-:W2:Y:S04]  /*15050*/  LDL.LU R17, [R1+0xe4] ;  /* 0x0000e40001117983 */ /* 0x000ea80000300800 */
[----:B------:R-:W2:Y:S04]  /*15060*/  LDL.LU R18, [R1+0xe8] ;  /* 0x0000e80001127983 */ /* 0x000ea80000300800 */
[----:B------:R-:W2:Y:S04]  /*15070*/  LDL.LU R19, [R1+0xec] ;  /* 0x0000ec0001137983 */ /* 0x000ea80000300800 */
[----:B0-----:R-:W-:Y:S04]  /*15080*/  STL.64 [R1+0x3888], R14 ;  /* 0x0038880e01007387 */ /* 0x001fe80000100a00 */
[----:B------:R0:W-:Y:S04]  /*15090*/  STL.64 [R1+0x3880], R12 ;  /* 0x0038800c01007387 */ /* 0x0001e80000100a00 */
[----:B0-----:R-:W4:Y:S04]  /*150a0*/  LDL R12, [R1+0x40] ;  /* 0x00004000010c7983 */ /* 0x001f280000100800 */
[----:B------:R-:W4:Y:S04]  /*150b0*/  LDL R13, [R1+0x44] ;  /* 0x00004400010d7983 */ /* 0x000f280000100800 */
[----:B------:R-:W-:Y:S01]  /*150c0*/  STL [R1+0x3838], R3 ;  /* 0x0038380301007387 */ /* 0x000fe20000100800 */
[----:B----4-:R-:W-:Y:S03]  /*150d0*/  HMMA.16816.F32 R12, R8, R12, R24 ;  /* 0x0000000c080c723c */ /* 0x010fe60000001818 */
[----:B------:R-:W4:Y:S04]  /*150e0*/  LDL.LU.64 R26, [R1+0x39e0] ;  /* 0x0039e000011a7983 */ /* 0x000f280000300a00 */
[----:B------:R-:W3:Y:S11]  /*150f0*/  LDL.LU.64 R24, [R1+0x39d8] ;  /* 0x0039d80001187983 */ /* 0x000ef60000300a00 */
[----:B------:R-:W-:Y:S05]  /*15100*/  @!UPT UIADD3 URZ, URZ, URZ, URZ ;  /* 0x0000003f3f3ff290 */ /* 0x000fea000fffe03f */
[----:B------:R-:W-:Y:S01]  /*15110*/  STL.64 [R1+0x90], R12 ;  /* 0x0000900c01007387 */ /* 0x000fe20000100a00 */
[----:B------:R-:W-:-:S03]  /*15120*/  MOV R0, R15 ;  /* 0x0000000f00007202 */ /* 0x000fc60000000f00 */
[----:B------:R2:W-:Y:S02]  /*15130*/  STL [R1+0x98], R14 ;  /* 0x0000980e01007387 */ /* 0x0005e40000100800 */
[----:B--2---:R-:W-:Y:S11]  /*15140*/  HMMA.16816.F32 R12, R8, R20, R16 ;  /* 0x00000014080c723c */ /* 0x004ff60000001810 */
[----:B------:R-:W-:Y:S11]  /*15150*/  @!UPT UIADD3 URZ, URZ, URZ, URZ ;  /* 0x0000003f3f3ff290 */ /* 0x000ff6000fffe03f */
[----:B------:R-:W-:Y:S01]  /*15160*/  @!UPT UIADD3 URZ, URZ, URZ, URZ ;  /* 0x0000003f3f3ff290 */ /* 0x000fe2000fffe03f */
[----:B------:R-:W-:Y:S04]  /*15170*/  STL.64 [R1+0x3898], R14 ;  /* 0x0038980e01007387 */ /* 0x000fe80000100a00 */
[----:B------:R0:W-:Y:S04]  /*15180*/  STL.64 [R1+0x3890], R12 ;  /* 0x0038900c01007387 */ /* 0x0001e80000100a00 */
[----:B0-----:R-:W2:Y:S01]  /*15190*/  LDL.LU.64 R12, [R1+0x40] ;  /* 0x00004000010c7983 */ /* 0x001ea20000300a00 */
[----:B------:R-:W-:Y:S01]  /*151a0*/  IMAD.MOV.U32 R3, RZ, RZ, R20 ;  /* 0x000000ffff037224 */ /* 0x000fe200078e0014 */
[----:B------:R-:W-:-:S02]  /*151b0*/  MOV R2, R21 ;  /* 0x0000001500027202 */ /* 0x000fc40000000f00 */
[----:B----4-:R0:W1:Y:S04]  /*151c0*/  LDSM.16.MT88.4 R8, [R27+0x11800] ;  /* 0x011800001b08783b */ /* 0x0100680000004200 */
[----:B--2---:R2:W-:Y:S04]  /*151d0*/  STL.64 [R1+0x39c0], R12 ;  /* 0x0039c00c01007387 */ /* 0x0045e80000100a00 */
[----:B0-----:R-:W3:Y:S04]  /*151e0*/  LDL.LU R27, [R1+0x39d4] ;  /* 0x0039d400011b7983 */ /* 0x001ee80000300800 */
[----:B--2---:R-:W2:Y:S04]  /*151f0*/  LDL.LU R12, [R1+0x1a0] ;  /* 0x0001a000010c7983 */ /* 0x004ea80000300800 */
[----:B------:R-:W2:Y:S04]  /*15200*/  LDL.LU R13, [R1+0x1a4] ;  /* 0x0001a400010d7983 */ /* 0x000ea80000300800 */
[----:B------:R-:W2:Y:S04]  /*15210*/  LDL.LU R14, [R1+0x1a8] ;  /* 0x0001a800010e7983 */ /* 0x000ea80000300800 */
[----:B------:R-:W2:Y:S04]  /*15220*/  LDL.LU R15, [R1+0x1ac] ;  /* 0x0001ac00010f7983 */ /* 0x000ea80000300800 */
[----:B-1----:R-:W-:Y:S04]  /*15230*/  STL.64 [R1+0x3830], R10 ;  /* 0x0038300a01007387 */ /* 0x002fe80000100a00 */
[----:B------:R0:W-:Y:S02]  /*15240*/  STL.64 [R1+0x3828], R8 ;  /* 0x0038280801007387 */ /* 0x0001e40000100a00 */
[----:B0-----:R-:W-:Y:S01]  /*15250*/  MOV R8, R3 ;  /* 0x0000000300087202 */ /* 0x001fe20000000f00 */
[----:B------:R-:W-:-:S05]  /*15260*/  IMAD.MOV.U32 R9, RZ, RZ, R2 ;  /* 0x000000ffff097224 */ /* 0x000fca00078e0002 */
[----:B------:R0:W-:Y:S04]  /*15270*/  STL.64 [R1+0x39c8], R8 ;  /* 0x0039c80801007387 */ /* 0x0001e80000100a00 */
[----:B0-----:R-:W2:Y:S04]  /*15280*/  LDL.LU.64 R8, [R1+0x50] ;  /* 0x0000500001087983 */ /* 0x001ea80000300a00 */
[----:B------:R-:W4:Y:S04]  /*15290*/  LDL.LU R16, [R1+0x170] ;  /* 0x0001700001107983 */ /* 0x000f280000300800 */
[----:B------:R-:W4:Y:S04]  /*152a0*/  LDL.LU R17, [R1+0x174] ;  /* 0x0001740001117983 */ /* 0x000f280000300800 */
[----:B------:R-:W5:Y:S04]  /*152b0*/  LDL.LU R18, [R1+0x178] ;  /* 0x0001780001127983 */ /* 0x000f680000300800 */
[----:B------:R-:W5:Y:S04]  /*152c0*/  LDL.LU R19, [R1+0x17c] ;  /* 0x00017c0001137983 */ /* 0x000f680000300800 */
[----:B-----5:R-:W-:Y:S04]  /*152d0*/  STL.64 [R1+0x3980], R18 ;  /* 0x0039801201007387 */ /* 0x020fe80000100a00 */
[----:B----4-:R0:W-:Y:S04]  /*152e0*/  STL.64 [R1+0x3978], R16 ;  /* 0x0039781001007387 */ /* 0x0101e80000100a00 */
[----:B0-----:R-:W3:Y:S04]  /*152f0*/  LDL R16, [R1+0x20] ;  /* 0x0000200001107983 */ /* 0x001ee80000100800 */
[----:B------:R-:W3:Y:S02]  /*15300*/  LDL R17, [R1+0x24] ;  /* 0x0000240001117983 */ /* 0x000ee40000100800 */
[C---:B---3--:R-:W-:Y:S11]  /*15310*/  HMMA.16816.F32 R4, R24.reuse, R16, R4 ;  /* 0x000000101804723c */ /* 0x048ff60000001804 */
[----:B------:R-:W-:Y:S11]  /*15320*/  @!UPT UIADD3 URZ, URZ, URZ, URZ ;  /* 0x0000003f3f3ff290 */ /* 0x000ff6000fffe03f */
[----:B------:R-:W-:Y:S02]  /*15330*/  @!UPT UIADD3 URZ, URZ, URZ, URZ ;  /* 0x0000003f3f3ff290 */ /* 0x000fe4000fffe03f */
[----:B------:R-:W-:Y:S02]  /*15340*/  MOV R3, R7 ;  /* 0x0000000700037202 */ /* 0x000fe40000000f00 */
[----:B------:R-:W3:Y:S04]  /*15350*/  LDL.LU R7, [R1+0x39d0] ;  /* 0x0039d00001077983 */ /* 0x000ee80000300800 */
[----:B------:R0:W-:Y:S04]  /*15360*/  STL.64 [R1+0x39a8], R16 ;  /* 0x0039a81001007387 */ /* 0x0001e80000100a00 */
[----:B0-----:R-:W4:Y:S04]  /*15370*/  LDL.LU R16, [R1] ;  /* 0x0000000001107983 */ /* 0x001f280000300800 */
[----:B------:R-:W4:Y:S04]  /*15380*/  LDL.LU R17, [R1+0x4] ;  /* 0x0000040001117983 */ /* 0x000f280000300800 */
[----:B------:R-:W5:Y:S04]  /*15390*/  LDL.LU R18, [R1+0x8] ;  /* 0x0000080001127983 */ /* 0x000f680000300800 */
[----:B------:R-:W5:Y:S01]  /*153a0*/  LDL.LU R19, [R1+0xc] ;  /* 0x00000c0001137983 */ /* 0x000f620000300800 */
[----:B--2---:R-:W-:Y:S01]  /*153b0*/  HMMA.16816.F32 R12, R24, R8, R12 ;  /* 0x00000008180c723c */ /* 0x004fe2000000180c */
[----:B------:R-:W-:Y:S01]  /*153c0*/  MOV R2, R4 ;  /* 0x0000000400027202 */ /* 0x000fe20000000f00 */
[----:B------:R-:W-:Y:S01]  /*153d0*/  IMAD.MOV.U32 R4, RZ, RZ, R9 ;  /* 0x000000ffff047224 */ /* 0x000fe200078e0009 */
[----:B------:R-:W-:-:S02]  /*153e0*/  MOV R22, R5 ;  /* 0x0000000500167202 */ /* 0x000fc40000000f00 */
[----:B------:R-:W-:Y:S01]  /*153f0*/  MOV R5, R8 ;  /* 0x0000000800057202 */ /* 0x000fe20000000f00 */
[----:B------:R-:W-:Y:S11]  /*15400*/  IMAD.MOV.U32 R23, RZ, RZ, R6 ;  /* 0x000000ffff177224 */ /* 0x000ff600078e0006 */
[----:B------:R-:W-:Y:S07]  /*15410*/  @!UPT UIADD3 URZ, URZ, URZ, URZ ;  /* 0x0000003f3f3ff290 */ /* 0x000fee000fffe03f */
[----:B------:R-:W-:Y:S02]  /*15420*/  MOV R20, R12 ;  /* 0x0000000c00147202 */ /* 0x000fe40000000f00 */
[----:B------:R-:W-:Y:S01]  /*15430*/  MOV R21, R13 ;  /* 0x0000000d00157202 */ /* 0x000fe20000000f00 */
[----:B-----5:R-:W-:Y:S04]  /*15440*/  STL.64 [R1+0x39b8], R18 ;  /* 0x0039b81201007387 */ /* 0x020fe80000100a00 */
[----:B----4-:R0:W-:Y:S04]  /*15450*/  STL.64 [R1+0x39b0], R16 ;  /* 0x0039b01001007387 */ /* 0x0101e80000100a00 */
[----:B0-----:R-:W2:Y:S04]  /*15460*/  LDL.LU R16, [R1+0x190] ;  /* 0x0001900001107983 */ /* 0x001ea80000300800 */
[----:B------:R-:W2:Y:S04]  /*15470*/  LDL.LU R17, [R1+0x194] ;  /* 0x0001940001117983 */ /* 0x000ea80000300800 */
[----:B------:R-:W2:Y:S04]  /*15480*/  LDL.LU R18, [R1+0x198] ;  /* 0x0001980001127983 */ /* 0x000ea80000300800 */
[----:B------:R-:W2:Y:S04]  /*15490*/  LDL.LU R19, [R1+0x19c] ;  /* 0x00019c0001137983 */ /* 0x000ea80000300800 */
[----:B------:R-:W4:Y:S04]  /*154a0*/  LDL.LU.64 R8, [R1+0x39c8] ;  /* 0x0039c80001087983 */ /* 0x000f280000300a00 */
[----:B------:R-:W2:Y:S04]  /*154b0*/  LDL.LU.64 R12, [R1+0x39c0] ;  /* 0x0039c000010c7983 */ /* 0x000ea80000300a00 */
[----:B------:R-:W-:Y:S04]  /*154c0*/  STL.64 [R1+0x3958], R22 ;  /* 0x0039581601007387 */ /* 0x000fe80000100a00 */
[----:B------:R0:W-:Y:S04]  /*154d0*/  STL.64 [R1+0x3950], R20 ;  /* 0x0039501401007387 */ /* 0x0001e80000100a00 */
[----:B0-----:R-:W5:Y:S04]  /*154e0*/  LDL.LU R20, [R1+0x160] ;  /* 0x0001600001147983 */ /* 0x001f680000300800 */
[----:B------:R-:W5:Y:S04]  /*154f0*/  LDL.LU R21, [R1+0x164] ;  /* 0x0001640001157983 */ /* 0x000f680000300800 */
[----:B------:R-:W3:Y:S04]  /*15500*/  LDL.LU R22, [R1+0x168] ;  /* 0x0001680001167983 */ /* 0x000ee80000300800 */
[----:B------:R-:W3:Y:S01]  /*15510*/  LDL.LU R23, [R1+0x16c] ;  /* 0x00016c0001177983 */ /* 0x000ee20000300800 */
[----:B------:R-:W-:Y:S01]  /*15520*/  IMAD.MOV.U32 R28, RZ, RZ, R14 ;  /* 0x000000ffff1c7224 */ /* 0x000fe200078e000e */
[----:B--2---:R-:W-:Y:S11]  /*15530*/  HMMA.16816.F32 R16, R24, R12, R16 ;  /* 0x0000000c1810723c */ /* 0x004ff60000001810 */
[----:B------:R-:W-:Y:S11]  /*15540*/  @!UPT UIADD3 URZ, URZ, URZ, URZ ;  /* 0x0000003f3f3ff290 */ /* 0x000ff6000fffe03f */
[----:B------:R-:W-:Y:S02]  /*15550*/  @!UPT UIADD3 URZ, URZ, URZ, URZ ;  /* 0x0000003f3f3ff290 */ /* 0x000fe4000fffe03f */
[----:B------:R-:W-:Y:S01]  /*15560*/  MOV R10, R18 ;  /* 0x00000012000a7202 */ /* 0x000fe20000000f00 */
[----:B------:R-:W-:Y:S01]  /*15570*/  IMAD.MOV.U32 R11, RZ, RZ, R17 ;  /* 0x000000ffff0b7224 */ /* 0x000fe200078e0011 */
[----:B------:R-:W-:Y:S01]  /*15580*/  MOV R6, R19 ;  /* 0x0000001300067202 */ /* 0x000fe20000000f00 */
[----:B---3--:R-:W-:Y:S04]  /*15590*/  STL.64 [R1+0x3990], R22 ;  /* 0x0039901601007387 */ /* 0x008fe80000100a00 */
[----:B-----5:R0:W-:Y:S01]  /*155a0*/  STL.64 [R1+0x3988], R20 ;  /* 0x0039881401007387 */ /* 0x0201e20000100a00 */
[----:B------:R-:W-:-:S03]  /*155b0*/  MOV R14, R16 ;  /* 0x00000010000e7202 */ /* 0x000fc60000000f00 */
[----:B0-----:R-:W2:Y:S04]  /*155c0*/  LDL.LU R20, [R1+0x180] ;  /* 0x0001800001147983 */ /* 0x001ea80000300800 */
[----:B------:R-:W2:Y:S04]  /*155d0*/  LDL.LU R21, [R1+0x184] ;  /* 0x0001840001157983 */ /* 0x000ea80000300800 */
[----:B------:R-:W2:Y:S04]  /*155e0*/  LDL.LU R22, [R1+0x188] ;  /* 0x0001880001167983 */ /* 0x000ea80000300800 */
[----:B------:R-:W2:Y:S04]  /*155f0*/  LDL.LU R23, [R1+0x18c] ;  /* 0x00018c0001177983 */ /* 0x000ea80000300800 */
[----:B------:R-:W4:Y:S04]  /*15600*/  LDL.LU.64 R18, [R1+0x39b8] ;  /* 0x0039b80001127983 */ /* 0x000f280000300a00 */
[----:B------:R-:W4:Y:S02]  /*15610*/  LDL.LU.64 R16, [R1+0x39b0] ;  /* 0x0039b00001107983 */ /* 0x000f240000300a00 */
[----:B----4-:R-:W-:Y:S02]  /*15620*/  HMMA.16816.F32 R24, R24, R8, R16 ;  /* 0x000000081818723c */ /* 0x010fe40000001810 */
[----:B------:R-:W2:Y:S11]  /*15630*/  LDL.LU.64 R16, [R1+0x39a8] ;  /* 0x0039a80001107983 */ /* 0x000eb60000300a00 */
[----:B------:R-:W-:Y:S10]  /*15640*/  @!UPT UIADD3 URZ, URZ, URZ, URZ ;  /* 0x0000003f3f3ff290 */ /* 0x000ff4000fffe03f */
[----:B------:R0:W-:Y:S04]  /*15650*/  STL.64 [R1+0x3848], R26 ;  /* 0x0038481a01007387 */ /* 0x0001e80000100a00 */
[----:B------:R1:W-:Y:S01]  /*15660*/  STL.64 [R1+0x3840], R24 ;  /* 0x0038401801007387 */ /* 0x0003e20000100a00 */
[----:B0-----:R-:W-:Y:S01]  /*15670*/  MOV R26, R10 ;  /* 0x0000000a001a7202 */ /* 0x001fe20000000f00 */
[----:B------:R-:W-:Y:S02]  /*15680*/  IMAD.MOV.U32 R27, RZ, RZ, R6 ;  /* 0x000000ffff1b7224 */ /* 0x000fe400078e0006 */
[----:B-1----:R-:W-:Y:S01]  /*15690*/  IMAD.MOV.U32 R24, RZ, RZ, R14 ;  /* 0x000000ffff187224 */ /* 0x002fe200078e000e */
[----:B------:R-:W-:Y:S02]  /*156a0*/  MOV R25, R11 ;  /* 0x0000000b00197202 */ /* 0x000fe40000000f00 */
[----:B------:R0:W-:Y:S04]  /*156b0*/  STL.64 [R1+0x3858], R26 ;  /* 0x0038581a01007387 */ /* 0x0001e80000100a00 */
[----:B------:R1:W-:Y:S04]  /*156c0*/  STL.64 [R1+0x3850], R24 ;  /* 0x0038501801007387 */ /* 0x0003e80000100a00 */
[----:B0-----:R-:W3:Y:S01]  /*156d0*/  LDL R26, [R1+0x58] ;  /* 0x00005800011a7983 */ /* 0x001ee20000100800 */
[----:B-1----:R-:W-:-:S03]  /*156e0*/  MOV R24, R5 ;  /* 0x0000000500187202 */ /* 0x002fc60000000f00 */
[----:B------:R-:W3:Y:S01]  /*156f0*/  LDL R27, [R1+0x5c] ;  /* 0x00005c00011b7983 */ /* 0x000ee20000100800 */
[----:B------:R-:W-:-:S03]  /*15700*/  MOV R25, R4 ;  /* 0x0000000400197202 */ /* 0x000fc60000000f00 */
[----:B------:R-:W0:Y:S04]  /*15710*/  LDSM.16.MT88.4 R4, [R7+0x11800] ;  /* 0x011800000704783b */ /* 0x000e280000004200 */
[----:B0-----:R-:W-:Y:S04]  /*15720*/  STL.64 [R1], R4 ;  /* 0x0000000401007387 */ /* 0x001fe80000100a00 */
[----:B------:R0:W-:Y:S04]  /*15730*/  STL.64 [R1+0x8], R6 ;  /* 0x0000080601007387 */ /* 0x0001e80000100a00 */
[----:B0-----:R-:W2:Y:S04]  /*15740*/  LDL.LU.64 R6, [R1+0x39a0] ;  /* 0x0039a00001067983 */ /* 0x001ea80000300a00 */
[----:B------:R-:W2:Y:S02]  /*15750*/  LDL.LU.64 R4, [R1+0x3998] ;  /* 0x0039980001047983 */ /* 0x000ea40000300a00 */
[C---:B--2---:R-:W-:Y:S02]  /*15760*/  HMMA.16816.F32 R16, R4.reuse, R16, R20 ;  /* 0x000000100410723c */ /* 0x044fe40000001814 */
[----:B------:R-:W2:Y:S04]  /*15770*/  LDL.LU.64 R22, [R1+0x3990] ;  /* 0x0039900001167983 */ /* 0x000ea80000300a00 */
[----:B------:R-:W2:Y:S11]  /*15780*/  LDL.LU.64 R20, [R1+0x3988] ;  /* 0x0039880001147983 */ /* 0x000eb60000300a00 */
[----:B------:R-:W-:Y:S06]  /*15790*/  @!UPT UIADD3 URZ, URZ, URZ, URZ ;  /* 0x0000003f3f3ff290 */ /* 0x000fec000fffe03f */
[----:B------:R-:W-:Y:S04]  /*157a0*/  STL.64 [R1+0xe0], R16 ;  /* 0x0000e01001007387 */ /* 0x000fe80000100a00 */
[----:B------:R0:W-:Y:S04]  /*157b0*/  STL.64 [R1+0xe8], R18 ;  /* 0x0000e81201007387 */ /* 0x0001e80000100a00 */
[----:B0-----:R-:W4:Y:S04]  /*157c0*/  LDL.LU.64 R18, [R1+0x3980] ;  /* 0x0039800001127983 */ /* 0x001f280000300a00 */
[----:B------:R-:W4:Y:S01]  /*157d0*/  LDL.LU.64 R16, [R1+0x3978] ;  /* 0x0039780001107983 */ /* 0x000f220000300a00 */
[----:B------:R-:W-:Y:S01]  /*157e0*/  IMAD.MOV.U32 R11, RZ, RZ, R12 ;  /* 0x000000ffff0b7224 */ /* 0x000fe200078e000c */
[----:B------:R-:W-:Y:S01]  /*157f0*/  MOV R10, R13 ;  /* 0x0000000d000a7202 */ /* 0x000fe20000000f00 */
[C---:B--2---:R-:W-:Y:S08]  /*15800*/  HMMA.16816.F32 R20, R4.reuse, R12, R20 ;  /* 0x0000000c0414723c */ /* 0x044ff00000001814 */
[----:B----4-:R-:W-:Y:S11]  /*15810*/  HMMA.16816.F32 R16, R4, R24, R16 ;  /* 0x000000180410723c */ /* 0x010ff60000001810 */
[----:B------:R-:W-:Y:S11]  /*15820*/  @!UPT UIADD3 URZ, URZ, URZ, URZ ;  /* 0x0000003f3f3ff290 */ /* 0x000ff6000fffe03f */
[----:B------:R-:W-:Y:S01]  /*15830*/  @!UPT UIADD3 URZ, URZ, URZ, URZ ;  /* 0x0000003f3f3ff290 */ /* 0x000fe2000fffe03f */
[----:B------:R-:W-:Y:S04]  /*15840*/  STL.64 [R1+0x120], R16 ;  /* 0x0001201001007387 */ /* 0x000fe80000100a00 */
[----:B------:R0:W-:Y:S04]  /*15850*/  STL.64 [R1+0x128], R18 ;  /* 0x0001281201007387 */ /* 0x0001e80000100a00 */
[----:B0-----:R-:W2:Y:S04]  /*15860*/  LDL.LU.64 R18, [R1+0x3970] ;  /* 0x0039700001127983 */ /* 0x001ea80000300a00 */
[----:B------:R-:W4:Y:S04]  /*15870*/  LDL.LU.64 R16, [R1+0x3968] ;  /* 0x0039680001107983 */ /* 0x000f280000300a00 */
[----:B---3--:R-:W-:Y:S04]  /*15880*/  STL.64 [R1+0x3918], R26 ;  /* 0x0039181a01007387 */ /* 0x008fe80000100a00 */
[----:B------:R-:W-:Y:S04]  /*15890*/  STL.64 [R1+0x3910], R24 ;  /* 0x0039101801007387 */ /* 0x000fe80000100a00 */
[----:B------:R0:W-:Y:S04]  /*158a0*/  STL.64 [R1+0x130], R20 ;  /* 0x0001301401007387 */ /* 0x0001e80000100a00 */
[----:B------:R1:W-:Y:S04]  /*158b0*/  STL.64 [R1+0x138], R22 ;  /* 0x0001381601007387 */ /* 0x0003e80000100a00 */
[----:B0-----:R-:W3:Y:S04]  /*158c0*/  LDL.LU R20, [R1+0x150] ;  /* 0x0001500001147983 */ /* 0x001ee80000300800 */
[----:B------:R-:W3:Y:S04]  /*158d0*/  LDL.LU R21, [R1+0x154] ;  /* 0x0001540001157983 */ /* 0x000ee80000300800 */
[----:B-1----:R-:W3:Y:S04]  /*158e0*/  LDL.LU R22, [R1+0x158] ;  /* 0x0001580001167983 */ /* 0x002ee80000300800 */
[----:B------:R-:W3:Y:S04]  /*158f0*/  LDL.LU R23, [R1+0x15c] ;  /* 0x00015c0001177983 */ /* 0x000ee80000300800 */
[----:B------:R-:W5:Y:S04]  /*15900*/  LDL.LU R12, [R1+0x90] ;  /* 0x00009000010c7983 */ /* 0x000f680000300800 */
[----:B------:R-:W5:Y:S04]  /*15910*/  LDL.LU R13, [R1+0x94] ;  /* 0x00009400010d7983 */ /* 0x000f680000300800 */
[----:B------:R-:W2:Y:S01]  /*15920*/  LDL.LU R14, [R1+0x98] ;  /* 0x00009800010e7983 */ /* 0x000ea20000300800 */
[----:B------:R-:W-:-:S02]  /*15930*/  MOV R29, R15 ;  /* 0x0000000f001d7202 */ /* 0x000fc40000000f00 */
[----:B------:R-:W-:Y:S02]  /*15940*/  MOV R15, R0 ;  /* 0x00000000000f7202 */ /* 0x000fe40000000f00 */
[----:B------:R-:W3:Y:S04]  /*15950*/  LDL.LU R0, [R1+0x3960] ;  /* 0x0039600001007983 */ /* 0x000ee80000300800 */
[----:B--2---:R4:W-:Y:S04]  /*15960*/  STL.64 [R1+0x38a8], R14 ;  /* 0x0038a80e01007387 */ /* 0x0049e80000100a00 */
[----:B-----5:R0:W-:Y:S01]  /*15970*/  STL.64 [R1+0x38a0], R12 ;  /* 0x0038a00c01007387 */ /* 0x0201e20000100a00 */
[----:B----4-:R-:W-:Y:S01]  /*15980*/  IMAD.MOV.U32 R15, RZ, RZ, R16 ;  /* 0x000000ffff0f7224 */ /* 0x010fe200078e0010 */
[----:B------:R-:W-:-:S02]  /*15990*/  MOV R14, R17 ;  /* 0x00000011000e7202 */ /* 0x000fc40000000f00 */
[----:B------:R-:W2:Y:S01]  /*159a0*/  LDL.LU R16, [R1+0xc0] ;  /* 0x0000c00001107983 */ /* 0x000ea20000300800 */
[----:B0-----:R-:W-:Y:S01]  /*159b0*/  MOV R13, R18 ;  /* 0x00000012000d7202 */ /* 0x001fe20000000f00 */
[----:B------:R-:W-:Y:S02]  /*159c0*/  IMAD.MOV.U32 R12, RZ, RZ, R19 ;  /* 0x000000ffff0c7224 */ /* 0x000fe400078e0013 */
[----:B------:R-:W2:Y:S04]  /*159d0*/  LDL.LU R17, [R1+0xc4] ;  /* 0x0000c40001117983 */ /* 0x000ea80000300800 */
[----:B------:R-:W4:Y:S04]  /*159e0*/  LDL.LU R18, [R1+0xc8] ;  /* 0x0000c80001127983 */ /* 0x000f280000300800 */
[----:B------:R-:W4:Y:S01]  /*159f0*/  LDL.LU R19, [R1+0xcc] ;  /* 0x0000cc0001137983 */ /* 0x000f220000300800 */
[----:B---3--:R-:W-:Y:S03]  /*15a00*/  HMMA.16816.F32 R4, R4, R8, R20 ;  /* 0x000000080404723c */ /* 0x008fe60000001814 */
[----:B----4-:R-:W-:Y:S04]  /*15a10*/  STL.64 [R1+0x38f0], R18 ;  /* 0x0038f01201007387 */ /* 0x010fe80000100a00 */
[----:B--2---:R0:W-:Y:S02]  /*15a20*/  STL.64 [R1+0x38e8], R16 ;  /* 0x0038e81001007387 */ /* 0x0041e40000100a00 */
[----:B0-----:R-:W-:-:S02]  /*15a30*/  MOV R16, R11 ;  /* 0x0000000b00107202 */ /* 0x001fc40000000f00 */
[----:B------:R-:W-:-:S05]  /*15a40*/  MOV R17, R10 ;  /* 0x0000000a00117202 */ /* 0x000fca0000000f00 */
[----:B------:R0:W-:Y:S04]  /*15a50*/  STL.64 [R1+0x3908], R16 ;  /* 0x0039081001007387 */ /* 0x0001e80000100a00 */
[----:B0-----:R-:W2:Y:S04]  /*15a60*/  LDL.LU R16, [R1+0xf0] ;  /* 0x0000f00001107983 */ /* 0x001ea80000300800 */
[----:B------:R-:W2:Y:S04]  /*15a70*/  LDL.LU R17, [R1+0xf4] ;  /* 0x0000f40001117983 */ /* 0x000ea80000300800 */
[----:B------:R-:W2:Y:S04]  /*15a80*/  LDL.LU R18, [R1+0xf8] ;  /* 0x0000f80001127983 */ /* 0x000ea80000300800 */
[----:B------:R-:W2:Y:S04]  /*15a90*/  LDL.LU R19, [R1+0xfc] ;  /* 0x0000fc0001137983 */ /* 0x000ea80000300800 */
[----:B------:R-:W3:Y:S04]  /*15aa0*/  LDL.LU R24, [R1+0x140] ;  /* 0x0001400001187983 */ /* 0x000ee80000300800 */
[----:B------:R-:W3:Y:S04]  /*15ab0*/  LDL.LU R25, [R1+0x144] ;  /* 0x0001440001197983 */ /* 0x000ee80000300800 */
[----:B------:R-:W3:Y:S04]  /*15ac0*/  LDL.LU R26, [R1+0x148] ;  /* 0x00014800011a7983 */ /* 0x000ee80000300800 */
[----:B------:R-:W3:Y:S04]  /*15ad0*/  LDL.LU R27, [R1+0x14c] ;  /* 0x00014c00011b7983 */ /* 0x000ee80000300800 */
[----:B------:R-:W-:Y:S04]  /*15ae0*/  STL.64 [R1+0x38b8], R14 ;  /* 0x0038b80e01007387 */ /* 0x000fe80000100a00 */
[----:B------:R0:W-:Y:S04]  /*15af0*/  STL.64 [R1+0x38b0], R12 ;  /* 0x0038b00c01007387 */ /* 0x0001e80000100a00 */
[----:B0-----:R-:W3:Y:S04]  /*15b00*/  LDL.LU.64 R12, [R1+0x20] ;  /* 0x00002000010c7983 */ /* 0x001ee80000300a00 */
[----:B------:R-:W4:Y:S04]  /*15b10*/  LDL.LU.64 R14, [R1+0x28] ;  /* 0x00002800010e7983 */ /* 0x000f280000300a00 */
[----:B------:R-:W5:Y:S04]  /*15b20*/  LDL.LU.64 R22, [R1+0x3958] ;  /* 0x0039580001167983 */ /* 0x000f680000300a00 */
[----:B------:R-:W2:Y:S01]  /*15b30*/  LDL.LU.64 R20, [R1+0x3950] ;  /* 0x0039500001147983 */ /* 0x000ea20000300a00 */
[----:B------:R-:W-:Y:S01]  /*15b40*/  IMAD.MOV.U32 R11, RZ, RZ, R4 ;  /* 0x000000ffff0b7224 */ /* 0x000fe200078e0004 */
[----:B------:R-:W-:Y:S01]  /*15b50*/  MOV R10, R5 ;  /* 0x00000005000a7202 */ /* 0x000fe20000000f00 */
[----:B------:R-:W-:Y:S01]  /*15b60*/  IMAD.MOV.U32 R8, RZ, RZ, R7 ;  /* 0x000000ffff087224 */ /* 0x000fe200078e0007 */
[----:B------:R-:W-:-:S03]  /*15b70*/  MOV R9, R6 ;  /* 0x0000000600097202 */ /* 0x000fc60000000f00 */
[----:B------:R0:W-:Y:S04]  /*15b80*/  STL.64 [R1+0x3868], R10 ;  /* 0x0038680a01007387 */ /* 0x0001e80000100a00 */
[----:B------:R2:W-:Y:S01]  /*15b90*/  STL.64 [R1+0x3860], R8 ;  /* 0x0038600801007387 */ /* 0x0005e20000100a00 */
[----:B0-----:R-:W-:Y:S01]  /*15ba0*/  IMAD.MOV.U32 R10, RZ, RZ, R28 ;  /* 0x000000ffff0a7224 */ /* 0x001fe200078e001c */
[----:B------:R-:W-:Y:S02]  /*15bb0*/  MOV R11, R29 ;  /* 0x0000001d000b7202 */ /* 0x000fe40000000f00 */
[----:B--2---:R-:W-:Y:S02]  /*15bc0*/  MOV R8, R20 ;  /* 0x0000001400087202 */ /* 0x004fe40000000f00 */
[----:B------:R-:W3:Y:S01]  /*15bd0*/  LDL.LU R20, [R1+0x394c] ;  /* 0x00394c0001147983 */ /* 0x000ee20000300800 */
[----:B------:R-:W-:-:S03]  /*15be0*/  MOV R9, R21 ;  /* 0x0000001500097202 */ /* 0x000fc60000000f00 */
[----:B------:R-:W3:Y:S04]  /*15bf0*/  LDL.LU R21, [R1+0x3948] ;  /* 0x0039480001157983 */ /* 0x000ee80000300800 */
[----:B------:R-:W2:Y:S04]  /*15c00*/  LDL.LU R28, [R1+0x3944] ;  /* 0x00394400011c7983 */ /* 0x000ea80000300800 */
[----:B------:R-:W3:Y:S04]  /*15c10*/  LDL.LU R29, [R1+0x3940] ;  /* 0x00394000011d7983 */ /* 0x000ee80000300800 */
[----:B------:R-:W-:Y:S04]  /*15c20*/  STL.64 [R1+0x3878], R10 ;  /* 0x0038780a01007387 */ /* 0x000fe80000100a00 */
[----:B------:R0:W-:Y:S02]  /*15c30*/  STL.64 [R1+0x3870], R8 ;  /* 0x0038700801007387 */ /* 0x0001e40000100a00 */
[----:B0-----:R-:W-:-:S02]  /*15c40*/  MOV R8, R2 ;  /* 0x0000000200087202 */ /* 0x001fc40000000f00 */
[----:B------:R-:W4:Y:S01]  /*15c50*/  LDL.LU R2, [R1+0x393c] ;  /* 0x00393c0001027983 */ /* 0x000f220000300800 */
[----:B-----5:R-:W-:Y:S01]  /*15c60*/  IMAD.MOV.U32 R9, RZ, RZ, R22 ;  /* 0x000000ffff097224 */ /* 0x020fe200078e0016 */
[----:B------:R-:W-:Y:S02]  /*15c70*/  MOV R10, R23 ;  /* 0x00000017000a7202 */ /* 0x000fe40000000f00 */
[----:B------:R-:W5:Y:S04]  /*15c80*/  LDL.LU R22, [R1+0x3938] ;  /* 0x0039380001167983 */ /* 0x000f680000300800 */
[----:B------:R-:W5:Y:S01]  /*15c90*/  LDL.LU R23, [R1+0x3934] ;  /* 0x0039340001177983 */ /* 0x000f620000300800 */
[----:B------:R-:W-:-:S05]  /*15ca0*/  MOV R11, R3 ;  /* 0x00000003000b7202 */ /* 0x000fca0000000f00 */
[----:B------:R-:W-:Y:S04]  /*15cb0*/  STL.64 [R1+0x38c8], R10 ;  /* 0x0038c80a01007387 */ /* 0x000fe80000100a00 */
[----:B------:R2:W-:Y:S02]  /*15cc0*/  STL.64 [R1+0x38c0], R8 ;  /* 0x0038c00801007387 */ /* 0x0005e40000100a00 */
[----:B--2---:R-:W-:Y:S01]  /*15cd0*/  MOV R9, R28 ;  /* 0x0000001c00097202 */ /* 0x004fe20000000f00 */
[----:B---3--:R-:W-:Y:S02]  /*15ce0*/  IMAD.MOV.U32 R8, RZ, RZ, R29 ;  /* 0x000000ffff087224 */ /* 0x008fe400078e001d */
[----:B------:R-:W2:Y:S04]  /*15cf0*/  LDL.LU R29, [R1+0x3930] ;  /* 0x00393000011d7983 */ /* 0x000ea80000300800 */
[----:B------:R-:W3:Y:S01]  /*15d00*/  LDL.LU R28, [R1+0x392c] ;  /* 0x00392c00011c7983 */ /* 0x000ee20000300800 */
[----:B----4-:R-:W-:-:S03]  /*15d10*/  MOV R10, R2 ;  /* 0x00000002000a7202 */ /* 0x010fc60000000f00 */
[----:B------:R-:W4:Y:S04]  /*15d20*/  LDL.LU R2, [R1+0x3928] ;  /* 0x0039280001027983 */ /* 0x000f280000300800 */
[----:B------:R-:W2:Y:S01]  /*15d30*/  LDL.LU R11, [R1+0xbc] ;  /* 0x0000bc00010b7983 */ /* 0x000ea20000300800 */
[----:B-----5:R-:W-:Y:S11]  /*15d40*/  HMMA.16816.F32 R24, R20, R12, R24 ;  /* 0x0000000c1418723c */ /* 0x020ff60000001818 */
[----:B------:R-:W-:Y:S11]  /*15d50*/  @!UPT UIADD3 URZ, URZ, URZ, URZ ;  /* 0x0000003f3f3ff290 */ /* 0x000ff6000fffe03f */
[----:B------:R-:W-:Y:S02]  /*15d60*/  @!UPT UIADD3 URZ, URZ, URZ, URZ ;  /* 0x0000003f3f3ff290 */ /* 0x000fe4000fffe03f */
[----:B------:R-:W-:Y:S01]  /*15d70*/  IMAD.MOV.U32 R3, RZ, RZ, R27 ;  /* 0x000000ffff037224 */ /* 0x000fe200078e001b */
[----:B--2---:R3:W-:Y:S04]  /*15d80*/  STL.64 [R1+0x3900], R10 ;  /* 0x0039000a01007387 */ /* 0x0047e80000100a00 */
[----:B------:R0:W-:Y:S01]  /*15d90*/  STL.64 [R1+0x38f8], R8 ;  /* 0x0038f80801007387 */ /* 0x0001e20000100a00 */
[----:B---3--:R-:W-:-:S03]  /*15da0*/  MOV R10, R28 ;  /* 0x0000001c000a7202 */ /* 0x008fc60000000f00 */
[----:B0-----:R-:W2:Y:S01]  /*15db0*/  LDL.LU R8, [R1+0xd0] ;  /* 0x0000d00001087983 */ /* 0x001ea20000300800 */
[----:B------:R-:W-:-:S03]  /*15dc0*/  IMAD.MOV.U32 R9, RZ, RZ, R29 ;  /* 0x000000ffff097224 */ /* 0x000fc600078e001d */
[----:B------:R-:W3:Y:S04]  /*15dd0*/  LDL.LU R29, [R1+0x3924] ;  /* 0x00392400011d7983 */ /* 0x000ee80000300800 */
[----:B------:R-:W5:Y:S04]  /*15de0*/  LDL.LU R28, [R1+0x3920] ;  /* 0x00392000011c7983 */ /* 0x000f680000300800 */
[----:B------:R-:W2:Y:S04]  /*15df0*/  LDL.LU.64 R4, [R1+0x60] ;  /* 0x0000600001047983 */ /* 0x000ea80000300a00 */
[----:B------:R-:W2:Y:S04]  /*15e00*/  LDL.LU.64 R6, [R1+0x68] ;  /* 0x0000680001067983 */ /* 0x000ea80000300a00 */
[----:B------:R-:W-:Y:S04]  /*15e10*/  STL.64 [R1+0x140], R24 ;  /* 0x0001401801007387 */ /* 0x000fe80000100a00 */
[----:B------:R0:W-:Y:S04]  /*15e20*/  STL [R1+0x148], R26 ;  /* 0x0001481a01007387 */ /* 0x0001e80000100800 */
[----:B0-----:R-:W2:Y:S04]  /*15e30*/  LDL.LU.64 R26, [R1+0x3918] ;  /* 0x00391800011a7983 */ /* 0x001ea80000300a00 */
[----:B------:R-:W2:Y:S02]  /*15e40*/  LDL.LU.64 R24, [R1+0x3910] ;  /* 0x0039100001187983 */ /* 0x000ea40000300a00 */
[----:B--2---:R-:W-:Y:S11]  /*15e50*/  HMMA.16816.F32 R16, R20, R24, R16 ;  /* 0x000000181410723c */ /* 0x004ff60000001810 */
[----:B------:R-:W-:Y:S11]  /*15e60*/  @!UPT UIADD3 URZ, URZ, URZ, URZ ;  /* 0x0000003f3f3ff290 */ /* 0x000ff6000fffe03f */
[----:B------:R-:W-:Y:S01]  /*15e70*/  @!UPT UIADD3 URZ, URZ, URZ, URZ ;  /* 0x0000003f3f3ff290 */ /* 0x000fe2000fffe03f */
[----:B------:R0:W-:Y:S04]  /*15e80*/  STL.64 [R1+0x190], R16 ;  /* 0x0001901001007387 */ /* 0x0001e80000100a00 */
[----:B------:R1:W-:Y:S04]  /*15e90*/  STL.64 [R1+0x198], R18 ;  /* 0x0001981201007387 */ /* 0x0003e80000100a00 */
[----:B0-----:R-:W1:Y:S01]  /*15ea0*/  LDL.LU.64 R16, [R1+0x3908] ;  /* 0x0039080001107983 */ /* 0x001e620000300a00 */
[----:B----4-:R-:W-:-:S07]  /*15eb0*/  MOV R11, R2 ;  /* 0x00000002000b7202 */ /* 0x010fce0000000f00 */
[C---:B-1----:R-:W-:Y:S01]  /*15ec0*/  HMMA.16816.F32 R16, R20.reuse, R16, R8 ;  /* 0x000000101410723c */ /* 0x042fe20000001808 */
[----:B------:R-:W2:Y:S04]  /*15ed0*/  LDL.LU.64 R10, [R1+0x3900] ;  /* 0x00390000010a7983 */ /* 0x000ea80000300a00 */
[----:B------:R-:W2:Y:S11]  /*15ee0*/  LDL.LU.64 R8, [R1+0x38f8] ;  /* 0x0038f80001087983 */ /* 0x000eb60000300a00 */
[----:B------:R-:W-:Y:S07]  /*15ef0*/  @!UPT UIADD3 URZ, URZ, URZ, URZ ;  /* 0x0000003f3f3ff290 */ /* 0x000fee000fffe03f */
[----:B------:R-:W-:Y:S04]  /*15f00*/  STL.64 [R1+0x1e0], R16 ;  /* 0x0001e01001007387 */ /* 0x000fe80000100a00 */
[----:B------:R0:W-:Y:S04]  /*15f10*/  STL.64 [R1+0x1e8], R18 ;  /* 0x0001e81201007387 */ /* 0x0001e80000100a00 */
[----:B0-----:R-:W4:Y:S04]  /*15f20*/  LDL.LU.64 R18, [R1+0x38f0] ;  /* 0x0038f00001127983 */ /* 0x001f280000300a00 */
[----:B------:R-:W4:Y:S02]  /*15f30*/  LDL.LU.64 R16, [R1+0x38e8] ;  /* 0x0038e80001107983 */ /* 0x000f240000300a00 */
[----:B----4-:R-:W-:Y:S02]  /*15f40*/  HMMA.16816.F32 R20, R20, R4, R16 ;  /* 0x000000041414723c */ /* 0x010fe40000001810 */
[----:B------:R-:W2:Y:S04]  /*15f50*/  LDL.LU.64 R18, [R1+0x38e0] ;  /* 0x0038e00001127983 */ /* 0x000ea80000300a00 */
[----:B------:R-:W2:Y:S01]  /*15f60*/  LDL.LU.64 R16, [R1+0x38d8] ;  /* 0x0038d80001107983 */ /* 0x000ea20000300a00 */
[----:B------:R-:W-:Y:S01]  /*15f70*/  MOV R2, R15 ;  /* 0x0000000f00027202 */ /* 0x000fe20000000f00 */
[----:B------:R-:W-:Y:S11]  /*15f80*/  IMAD.MOV.U32 R4, RZ, RZ, R14 ;  /* 0x000000ffff047224 */ /* 0x000ff600078e000e */
[----:B------:R-:W-:Y:S04]  /*15f90*/  @!UPT UIADD3 URZ, URZ, URZ, URZ ;  /* 0x0000003f3f3ff290 */ /* 0x000fe8000fffe03f */
[----:B------:R-:W-:Y:S04]  /*15fa0*/  STL.64 [R1+0x1d0], R20 ;  /* 0x0001d01401007387 */ /* 0x000fe80000100a00 */
[----:B------:R5:W-:Y:S02]  /*15fb0*/  STL.64 [R1+0x1d8], R22 ;  /* 0x0001d81601007387 */ /* 0x000be40000100a00 */
[----:B-----5:R-:W-:Y:S02]  /*15fc0*/  MOV R22, R28 ;  /* 0x0000001c00167202 */ /* 0x020fe40000000f00 */
[----:B------:R-:W4:Y:S01]  /*15fd0*/  LDL.LU R28, [R1+0x38d0] ;  /* 0x0038d000011c7983 */ /* 0x000f220000300800 */
[C---:B--2---:R-:W-:Y:S11]  /*15fe0*/  HMMA.16816.F32 R8, R16.reuse, R14, R8 ;  /* 0x0000000e1008723c */ /* 0x044ff60000001808 */
[----:B------:R-:W-:Y:S11]  /*15ff0*/  @!UPT UIADD3 URZ, URZ, URZ, URZ ;  /* 0x0000003f3f3ff290 */ /* 0x000ff6000fffe03f */
[----:B------:R-:W-:Y:S01]  /*16000*/  @!UPT UIADD3 URZ, URZ, URZ, URZ ;  /* 0x0000003f3f3ff290 */ /* 0x000fe2000fffe03f */
[----:B------:R-:W-:Y:S04]  /*16010*/  STL.64 [R1+0x1c0], R8 ;  /* 0x0001c00801007387 */ /* 0x000fe80000100a00 */
[----:B------:R0:W-:Y:S04]  /*16020*/  STL.64 [R1+0x1c8], R10 ;  /* 0x0001c80a01007387 */ /* 0x0001e80000100a00 */
[----:B0-----:R-:W2:Y:S04]  /*16030*/  LDL.LU.64 R10, [R1+0x38c8] ;  /* 0x0038c800010a7983 */ /* 0x001ea80000300a00 */
[----:B------:R-:W2:Y:S04]  /*16040*/  LDL.LU.64 R8, [R1+0x38c0] ;  /* 0x0038c00001087983 */ /* 0x000ea80000300a00 */
[----:B------:R-:W5:Y:S04]  /*16050*/  LDL.LU.64 R14, [R1+0x38b8] ;  /* 0x0038b800010e7983 */ /* 0x000f680000300a00 */
[----:B------:R-:W5:Y:S02]  /*16060*/  LDL.LU.64 R12, [R1+0x38b0] ;  /* 0x0038b000010c7983 */ /* 0x000f640000300a00 */
[----:B-----5:R-:W-:Y:S11]  /*16070*/  HMMA.16816.F32 R12, R16, R26, R12 ;  /* 0x0000001a100c723c */ /* 0x020ff6000000180c */
[----:B------:R-:W-:Y:S11]  /*16080*/  @!UPT UIADD3 URZ, URZ, URZ, URZ ;  /* 0x0000003f3f3ff290 */ /* 0x000ff6000fffe03f */
[----:B------:R-:W-:Y:S01]  /*16090*/  @!UPT UIADD3 URZ, URZ, URZ, URZ ;  /* 0x0000003f3f3ff290 */ /* 0x000fe2000fffe03f */
[----:B------:R-:W-:Y:S04]  /*160a0*/  STL.64 [R1+0x1b0], R12 ;  /* 0x0001b00c01007387 */ /* 0x000fe80000100a00 */
[----:B------:R0:W-:Y:S04]  /*160b0*/  STL.64 [R1+0x1b8], R14 ;  /* 0x0001b80e01007387 */ /* 0x0001e80000100a00 */
[----:B0-----:R-:W5:Y:S04]  /*160c0*/  LDL.LU.64 R14, [R1+0x38a8] ;  /* 0x0038a800010e7983 */ /* 0x001f680000300a00 */
[----:B------:R-:W5:Y:S01]  /*160d0*/  LDL.LU.64 R12, [R1+0x38a0] ;  /* 0x0038a000010c7983 */ /* 0x000f620000300a00 */
[----:B---3--:R-:W-:-:S07]  /*160e0*/  MOV R23, R29 ;  /* 0x0000001d00177202 */ /* 0x008fce0000000f00 */
[C---:B-----5:R-:W-:Y:S11]  /*160f0*/  HMMA.16816.F32 R12, R16.reuse, R22, R12 ;  /* 0x00000016100c723c */ /* 0x060ff6000000180c */
[----:B------:R-:W-:Y:S11]  /*16100*/  @!UPT UIADD3 URZ, URZ, URZ, URZ ;  /* 0x0000003f3f3ff290 */ /* 0x000ff6000fffe03f */
[----:B------:R-:W-:Y:S01]  /*16110*/  @!UPT UIADD3 URZ, URZ, URZ, URZ ;  /* 0x0000003f3f3ff290 */ /* 0x000fe2000fffe03f */
[----:B------:R-:W-:Y:S04]  /*16120*/  STL.64 [R1+0x1a0], R12 ;  /* 0x0001a00c01007387 */ /* 0x000fe80000100a00 */
[----:B------:R0:W-:Y:S04]  /*16130*/  STL.64 [R1+0x1a8], R14 ;  /* 0x0001a80e01007387 */ /* 0x0001e80000100a00 */
[----:B0-----:R-:W3:Y:S04]  /*16140*/  LDL.LU.64 R14, [R1+0x3898] ;  /* 0x00389800010e7983 */ /* 0x001ee80000300a00 */
[----:B------:R-:W3:Y:S02]  /*16150*/  LDL.LU.64 R12, [R1+0x3890] ;  /* 0x00389000010c7983 */ /* 0x000ee40000300a00 */
[----:B---3--:R-:W-:Y:S02]  /*16160*/  HMMA.16816.F32 R16, R16, R6, R12 ;  /* 0x000000061010723c */ /* 0x008fe4000000180c */
[----:B------:R-:W2:Y:S04]  /*16170*/  LDL.LU.64 R14, [R1+0x3888] ;  /* 0x00388800010e7983 */ /* 0x000ea80000300a00 */
[----:B------:R-:W2:Y:S11]  /*16180*/  LDL.LU.64 R12, [R1+0x3880] ;  /* 0x00388000010c7983 */ /* 0x000eb60000300a00 */
[----:B------:R-:W-:Y:S06]  /*16190*/  @!UPT UIADD3 URZ, URZ, URZ, URZ ;  /* 0x0000003f3f3ff290 */ /* 0x000fec000fffe03f */
[----:B------:R-:W-:Y:S04]  /*161a0*/  STL.64 [R1+0x180], R16 ;  /* 0x0001801001007387 */ /* 0x000fe80000100a00 */
[----:B------:R0:W-:Y:S02]  /*161b0*/  STL.64 [R1+0x188], R18 ;  /* 0x0001881201007387 */ /* 0x0001e40000100a00 */
[----:B0-----:R-:W-:Y:S01]  /*161c0*/  MOV R18, R4 ;  /* 0x0000000400127202 */ /* 0x001fe20000000f00 */
[----:B------:R-:W-:-:S07]  /*161d0*/  IMAD.MOV.U32 R19, RZ, RZ, R2 ;  /* 0x000000ffff137224 */ /* 0x000fce00078e0002 */
[C---:B--2---:R-:W-:Y:S11]  /*161e0*/  HMMA.16816.F32 R8, R12.reuse, R18, R8 ;  /* 0x000000120c08723c */ /* 0x044ff60000001808 */
[----:B------:R-:W-:Y:S11]  /*161f0*/  @!UPT UIADD3 URZ, URZ, URZ, URZ ;  /* 0x0000003f3f3ff290 */ /* 0x000ff6000fffe03f */
[----:B------:R-:W-:Y:S01]  /*16200*/  @!UPT UIADD3 URZ, URZ, URZ, URZ ;  /* 0x0000003f3f3ff290 */ /* 0x000fe2000fffe03f */
[----:B------:R-:W-:Y:S04]  /*16210*/  STL.64 [R1+0x170], R8 ;  /* 0x0001700801007387 */ /* 0x000fe80000100a00 */
[----:B------:R0:W-:Y:S04]  /*16220*/  STL.64 [R1+0x178], R10 ;  /* 0x0001780a01007387 */ /* 0x0001e80000100a00 */
[----:B0-----:R-:W2:Y:S04]  /*16230*/  LDL.LU.64 R10, [R1+0x3878] ;  /* 0x00387800010a7983 */ /* 0x001ea80000300a00 */
[----:B------:R-:W2:Y:S02]  /*16240*/  LDL.LU.64 R8, [R1+0x3870] ;  /* 0x0038700001087983 */ /* 0x000ea40000300a00 */
[C---:B--2---:R-:W-:Y:S02]  /*16250*/  HMMA.16816.F32 R24, R12.reuse, R26, R8 ;  /* 0x0000001a0c18723c */ /* 0x044fe40000001808 */
[----:B------:R-:W2:Y:S04]  /*16260*/  LDL.LU.64 R10, [R1+0x3868] ;  /* 0x00386800010a7983 */ /* 0x000ea80000300a00 */
[----:B------:R-:W3:Y:S11]  /*16270*/  LDL.LU.64 R8, [R1+0x3860] ;  /* 0x0038600001087983 */ /* 0x000ef60000300a00 */
[----:B------:R-:W-:Y:S06]  /*16280*/  @!UPT UIADD3 URZ, URZ, URZ, URZ ;  /* 0x0000003f3f3ff290 */ /* 0x000fec000fffe03f */
[----:B------:R-:W-:Y:S04]  /*16290*/  STL.64 [R1+0x160], R24 ;  /* 0x0001601801007387 */ /* 0x000fe80000100a00 */
[----:B------:R0:W-:Y:S04]  /*162a0*/  STL.64 [R1+0x168], R26 ;  /* 0x0001681a01007387 */ /* 0x0001e80000100a00 */
[----:B0-----:R-:W5:Y:S04]  /*162b0*/  LDL.LU.64 R26, [R1+0x3858] ;  /* 0x00385800011a7983 */ /* 0x001f680000300a00 */
[----:B------:R-:W5:Y:S02]  /*162c0*/  LDL.LU.64 R24, [R1+0x3850] ;  /* 0x0038500001187983 */ /* 0x000f640000300a00 */
[C---:B-----5:R-:W-:Y:S02]  /*162d0*/  HMMA.16816.F32 R20, R12.reuse, R22, R24 ;  /* 0x000000160c14723c */ /* 0x060fe40000001818 */
[----:B------:R-:W5:Y:S04]  /*162e0*/  LDL.LU.64 R26, [R1+0x3848] ;  /* 0x00384800011a7983 */ /* 0x000f680000300a00 */
[----:B------:R-:W5:Y:S01]  /*162f0*/  LDL.LU.64 R24, [R1+0x3840] ;  /* 0x0038400001187983 */ /* 0x000f620000300a00 */
[----:B------:R-:W-:Y:S11]  /*16300*/  IMAD.MOV.U32 R16, RZ, RZ, R6 ;  /* 0x000000ffff107224 */ /* 0x000ff600078e0006 */
[----:B------:R-:W-:Y:S06]  /*16310*/  @!UPT UIADD3 URZ, URZ, URZ, URZ ;  /* 0x0000003f3f3ff290 */ /* 0x000fec000fffe03f */
[----:B------:R-:W-:Y:S01]  /*16320*/  MOV R2, R23 ;  /* 0x0000001700027202 */ /* 0x000fe20000000f00 */
[----:B------:R-:W-:Y:S04]  /*16330*/  STL.64 [R1+0x150], R20 ;  /* 0x0001501401007387 */ /* 0x000fe80000100a00 */
[----:B------:R0:W-:Y:S02]  /*16340*/  STL [R1+0x37b4], R2 ;  /* 0x0037b40201007387 */ /* 0x0001e40000100800 */
[----:B0-----:R-:W-:Y:S02]  /*16350*/  MOV R2, R7 ;  /* 0x0000000700027202 */ /* 0x001fe40000000f00 */
[----:B------:R-:W-:Y:S02]  /*16360*/  MOV R29, R22 ;  /* 0x00000016001d7202 */ /* 0x000fe40000000f00 */
[----:B----4-:R-:W-:Y:S04]  /*16370*/  LDSM.16.M88.4 R20, [R28+0x8080] ;  /* 0x008080001c14783b */ /* 0x010fe80000000200 */
[----:B------:R-:W-:Y:S01]  /*16380*/  STL [R1+0x37b0], R29 ;  /* 0x0037b01d01007387 */ /* 0x000fe20000100800 */
[----:B-----5:R-:W-:Y:S03]  /*16390*/  HMMA.16816.F32 R12, R12, R6, R24 ;  /* 0x000000060c0c723c */ /* 0x020fe60000001818 */
[----:B------:R-:W0:Y:S11]  /*163a0*/  LDSM.16.MT88.4 R4, [R0+0x12000] ;  /* 0x012000000004783b */ /* 0x000e360000004200 */
[----:B------:R-:W-:Y:S09]  /*163b0*/  @!UPT UIADD3 URZ, URZ, URZ, URZ ;  /* 0x0000003f3f3ff290 */ /* 0x000ff2000fffe03f */
[----:B------:R-:W-:Y:S04]  /*163c0*/  STL.64 [R1+0x100], R12 ;  /* 0x0001000c01007387 */ /* 0x000fe80000100a00 */
[----:B------:R-:W-:Y:S04]  /*163d0*/  STL.64 [R1+0x108], R14 ;  /* 0x0001080e01007387 */ /* 0x000fe80000100a00 */
[----:B------:R-:W-:Y:S04]  /*163e0*/  STL [R1+0x37e0], R0 ;  /* 0x0037e00001007387 */ /* 0x000fe80000100800 */
[----:B------:R-:W1:Y:S04]  /*163f0*/  LDSM.16.M88.4 R12, [R28+0x80] ;  /* 0x000080001c0c783b */ /* 0x000e680000000200 */
[----:B0-----:R0:W-:Y:S04]  /*16400*/  STL.64 [R1+0x37c0], R6 ;  /* 0x0037c00601007387 */ /* 0x0011e80000100a00 */
[----:B------:R-:W-:Y:S01]  /*16410*/  STL.64 [R1+0x37b8], R4 ;  /* 0x0037b80401007387 */ /* 0x000fe20000100a00 */
[----:B0-----:R-:W-:Y:S01]  /*16420*/  MOV R6, R16 ;  /* 0x0000001000067202 */ /* 0x001fe20000000f00 */
[----:B------:R-:W-:-:S05]  /*16430*/  IMAD.MOV.U32 R7, RZ, RZ, R2 ;  /* 0x000000ffff077224 */ /* 0x000fca00078e0002 */
[----:B------:R-:W-:Y:S04]  /*16440*/  STL.64 [R1+0x3820], R6 ;  /* 0x0038200601007387 */ /* 0x000fe80000100a00 */
[----:B------:R-:W0:Y:S01]  /*16450*/  LDSM.16.M88.4 R4, [R28+0x4080] ;  /* 0x004080001c04783b */ /* 0x000e220000000200 */
[----:B-1----:R-:W-:Y:S02]  /*16460*/  MOV R25, R12 ;  /* 0x0000000c00197202 */ /* 0x002fe40000000f00 */
[----:B------:R-:W-:Y:S01]  /*16470*/  MOV R24, R13 ;  /* 0x0000000d00187202 */ /* 0x000fe20000000f00 */
[----:B------:R-:W-:Y:S04]  /*16480*/  STL.64 [R1+0xa0], R12 ;  /* 0x0000a00c01007387 */ /* 0x000fe80000100a00 */
[----:B------:R-:W-:Y:S04]  /*16490*/  STL.64 [R1+0xa8], R14 ;  /* 0x0000a80e01007387 */ /* 0x000fe80000100a00 */
[----:B------:R1:W-:Y:S04]  /*164a0*/  STL.64 [R1+0x3808], R24 ;  /* 0x0038081801007387 */ /* 0x0003e80000100a00 */
[----:B0-----:R0:W-:Y:S04]  /*164b0*/  STL.64 [R1+0x90], R4 ;  /* 0x0000900401007387 */ /* 0x0011e80000100a00 */
[----:B------:R4:W-:Y:S04]  /*164c0*/  STL.64 [R1+0x98], R6 ;  /* 0x0000980601007387 */ /* 0x0009e80000100a00 */
[----:B-1----:R-:W5:Y:S04]  /*164d0*/  LDL.LU R24, [R1+0x130] ;  /* 0x0001300001187983 */ /* 0x002f680000300800 */
[----:B------:R-:W5:Y:S04]  /*164e0*/  LDL.LU R25, [R1+0x134] ;  /* 0x0001340001197983 */ /* 0x000f680000300800 */
[----:B------:R-:W2:Y:S04]  /*164f0*/  LDL.LU R26, [R1+0x138] ;  /* 0x00013800011a7983 */ /* 0x000ea80000300800 */
[----:B------:R-:W2:Y:S04]  /*16500*/  LDL.LU R27, [R1+0x13c] ;  /* 0x00013c00011b7983 */ /* 0x000ea80000300800 */
[----:B------:R-:W3:Y:S01]  /*16510*/  LDL.LU R12, [R1+0xe0] ;  /* 0x0000e000010c7983 */ /* 0x000ee20000300800 */
[----:B------:R-:W-:-:S03]  /*16520*/  IMAD.MOV.U32 R0, RZ, RZ, R5 ;  /* 0x000000ffff007224 */ /* 0x000fc600078e0005 */
[----:B------:R-:W3:Y:S04]  /*16530*/  LDL.LU R13, [R1+0xe4] ;  /* 0x0000e400010d7983 */ /* 0x000ee80000300800 */
[----:B------:R-:W3:Y:S04]  /*16540*/  LDL.LU R14, [R1+0xe8] ;  /* 0x0000e800010e7983 */ /* 0x000ee80000300800 */
[----:B------:R-:W3:Y:S04]  /*16550*/  LDL.LU R15, [R1+0xec] ;  /* 0x0000ec00010f7983 */ /* 0x000ee80000300800 */
[----:B0-----:R-:W3:Y:S04]  /*16560*/  LDL.LU R4, [R1+0x120] ;  /* 0x0001200001047983 */ /* 0x001ee80000300800 */
[----:B------:R-:W3:Y:S04]  /*16570*/  LDL.LU R5, [R1+0x124] ;  /* 0x0001240001057983 */ /* 0x000ee80000300800 */
[----:B----4-:R-:W4:Y:S04]  /*16580*/  LDL.LU R6, [R1+0x128] ;  /* 0x0001280001067983 */ /* 0x010f280000300800 */
[----:B------:R-:W4:Y:S04]  /*16590*/  LDL.LU R7, [R1+0x12c] ;  /* 0x00012c0001077983 */ /* 0x000f280000300800 */
[----:B--2---:R0:W-:Y:S04]  /*165a0*/  STL.64 [R1+0x3818], R26 ;  /* 0x0038181a01007387 */ /* 0x0041e80000100a00 */
[----:B-----5:R-:W-:Y:S04]  /*165b0*/  STL.64 [R1+0x3810], R24 ;  /* 0x0038101801007387 */ /* 0x020fe80000100a00 */
[----:B0-----:R-:W2:Y:S04]  /*165c0*/  LDL.LU.64 R26, [R1+0x58] ;  /* 0x00005800011a7983 */ /* 0x001ea80000300a00 */
[----:B------:R-:W-:Y:S04]  /*165d0*/  STL.64 [R1+0x80], R20 ;  /* 0x0000801401007387 */ /* 0x000fe80000100a00 */
[----:B------:R0:W-:Y:S04]  /*165e0*/  STL.64 [R1+0x88], R22 ;  /* 0x0000881601007387 */ /* 0x0001e80000100a00 */
[----:B0-----:R-:W5:Y:S01]  /*165f0*/  LDL R23, [R1+0x105c] ;  /* 0x00105c0001177983 */ /* 0x001f620000100800 */
[----:B------:R-:W-:-:S02]  /*16600*/  MOV R2, R20 ;  /* 0x0000001400027202 */ /* 0x000fc40000000f00 */
[----:B------:R-:W-:Y:S01]  /*16610*/  MOV R29, R21 ;  /* 0x00000015001d7202 */ /* 0x000fe20000000f00 */
[----:B-----5:R0:W-:Y:S04]  /*16620*/  STL [R1+0x37e4], R23 ;  /* 0x0037e41701007387 */ /* 0x0201e80000100800 */
[----:B------:R-:W5:Y:S04]  /*16630*/  LDL.LU R20, [R1+0x140] ;  /* 0x0001400001147983 */ /* 0x000f680000300800 */
[----:B------:R-:W5:Y:S04]  /*16640*/  LDL.LU R21, [R1+0x144] ;  /* 0x0001440001157983 */ /* 0x000f680000300800 */
[----:B------:R-:W2:Y:S01]  /*16650*/  LDL.LU R22, [R1+0x148] ;  /* 0x0001480001167983 */ /* 0x000ea20000300800 */
[----:B0-----:R-:W-:-:S03]  /*16660*/  IMAD.MOV.U32 R23, RZ, RZ, R3 ;  /* 0x000000ffff177224 */ /* 0x001fc600078e0003 */
[----:B------:R-:W3:Y:S04]  /*16670*/  LDL.LU R3, [R1+0x3838] ;  /* 0x0038380001037983 */ /* 0x000ee80000300800 */
[----:B--2---:R3:W-:Y:S04]  /*16680*/  STL.64 [R1+0x37f0], R22 ;  /* 0x0037f01601007387 */ /* 0x0047e80000100a00 */
[----:B-----5:R0:W-:Y:S01]  /*16690*/  STL.64 [R1+0x37e8], R20 ;  /* 0x0037e81401007387 */ /* 0x0201e20000100a00 */
[----:B---3--:R-:W-:Y:S01]  /*166a0*/  IMAD.MOV.U32 R22, RZ, RZ, R9 ;  /* 0x000000ffff167224 */ /* 0x008fe200078e0009 */
[----:B------:R-:W-:-:S02]  /*166b0*/  MOV R23, R8 ;  /* 0x0000000800177202 */ /* 0x000fc40000000f00 */
[----:B0-----:R-:W-:Y:S02]  /*166c0*/  MOV R20, R11 ;  /* 0x0000000b00147202 */ /* 0x001fe40000000f00 */
[----:B------:R-:W-:Y:S02]  /*166d0*/  MOV R21, R10 ;  /* 0x0000000a00157202 */ /* 0x000fe40000000f00 */
[----:B------:R-:W0:Y:S04]  /*166e0*/  LDSM.16.M88.4 R8, [R28+0xc080] ;  /* 0x00c080001c08783b */ /* 0x000e280000000200 */
[----:B------:R1:W-:Y:S04]  /*166f0*/  STL.64 [R1+0x3800], R22 ;  /* 0x0038001601007387 */ /* 0x0003e80000100a00 */
[----:B------:R-:W-:Y:S04]  /*16700*/  STL.64 [R1+0x37f8], R20 ;  /* 0x0037f81401007387 */ /* 0x000fe80000100a00 */
[----:B-1----:R-:W2:Y:S04]  /*16710*/  LDL.LU.64 R22, [R1+0x48] ;  /* 0x0000480001167983 */ /* 0x002ea80000300a00 */
[----:B------:R-:W-:Y:S04]  /*16720*/  STL [R1+0x37dc], R29 ;  /* 0x0037dc1d01007387 */ /* 0x000fe80000100800 */
[----:B------:R-:W-:Y:S04]  /*16730*/  STL [R1+0x37d8], R2 ;  /* 0x0037d80201007387 */ /* 0x000fe80000100800 */
[----:B0-----:R-:W-:Y:S04]  /*16740*/  STL.64 [R1+0x70], R8 ;  /* 0x0000700801007387 */ /* 0x001fe80000100a00 */
[----:B------:R0:W-:Y:S04]  /*16750*/  STL.64 [R1+0x78], R10 ;  /* 0x0000780a01007387 */ /* 0x0001e80000100a00 */
[----:B0-----:R-:W3:Y:S04]  /*16760*/  LDL.LU.64 R10, [R1+0x3830] ;  /* 0x00383000010a7983 */ /* 0x001ee80000300a00 */
[----:B------:R-:W3:Y:S04]  /*16770*/  LDL.LU.64 R8, [R1+0x3828] ;  /* 0x0038280001087983 */ /* 0x000ee80000300a00 */
[----:B------:R0:W-:Y:S04]  /*16780*/  STL [R1+0x33d0], R28 ;  /* 0x0033d01c01007387 */ /* 0x0001e80000100800 */
[----:B0-----:R-:W5:Y:S01]  /*16790*/  LDL R28, [R1+0x1060] ;  /* 0x00106000011c7983 */ /* 0x001f620000100800 */
[----:B------:R-:W-:Y:S01]  /*167a0*/  IMAD.MOV.U32 R2, RZ, RZ, R27 ;  /* 0x000000ffff027224 */ /* 0x000fe200078e001b */
[C---:B---3--:R-:W-:Y:S11]  /*167b0*/  HMMA.16816.F32 R12, R8.reuse, R18, R12 ;  /* 0x00000012080c723c */ /* 0x048ff6000000180c */
[----:B------:R-:W-:Y:S11]  /*167c0*/  @!UPT UIADD3 URZ, URZ, URZ, URZ ;  /* 0x0000003f3f3ff290 */ /* 0x000ff6000fffe03f */
[----:B------:R-:W-:Y:S01]  /*167d0*/  @!UPT UIADD3 URZ, URZ, URZ, URZ ;  /* 0x0000003f3f3ff290 */ /* 0x000fe2000fffe03f */
[----:B------:R-:W-:Y:S04]  /*167e0*/  STL.64 [R1+0xf0], R12 ;  /* 0x0000f00c01007387 */ /* 0x000fe80000100a00 */
[----:B------:R-:W-:Y:S04]  /*167f0*/  STL.64 [R1+0xf8], R14 ;  /* 0x0000f80e01007387 */ /* 0x000fe80000100a00 */
[----:B------:R-:W0:Y:S01]  /*16800*/  LDSM.16.MT88.4 R12, [R3+0x12000] ;  /* 0x01200000030c783b */ /* 0x000e220000004200 */
[----:B----4-:R-:W-:Y:S03]  /*16810*/  HMMA.16816.F32 R4, R8, R26, R4 ;  /* 0x0000001a0804723c */ /* 0x010fe60000001804 */
[----:B0-----:R-:W-:Y:S04]  /*16820*/  STL.64 [R1+0x3768], R14 ;  /* 0x0037680e01007387 */ /* 0x001fe80000100a00 */
[----:B------:R0:W-:Y:S04]  /*16830*/  STL.64 [R1+0x3760], R12 ;  /* 0x0037600c01007387 */ /* 0x0001e80000100a00 */
[----:B0-----:R-:W3:Y:S04]  /*16840*/  LDL.LU.64 R12, [R1] ;  /* 0x00000000010c7983 */ /* 0x001ee80000300a00 */
[----:B------:R-:W3:Y:S08]  /*16850*/  LDL.LU.64 R14, [R1+0x8] ;  /* 0x00000800010e7983 */ /* 0x000ef00000300a00 */
[----:B------:R0:W-:Y:S04]  /*16860*/  STL.64 [R1+0xe0], R4 ;  /* 0x0000e00401007387 */ /* 0x0001e80000100a00 */
[----:B------:R1:W-:Y:S01]  /*16870*/  STL.64 [R1+0xe8], R6 ;  /* 0x0000e80601007387 */ /* 0x0003e20000100a00 */
[----:B0-----:R-:W-:-:S03]  /*16880*/  MOV R4, R26 ;  /* 0x0000001a00047202 */ /* 0x001fc60000000f00 */
[----:B-1----:R-:W4:Y:S04]  /*16890*/  LDL.LU.64 R6, [R1+0x3820] ;  /* 0x0038200001067983 */ /* 0x002f280000300a00 */
[----:B------:R-:W2:Y:S04]  /*168a0*/  LDL.LU.64 R26, [R1+0x3818] ;  /* 0x00381800011a7983 */ /* 0x000ea80000300a00 */
[----:B------:R-:W2:Y:S02]  /*168b0*/  LDL.LU.64 R24, [R1+0x3810] ;  /* 0x0038100001187983 */ /* 0x000ea40000300a00 */
[----:B--2---:R-:W-:Y:S11]  /*168c0*/  HMMA.16816.F32 R24, R8, R22, R24 ;  /* 0x000000160818723c */ /* 0x004ff60000001818 */
[----:B------:R-:W-:Y:S11]  /*168d0*/  @!UPT UIADD3 URZ, URZ, URZ, URZ ;  /* 0x0000003f3f3ff290 */ /* 0x000ff6000fffe03f */
[----:B------:R-:W-:Y:S01]  /*168e0*/  @!UPT UIADD3 URZ, URZ, URZ, URZ ;  /* 0x0000003f3f3ff290 */ /* 0x000fe2000fffe03f */
[----:B------:R0:W-:Y:S04]  /*168f0*/  STL.64 [R1+0x120], R24 ;  /* 0x0001201801007387 */ /* 0x0001e80000100a00 */
[----:B------:R1:W-:Y:S04]  /*16900*/  STL.64 [R1+0x128], R26 ;  /* 0x0001281a01007387 */ /* 0x0003e80000100a00 */
[----:B0-----:R-:W2:Y:S01]  /*16910*/  LDL.LU.64 R24, [R1+0x3808] ;  /* 0x0038080001187983 */ /* 0x001ea20000300a00 */
[----:B-1----:R-:W-:Y:S02]  /*16920*/  MOV R27, R22 ;  /* 0x00000016001b7202 */ /* 0x002fe40000000f00 */
[----:B------:R-:W-:-:S02]  /*16930*/  MOV R26, R23 ;  /* 0x00000017001a7202 */ /* 0x000fc40000000f00 */
[----:B------:R-:W4:Y:S04]  /*16940*/  LDL.LU.64 R22, [R1+0x3800] ;  /* 0x0038000001167983 */ /* 0x000f280000300a00 */
[----:B------:R-:W4:Y:S02]  /*16950*/  LDL.LU.64 R20, [R1+0x37f8] ;  /* 0x0037f80001147983 */ /* 0x000f240000300a00 */
[----:B----4-:R-:W-:Y:S11]  /*16960*/  HMMA.16816.F32 R20, R8, R6, R20 ;  /* 0x000000060814723c */ /* 0x010ff60000001814 */
[----:B------:R-:W-:Y:S11]  /*16970*/  @!UPT UIADD3 URZ, URZ, URZ, URZ ;  /* 0x0000003f3f3ff290 */ /* 0x000ff6000fffe03f */
[----:B------:R-:W-:Y:S01]  /*16980*/  @!UPT UIADD3 URZ, URZ, URZ, URZ ;  /* 0x0000003f3f3ff290 */ /* 0x000fe2000fffe03f */
[----:B------:R0:W-:Y:S01]  /*16990*/  STL.64 [R1+0x110], R20 ;  /* 0x0001101401007387 */ /* 0x0001e20000100a00 */
[----:B------:R-:W-:Y:S01]  /*169a0*/  IMAD.MOV.U32 R11, RZ, RZ, R22 ;  /* 0x000000ffff0b7224 */ /* 0x000fe200078e0016 */
[----:B------:R-:W-:Y:S02]  /*169b0*/  MOV R10, R23 ;  /* 0x00000017000a7202 */ /* 0x000fe40000000f00 */
[----:B------:R-:W3:Y:S04]  /*169c0*/  LDL.LU.64 R22, [R1+0x37f0] ;  /* 0x0037f00001167983 */ /* 0x000ee80000300a00 */
[----:B0-----:R-:W3:Y:S04]  /*169d0*/  LDL.LU.64 R20, [R1+0x37e8] ;  /* 0x0037e80001147983 */ /* 0x001ee80000300a00 */
[----:B------:R-:W-:Y:S04]  /*169e0*/  STL.64 [R1+0x37d0], R6 ;  /* 0x0037d00601007387 */ /* 0x000fe80000100a00 */
[----:B------:R0:W-:Y:S04]  /*169f0*/  STL.64 [R1+0x3770], R10 ;  /* 0x0037700a01007387 */ /* 0x0001e80000100a00 */
[----:B------:R-:W4:Y:S04]  /*16a00*/  LDL.LU R8, [R1+0x190] ;  /* 0x0001900001087983 */ /* 0x000f280000300800 */
[----:B------:R-:W4:Y:S04]  /*16a10*/  LDL.LU R9, [R1+0x194] ;  /* 0x0001940001097983 */ /* 0x000f280000300800 */
[----:B0-----:R-:W4:Y:S04]  /*16a20*/  LDL.LU R10, [R1+0x198] ;  /* 0x00019800010a7983 */ /* 0x001f280000300800 */
[----:B------:R-:W4:Y:S01]  /*16a30*/  LDL.LU R11, [R1+0x19c] ;  /* 0x00019c00010b7983 */ /* 0x000f220000300800 */
[----:B---3--:R-:W-:Y:S03]  /*16a40*/  HMMA.16816.F32 R16, R12, R18, R20 ;  /* 0x000000120c10723c */ /* 0x008fe60000001814 */
[----:B------:R-:W3:Y:S11]  /*16a50*/  LDL.LU R23, [R1+0x37e4] ;  /* 0x0037e40001177983 */ /* 0x000ef60000300800 */
[----:B------:R-:W-:Y:S09]  /*16a60*/  @!UPT UIADD3 URZ, URZ, URZ, URZ ;  /* 0x0000003f3f3ff290 */ /* 0x000ff2000fffe03f */
[----:B------:R-:W-:Y:S04]  /*16a70*/  STL.64 [R1+0xd0], R16 ;  /* 0x0000d01001007387 */ /* 0x000fe80000100a00 */
[----:B------:R-:W-:Y:S04]  /*16a80*/  STL.64 [R1+0xd8], R18 ;  /* 0x0000d81201007387 */ /* 0x000fe80000100a00 */
[----:B-----5:R-:W0:Y:S04]  /*16a90*/  LDSM.16.MT88.4 R16, [R28+0x12000] ;  /* 0x012000001c10783b */ /* 0x020e280000004200 */
[----:B0-----:R-:W-:Y:S04]  /*16aa0*/  STL.64 [R1+0x3728], R18 ;  /* 0x0037281201007387 */ /* 0x001fe80000100a00 */
[----:B------:R0:W-:Y:S04]  /*16ab0*/  STL.64 [R1+0x3720], R16 ;  /* 0x0037201001007387 */ /* 0x0001e80000100a00 */
[----:B0-----:R-:W5:Y:S01]  /*16ac0*/  LDL.LU.64 R16, [R1+0x70] ;  /* 0x0000700001107983 */ /* 0x001f620000300a00 */
[----:B------:R-:W-:Y:S01]  /*16ad0*/  MOV R6, R4 ;  /* 0x0000000400067202 */ /* 0x000fe20000000f00 */
[----:B------:R-:W-:-:S07]  /*16ae0*/  IMAD.MOV.U32 R7, RZ, RZ, R2 ;  /* 0x000000ffff077224 */ /* 0x000fce00078e0002 */
[----:B----4-:R-:W-:Y:S01]  /*16af0*/  HMMA.16816.F32 R8, R12, R6, R8 ;  /* 0x000000060c08723c */ /* 0x010fe20000001808 */
[----:B------:R-:W-:Y:S01]  /*16b00*/  MOV R29, R12 ;  /* 0x0000000c001d7202 */ /* 0x000fe20000000f00 */
[----:B------:R-:W-:Y:S01]  /*16b10*/  IMAD.MOV.U32 R5, RZ, RZ, R14 ;  /* 0x000000ffff057224 */ /* 0x000fe200078e000e */
[----:B------:R-:W-:Y:S02]  /*16b20*/  MOV R2, R13 ;  /* 0x0000000d00027202 */ /* 0x000fe40000000f00 */
[----:B------:R-:W-:Y:S11]  /*16b30*/  MOV R4, R15 ;  /* 0x0000000f00047202 */ /* 0x000ff60000000f00 */
[----:B------:R-:W-:Y:S08]  /*16b40*/  @!UPT UIADD3 URZ, URZ, URZ, URZ ;  /* 0x0000003f3f3ff290 */ /* 0x000ff0000fffe03f */
[----:B------:R-:W-:Y:S01]  /*16b50*/  MOV R19, R10 ;  /* 0x0000000a00137202 */ /* 0x000fe20000000f00 */
[----:B------:R-:W-:Y:S01]  /*16b60*/  IMAD.MOV.U32 R18, RZ, RZ, R11 ;  /* 0x000000ffff127224 */ /* 0x000fe200078e000b */
[----:B---3--:R-:W0:Y:S04]  /*16b70*/  LDSM.16.MT88.4 R20, [R23+0x12000] ;  /* 0x012000001714783b */ /* 0x008e280000004200 */
[----:B0-----:R-:W-:Y:S04]  /*16b80*/  STL.64 [R1+0x36e0], R22 ;  /* 0x0036e01601007387 */ /* 0x001fe80000100a00 */
[----:B------:R-:W-:Y:S04]  /*16b90*/  STL.64 [R1+0x36d8], R20 ;  /* 0x0036d81401007387 */ /* 0x000fe80000100a00 */
[----:B------:R-:W-:Y:S04]  /*16ba0*/  STL.64 [R1+0xc0], R8 ;  /* 0x0000c00801007387 */ /* 0x000fe80000100a00 */
[----:B------:R-:W-:Y:S04]  /*16bb0*/  STL.64 [R1+0x3780], R18 ;  /* 0x0037801201007387 */ /* 0x000fe80000100a00 */
[----:B-----5:R0:W-:Y:S04]  /*16bc0*/  STL.64 [R1+0x3778], R16 ;  /* 0x0037781001007387 */ /* 0x0201e80000100a00 */
[----:B------:R-:W3:Y:S04]  /*16bd0*/  LDL.LU R12, [R1+0x180] ;  /* 0x00018000010c7983 */ /* 0x000ee80000300800 */
[----:B------:R-:W3:Y:S04]  /*16be0*/  LDL.LU R13, [R1+0x184] ;  /* 0x00018400010d7983 */ /* 0x000ee80000300800 */
[----:B------:R-:W4:Y:S04]  /*16bf0*/  LDL.LU R14, [R1+0x188] ;  /* 0x00018800010e7983 */ /* 0x000f280000300800 */
[----:B------:R-:W4:Y:S01]  /*16c00*/  LDL.LU R15, [R1+0x18c] ;  /* 0x00018c00010f7983 */ /* 0x000f220000300800 */
[----:B0-----:R-:W-:-:S03]  /*16c10*/  MOV R17, R0 ;  /* 0x0000000000117202 */ /* 0x001fc60000000f00 */
[----:B----4-:R-:W-:Y:S04]  /*16c20*/  STL.64 [R1+0x3790], R14 ;  /* 0x0037900e01007387 */ /* 0x010fe80000100a00 */
[----:B---3--:R0:W-:Y:S04]  /*16c30*/  STL.64 [R1+0x3788], R12 ;  /* 0x0037880c01007387 */ /* 0x0081e80000100a00 */
[----:B------:R-:W3:Y:S04]  /*16c40*/  LDL R16, [R1+0x90] ;  /* 0x0000900001107983 */ /* 0x000ee80000100800 */
[----:B------:R-:W4:Y:S04]  /*16c50*/  LDL.LU R0, [R1+0x37e0] ;  /* 0x0037e00001007983 */ /* 0x000f280000300800 */
[----:B------:R-:W5:Y:S04]  /*16c60*/  LDL.LU R20, [R1+0x1e0] ;  /* 0x0001e00001147983 */ /* 0x000f680000300800 */
[----:B------:R-:W5:Y:S04]  /*16c70*/  LDL.LU R21, [R1+0x1e4] ;  /* 0x0001e40001157983 */ /* 0x000f680000300800 */
[----:B------:R-:W5:Y:S04]  /*16c80*/  LDL.LU R22, [R1+0x1e8] ;  /* 0x0001e80001167983 */ /* 0x000f680000300800 */
[----:B------:R-:W5:Y:S01]  /*16c90*/  LDL.LU R23, [R1+0x1ec] ;  /* 0x0001ec0001177983 */ /* 0x000f620000300800 */
[----:B------:R-:W-:Y:S01]  /*16ca0*/  MOV R6, R27 ;  /* 0x0000001b00067202 */ /* 0x000fe20000000f00 */
[----:B------:R-:W-:-:S02]  /*16cb0*/  IMAD.MOV.U32 R7, RZ, RZ, R26 ;  /* 0x000000ffff077224 */ /* 0x000fc400078e001a */
[----:B---3--:R2:W-:Y:S04]  /*16cc0*/  STL.64 [R1+0x3798], R16 ;  /* 0x0037981001007387 */ /* 0x0085e80000100a00 */
[----:B0-----:R-:W3:Y:S04]  /*16cd0*/  LDL.LU R12, [R1+0x1b0] ;  /* 0x0001b000010c7983 */ /* 0x001ee80000300800 */
[----:B------:R-:W3:Y:S04]  /*16ce0*/  LDL.LU R13, [R1+0x1b4] ;  /* 0x0001b400010d7983 */ /* 0x000ee80000300800 */
[----:B------:R-:W3:Y:S04]  /*16cf0*/  LDL.LU R14, [R1+0x1b8] ;  /* 0x0001b800010e7983 */ /* 0x000ee80000300800 */
[----:B------:R-:W3:Y:S01]  /*16d00*/  LDL.LU R15, [R1+0x1bc] ;  /* 0x0001bc00010f7983 */ /* 0x000ee20000300800 */
[----:B--2---:R-:W-:-:S02]  /*16d10*/  MOV R16, R25 ;  /* 0x0000001900107202 */ /* 0x004fc40000000f00 */
[----:B------:R-:W-:Y:S02]  /*16d20*/  MOV R17, R24 ;  /* 0x0000001800117202 */ /* 0x000fe40000000f00 */
[----:B----4-:R-:W0:Y:S04]  /*16d30*/  LDSM.16.MT88.4 R24, [R0+0x12800] ;  /* 0x012800000018783b */ /* 0x010e280000004200 */
[----:B---3--:R-:W-:Y:S04]  /*16d40*/  STL.64 [R1+0x37a8], R14 ;  /* 0x0037a80e01007387 */ /* 0x008fe80000100a00 */
[----:B------:R1:W-:Y:S04]  /*16d50*/  STL.64 [R1+0x37a0], R12 ;  /* 0x0037a00c01007387 */ /* 0x0003e80000100a00 */
[----:B------:R2:W-:Y:S04]  /*16d60*/  STL.64 [R1+0x37c8], R16 ;  /* 0x0037c81001007387 */ /* 0x0005e80000100a00 */
[----:B-1----:R-:W3:Y:S04]  /*16d70*/  LDL.LU R12, [R1+0x1c0] ;  /* 0x0001c000010c7983 */ /* 0x002ee80000300800 */
[----:B------:R-:W3:Y:S04]  /*16d80*/  LDL.LU R13, [R1+0x1c4] ;  /* 0x0001c400010d7983 */ /* 0x000ee80000300800 */
[----:B------:R-:W3:Y:S04]  /*16d90*/  LDL.LU R14, [R1+0x1c8] ;  /* 0x0001c800010e7983 */ /* 0x000ee80000300800 */
[----:B------:R-:W3:Y:S04]  /*16da0*/  LDL.LU R15, [R1+0x1cc] ;  /* 0x0001cc00010f7983 */ /* 0x000ee80000300800 */
[----:B--2---:R-:W2:Y:S04]  /*16db0*/  LDL.LU R16, [R1+0x1d0] ;  /* 0x0001d00001107983 */ /* 0x004ea80000300800 */
[----:B------:R-:W2:Y:S04]  /*16dc0*/  LDL.LU R17, [R1+0x1d4] ;  /* 0x0001d40001117983 */ /* 0x000ea80000300800 */
[----:B------:R-:W2:Y:S04]  /*16dd0*/  LDL.LU R18, [R1+0x1d8] ;  /* 0x0001d80001127983 */ /* 0x000ea80000300800 */
[----:B------:R-:W2:Y:S04]  /*16de0*/  LDL.LU R19, [R1+0x1dc] ;  /* 0x0001dc0001137983 */ /* 0x000ea80000300800 */
[----:B------:R-:W4:Y:S04]  /*16df0*/  LDL.LU R8, [R1+0x1a0] ;  /* 0x0001a00001087983 */ /* 0x000f280000300800 */
[----:B------:R-:W4:Y:S04]  /*16e00*/  LDL.LU R9, [R1+0x1a4] ;  /* 0x0001a40001097983 */ /* 0x000f280000300800 */
[----:B------:R-:W4:Y:S04]  /*16e10*/  LDL.LU R10, [R1+0x1a8] ;  /* 0x0001a800010a7983 */ /* 0x000f280000300800 */
[----:B------:R-:W4:Y:S04]  /*16e20*/  LDL.LU R11, [R1+0x1ac] ;  /* 0x0001ac00010b7983 */ /* 0x000f280000300800 */
[----:B0-----:R0:W-:Y:S04]  /*16e30*/  STL.64 [R1+0x3698], R26 ;  /* 0x0036981a01007387 */ /* 0x0011e80000100a00 */
[----:B------:R1:W-:Y:S01]  /*16e40*/  STL.64 [R1+0x3690], R24 ;  /* 0x0036901801007387 */ /* 0x0003e20000100a00 */
[----:B0-----:R-:W-:Y:S01]  /*16e50*/  MOV R26, R5 ;  /* 0x00000005001a7202 */ /* 0x001fe20000000f00 */
[----:B------:R-:W-:-:S02]  /*16e60*/  IMAD.MOV.U32 R27, RZ, RZ, R4 ;  /* 0x000000ffff1b7224 */ /* 0x000fc400078e0004 */
[----:B-1----:R-:W-:Y:S01]  /*16e70*/  IMAD.MOV.U32 R24, RZ, RZ, R29 ;  /* 0x000000ffff187224 */ /* 0x002fe200078e001d */
[----:B------:R-:W-:Y:S01]  /*16e80*/  MOV R25, R2 ;  /* 0x0000000200197202 */ /* 0x000fe20000000f00 */
[----:B------:R-:W2:Y:S04]  /*16e90*/  LDL.LU R29, [R1+0x37dc] ;  /* 0x0037dc00011d7983 */ /* 0x000ea80000300800 */
[----:B------:R-:W2:Y:S02]  /*16ea0*/  LDL.LU R2, [R1+0x37d8] ;  /* 0x0037d80001027983 */ /* 0x000ea40000300800 */
[C---:B-----5:R-:W-:Y:S02]  /*16eb0*/  HMMA.16816.F32 R4, R24.reuse, R6, R20 ;  /* 0x000000061804723c */ /* 0x060fe40000001814 */
[----:B------:R-:W-:Y:S11]  /*16ec0*/  STL [R1+0x3668], R0 ;  /* 0x0036680001007387 */ /* 0x000ff60000100800 */
[----:B------:R-:W-:Y:S11]  /*16ed0*/  @!UPT UIADD3 URZ, URZ, URZ, URZ ;  /* 0x0000003f3f3ff290 */ /* 0x000ff6000fffe03f */
[----:B------:R-:W-:Y:S01]  /*16ee0*/  MOV R23, R4 ;  /* 0x0000000400177202 */ /* 0x000fe20000000f00 */
[----:B------:R-:W-:Y:S01]  /*16ef0*/  IMAD.MOV.U32 R21, RZ, RZ, R6 ;  /* 0x000000ffff157224 */ /* 0x000fe200078e0006 */
[----:B------:R-:W-:Y:S02]  /*16f00*/  MOV R22, R5 ;  /* 0x0000000500167202 */ /* 0x000fe40000000f00 */
[----:B------:R-:W-:Y:S02]  /*16f10*/  MOV R20, R7 ;  /* 0x0000000700147202 */ /* 0x000fe40000000f00 */
[----:B------:R-:W0:Y:S04]  /*16f20*/  LDSM.16.MT88.4 R4, [R3+0x12800] ;  /* 0x012800000304783b */ /* 0x000e280000004200 */
[----:B------:R-:W-:Y:S04]  /*16f30*/  STL.64 [R1+0x3740], R22 ;  /* 0x0037401601007387 */ /* 0x000fe80000100a00 */
[----:B------:R1:W-:Y:S04]  /*16f40*/  STL.64 [R1+0x3738], R20 ;  /* 0x0037381401007387 */ /* 0x0003e80000100a00 */
[----:B-1----:R-:W5:Y:S04]  /*16f50*/  LDL.LU R20, [R1+0x160] ;  /* 0x0001600001147983 */ /* 0x002f680000300800 */
[----:B------:R-:W5:Y:S04]  /*16f60*/  LDL.LU R21, [R1+0x164] ;  /* 0x0001640001157983 */ /* 0x000f680000300800 */
[----:B------:R-:W2:Y:S04]  /*16f70*/  LDL.LU R22, [R1+0x168] ;  /* 0x0001680001167983 */ /* 0x000ea80000300800 */
[----:B------:R-:W2:Y:S04]  /*16f80*/  LDL.LU R23, [R1+0x16c] ;  /* 0x00016c0001177983 */ /* 0x000ea80000300800 */
[----:B--2---:R-:W-:Y:S04]  /*16f90*/  STL.64 [R1+0x3750], R22 ;  /* 0x0037501601007387 */ /* 0x004fe80000100a00 */
[----:B-----5:R1:W-:Y:S04]  /*16fa0*/  STL.64 [R1+0x3748], R20 ;  /* 0x0037481401007387 */ /* 0x0203e80000100a00 */
[----:B-1----:R-:W2:Y:S04]  /*16fb0*/  LDL.LU R20, [R1+0x170] ;  /* 0x0001700001147983 */ /* 0x002ea80000300800 */
[----:B------:R-:W2:Y:S04]  /*16fc0*/  LDL.LU R21, [R1+0x174] ;  /* 0x0001740001157983 */ /* 0x000ea80000300800 */
[----:B------:R-:W2:Y:S04]  /*16fd0*/  LDL.LU R22, [R1+0x178] ;  /* 0x0001780001167983 */ /* 0x000ea80000300800 */
[----:B------:R-:W2:Y:S04]  /*16fe0*/  LDL.LU R23, [R1+0x17c] ;  /* 0x00017c0001177983 */ /* 0x000ea80000300800 */
[----:B0-----:R-:W-:Y:S04]  /*16ff0*/  STL.64 [R1+0x10], R4 ;  /* 0x0000100401007387 */ /* 0x001fe80000100a00 */
[----:B------:R0:W-:Y:S04]  /*17000*/  STL.64 [R1+0x18], R6 ;  /* 0x0000180601007387 */ /* 0x0001e80000100a00 */
[----:B0-----:R-:W5:Y:S04]  /*17010*/  LDL.LU.64 R6, [R1+0x37d0] ;  /* 0x0037d00001067983 */ /* 0x001f680000300a00 */
[----:B------:R-:W-:Y:S01]  /*17020*/  STL [R1+0x3664], R3 ;  /* 0x0036640301007387 */ /* 0x000fe20000100800 */
[----:B-----5:R-:W-:Y:S03]  /*17030*/  HMMA.16816.F32 R24, R24, R6, R16 ;  /* 0x000000061818723c */ /* 0x020fe60000001810 */
[----:B------:R-:W3:Y:S04]  /*17040*/  LDL.LU.64 R16, [R1+0x37c8] ;  /* 0x0037c80001107983 */ /* 0x000ee80000300a00 */
[----:B------:R-:W3:Y:S04]  /*17050*/  LDL.LU.64 R6, [R1+0x37c0] ;  /* 0x0037c00001067983 */ /* 0x000ee80000300a00 */
[----:B------:R-:W3:Y:S11]  /*17060*/  LDL.LU.64 R4, [R1+0x37b8] ;  /* 0x0037b80001047983 */ /* 0x000ef60000300a00 */
[----:B------:R-:W-:Y:S01]  /*17070*/  @!UPT UIADD3 URZ, URZ, URZ, URZ ;  /* 0x0000003f3f3ff290 */ /* 0x000fe2000fffe03f */
[----:B------:R-:W-:Y:S04]  /*17080*/  STL.64 [R1+0x36a8], R26 ;  /* 0x0036a81a01007387 */ /* 0x000fe80000100a00 */
[----:B------:R0:W-:Y:S02]  /*17090*/  STL.64 [R1+0x36a0], R24 ;  /* 0x0036a01801007387 */ /* 0x0001e40000100a00 */
[----:B0-----:R-:W-:Y:S01]  /*170a0*/  MOV R24, R2 ;  /* 0x0000000200187202 */ /* 0x001fe20000000f00 */
[----:B------:R-:W-:Y:S01]  /*170b0*/  IMAD.MOV.U32 R25, RZ, RZ, R29 ;  /* 0x000000ffff197224 */ /* 0x000fe200078e001d */
[----:B------:R-:W5:Y:S04]  /*170c0*/  LDL.LU R2, [R1+0x37b4] ;  /* 0x0037b40001027983 */ /* 0x000f680000300800 */
[----:B------:R-:W2:Y:S01]  /*170d0*/  LDL.LU R29, [R1+0x37b0] ;  /* 0x0037b000011d7983 */ /* 0x000ea20000300800 */
[C---:B---3--:R-:W-:Y:S03]  /*170e0*/  HMMA.16816.F32 R16, R4.reuse, R16, R12 ;  /* 0x000000100410723c */ /* 0x048fe6000000180c */
[----:B------:R-:W3:Y:S04]  /*170f0*/  LDL.LU.64 R14, [R1+0x37a8] ;  /* 0x0037a800010e7983 */ /* 0x000ee80000300a00 */
[----:B------:R-:W3:Y:S11]  /*17100*/  LDL.LU.64 R12, [R1+0x37a0] ;  /* 0x0037a000010c7983 */ /* 0x000ef60000300a00 */
[----:B------:R-:W-:Y:S05]  /*17110*/  @!UPT UIADD3 URZ, URZ, URZ, URZ ;  /* 0x0000003f3f3ff290 */ /* 0x000fea000fffe03f */
[----:B------:R0:W-:Y:S04]  /*17120*/  STL.64 [R1+0x30], R16 ;  /* 0x0000301001007387 */ /* 0x0001e80000100a00 */
[----:B------:R3:W-:Y:S04]  /*17130*/  STL.64 [R1+0x38], R18 ;  /* 0x0000381201007387 */ /* 0x0007e80000100a00 */
[----:B0-----:R-:W3:Y:S02]  /*17140*/  LDL.LU.64 R16, [R1+0x3798] ;  /* 0x0037980001107983 */ /* 0x001ee40000300a00 */
[C---:B---3--:R-:W-:Y:S02]  /*17150*/  HMMA.16816.F32 R16, R4.reuse, R16, R12 ;  /* 0x000000100410723c */ /* 0x048fe4000000180c */
[----:B------:R-:W3:Y:S04]  /*17160*/  LDL.LU.64 R14, [R1+0x3790] ;  /* 0x00379000010e7983 */ /* 0x000ee80000300a00 */
[----:B------:R-:W3:Y:S11]  /*17170*/  LDL.LU.64 R12, [R1+0x3788] ;  /* 0x00378800010c7983 */ /* 0x000ef60000300a00 */
[----:B------:R-:W-:Y:S06]  /*17180*/  @!UPT UIADD3 URZ, URZ, URZ, URZ ;  /* 0x0000003f3f3ff290 */ /* 0x000fec000fffe03f */
[----:B------:R-:W-:Y:S04]  /*17190*/  STL.64 [R1+0x20], R16 ;  /* 0x0000201001007387 */ /* 0x000fe80000100a00 */
[----:B------:R0:W-:Y:S04]  /*171a0*/  STL.64 [R1+0x28], R18 ;  /* 0x0000281201007387 */ /* 0x0001e80000100a00 */
[----:B0-----:R-:W2:Y:S04]  /*171b0*/  LDL.LU.64 R18, [R1+0x3780] ;  /* 0x0037800001127983 */ /* 0x001ea80000300a00 */
[----:B------:R-:W3:Y:S01]  /*171c0*/  LDL.LU.64 R16, [R1+0x3778] ;  /* 0x0037780001107983 */ /* 0x000ee20000300a00 */
[C---:B----4-:R-:W-:Y:S11]  /*171d0*/  HMMA.16816.F32 R8, R4.reuse, R24, R8 ;  /* 0x000000180408723c */ /* 0x050ff60000001808 */
[----:B------:R-:W-:Y:S11]  /*171e0*/  @!UPT UIADD3 URZ, URZ, URZ, URZ ;  /* 0x0000003f3f3ff290 */ /* 0x000ff6000fffe03f */
[----:B------:R-:W-:Y:S01]  /*171f0*/  @!UPT UIADD3 URZ, URZ, URZ, URZ ;  /* 0x0000003f3f3ff290 */ /* 0x000fe2000fffe03f */
[----:B------:R-:W-:Y:S04]  /*17200*/  STL.64 [R1], R8 ;  /* 0x0000000801007387 */ /* 0x000fe80000100a00 */
[----:B------:R0:W-:Y:S04]  /*17210*/  STL.64 [R1+0x8], R10 ;  /* 0x0000080a01007387 */ /* 0x0001e80000100a00 */
[----:B0-----:R-:W4:Y:S04]  /*17220*/  LDL.LU.64 R10, [R1+0x3770] ;  /* 0x00377000010a7983 */ /* 0x001f280000300a00 */
[----:B------:R0:W-:Y:S04]  /*17230*/  STL.64 [R1+0x3758], R24 ;  /* 0x0037581801007387 */ /* 0x0001e80000100a00 */
[----:B0-----:R-:W2:Y:S01]  /*17240*/  LDL.LU.64 R24, [R1+0xa0] ;  /* 0x0000a00001187983 */ /* 0x001ea20000300a00 */
[----:B---3--:R-:W-:Y:S03]  /*17250*/  HMMA.16816.F32 R4, R4, R16, R12 ;  /* 0x000000100404723c */ /* 0x008fe6000000180c */
[----:B------:R-:W3:Y:S04]  /*17260*/  LDL.LU.64 R14, [R1+0x3768] ;  /* 0x00376800010e7983 */ /* 0x000ee80000300a00 */
[----:B------:R-:W3:Y:S11]  /*17270*/  LDL.LU.64 R12, [R1+0x3760] ;  /* 0x00376000010c7983 */ /* 0x000ef60000300a00 */
[----:B------:R-:W-:Y:S05]  /*17280*/  @!UPT UIADD3 URZ, URZ, URZ, URZ ;  /* 0x0000003f3f3ff290 */ /* 0x000fea000fffe03f */
[----:B------:R-:W-:Y:S04]  /*17290*/  STL.64 [R1+0x3678], R6 ;  /* 0x0036780601007387 */ /* 0x000fe80000100a00 */
[----:B------:R0:W-:Y:S04]  /*172a0*/  STL.64 [R1+0x3670], R4 ;  /* 0x0036700401007387 */ /* 0x0001e80000100a00 */
[----:B0-----:R-:W4:Y:S04]  /*172b0*/  LDL.LU.64 R4, [R1+0x90] ;  /* 0x0000900001047983 */ /* 0x001f280000300a00 */
[----:B------:R-:W4:Y:S01]  /*172c0*/  LDL.64 R6, [R1+0x98] ;  /* 0x0000980001067983 */ /* 0x000f220000100a00 */
[----:B--2---:R-:W-:-:S02]  /*172d0*/  MOV R9, R24 ;  /* 0x0000001800097202 */ /* 0x004fc40000000f00 */
[----:B------:R-:W-:Y:S01]  /*172e0*/  MOV R8, R25 ;  /* 0x0000001900087202 */ /* 0x000fe20000000f00 */
[C---:B---3--:R-:W-:Y:S11]  /*172f0*/  HMMA.16816.F32 R20, R12.reuse, R24, R20 ;  /* 0x000000180c14723c */ /* 0x048ff60000001814 */
[----:B------:R-:W-:Y:S11]  /*17300*/  @!UPT UIADD3 URZ, URZ, URZ, URZ ;  /* 0x0000003f3f3ff290 */ /* 0x000ff6000fffe03f */
[----:B------:R-:W-:Y:S02]  /*17310*/  @!UPT UIADD3 URZ, URZ, URZ, URZ ;  /* 0x0000003f3f3ff290 */ /* 0x000fe4000fffe03f */
[----:B------:R-:W-:Y:S01]  /*17320*/  IMAD.MOV.U32 R0, RZ, RZ, R23 ;  /* 0x000000ffff007224 */ /* 0x000fe200078e0017 */
[----:B----4-:R-:W-:Y:S04]  /*17330*/  STL [R1+0x36d4], R6 ;  /* 0x0036d40601007387 */ /* 0x010fe80000100800 */
[----:B------:R-:W-:Y:S04]  /*17340*/  STL [R1+0x36d0], R7 ;  /* 0x0036d00701007387 */ /* 0x000fe80000100800 */
[----:B------:R-:W2:Y:S04]  /*17350*/  LDL.LU.64 R24, [R1+0x3758] ;  /* 0x0037580001187983 */ /* 0x000ea80000300a00 */
[----:B------:R-:W-:Y:S04]  /*17360*/  STL.64 [R1+0x50], R20 ;  /* 0x0000501401007387 */ /* 0x000fe80000100a00 */
[----:B------:R0:W-:Y:S04]  /*17370*/  STL [R1+0x58], R22 ;  /* 0x0000581601007387 */ /* 0x0001e80000100800 */
[----:B0-----:R-:W3:Y:S04]  /*17380*/  LDL.LU.64 R22, [R1+0x3750] ;  /* 0x0037500001167983 */ /* 0x001ee80000300a00 */
[----:B------:R-:W3:Y:S04]  /*17390*/  LDL.LU.64 R20, [R1+0x3748] ;  /* 0x0037480001147983 */ /* 0x000ee80000300a00 */
[----:B------:R-:W-:Y:S01]  /*173a0*/  STL.64 [R1+0x3730], R8 ;  /* 0x0037300801007387 */ /* 0x000fe20000100a00 */
[----:B---3--:R-:W-:Y:S11]  /*173b0*/  HMMA.16816.F32 R20, R12, R4, R20 ;  /* 0x000000040c14723c */ /* 0x008ff60000001814 */
[----:B------:R-:W-:Y:S11]  /*173c0*/  @!UPT UIADD3 URZ, URZ, URZ, URZ ;  /* 0x0000003f3f3ff290 */ /* 0x000ff6000fffe03f */
[----:B------:R-:W-:Y:S01]  /*173d0*/  @!UPT UIADD3 URZ, URZ, URZ, URZ ;  /* 0x0000003f3f3ff290 */ /* 0x000fe2000fffe03f */
[----:B------:R-:W-:Y:S04]  /*173e0*/  STL.64 [R1+0x140], R20 ;  /* 0x0001401401007387 */ /* 0x000fe80000100a00 */
[----:B------:R0:W-:Y:S04]  /*173f0*/  STL.64 [R1+0x148], R22 ;  /* 0x0001481601007387 */ /* 0x0001e80000100a00 */
[----:B0-----:R-:W3:Y:S04]  /*17400*/  LDL.LU.64 R22, [R1+0x3740] ;  /* 0x0037400001167983 */ /* 0x001ee80000300a00 */
[----:B------:R-:W4:Y:S04]  /*17410*/  LDL.LU.64 R20, [R1+0x3738] ;  /* 0x0037380001147983 */ /* 0x000f280000300a00 */
[----:B------:R0:W-:Y:S04]  /*17420*/  STL.64 [R1+0x3718], R4 ;  /* 0x0037180401007387 */ /* 0x0001e80000100a00 */
[----:B0-----:R-:W2:Y:S04]  /*17430*/  LDL.LU R4, [R1+0x150] ;  /* 0x0001500001047983 */ /* 0x001ea80000300800 */
[----:B------:R-:W2:Y:S01]  /*17440*/  LDL.LU R5, [R1+0x154] ;  /* 0x0001540001057983 */ /* 0x000ea20000300800 */
[----:B------:R-:W-:-:S02]  /*17450*/  MOV R6, R29 ;  /* 0x0000001d00067202 */ /* 0x000fc40000000f00 */
[----:B-----5:R-:W-:-:S07]  /*17460*/  MOV R7, R2 ;  /* 0x0000000200077202 */ /* 0x020fce0000000f00 */
[----:B--2---:R-:W-:Y:S11]  /*17470*/  HMMA.16816.F32 R24, R12, R24, R4 ;  /* 0x000000180c18723c */ /* 0x004ff60000001804 */
[----:B------:R-:W-:Y:S11]  /*17480*/  @!UPT UIADD3 URZ, URZ, URZ, URZ ;  /* 0x0000003f3f3ff290 */ /* 0x000ff6000fffe03f */
[----:B------:R-:W-:Y:S01]  /*17490*/  @!UPT UIADD3 URZ, URZ, URZ, URZ ;  /* 0x0000003f3f3ff290 */ /* 0x000fe2000fffe03f */
[----:B------:R0:W-:Y:S01]  /*174a0*/  STL [R1+0x150], R24 ;  /* 0x0001501801007387 */ /* 0x0001e20000100800 */
[----:B------:R-:W-:Y:S01]  /*174b0*/  MOV R29, R27 ;  /* 0x0000001b001d7202 */ /* 0x000fe20000000f00 */
[----:B----4-:R-:W-:Y:S01]  /*174c0*/  IMAD.MOV.U32 R27, RZ, RZ, R20 ;  /* 0x000000ffff1b7224 */ /* 0x010fe200078e0014 */
[----:B------:R-:W-:Y:S01]  /*174d0*/  MOV R2, R26 ;  /* 0x0000001a00027202 */ /* 0x000fe20000000f00 */
[----:B------:R-:W2:Y:S01]  /*174e0*/  LDL.LU R20, [R1+0x110] ;  /* 0x0001100001147983 */ /* 0x000ea20000300800 */
[----:B------:R-:W-:-:S03]  /*174f0*/  MOV R26, R21 ;  /* 0x00000015001a7202 */ /* 0x000fc60000000f00 */
[----:B------:R-:W2:Y:S01]  /*17500*/  LDL.LU R21, [R1+0x114] ;  /* 0x0001140001157983 */ /* 0x000ea20000300800 */
[----:B------:R-:W-:Y:S01]  /*17510*/  IMAD.MOV.U32 R3, RZ, RZ, R25 ;  /* 0x000000ffff037224 */ /* 0x000fe200078e0019 */
[----:B---3--:R-:W-:Y:S01]  /*17520*/  MOV R25, R22 ;  /* 0x0000001600197202 */ /* 0x008fe20000000f00 */
[----:B0-----:R-:W-:Y:S01]  /*17530*/  IMAD.MOV.U32 R24, RZ, RZ, R23 ;  /* 0x000000ffff187224 */ /* 0x001fe200078e0017 */
[----:B------:R-:W-:Y:S01]  /*17540*/  MOV R22, R11 ;  /* 0x0000000b00167202 */ /* 0x000fe20000000f00 */
[----:B------:R-:W3:Y:S01]  /*17550*/  LDL.LU R8, [R1+0x100] ;  /* 0x0001000001087983 */ /* 0x000ee20000300800 */
[----:B------:R-:W-:-:S03]  /*17560*/  MOV R23, R10 ;  /* 0x0000000a00177202 */ /* 0x000fc60000000f00 */
[----:B------:R-:W3:Y:S04]  /*17570*/  LDL.LU R9, [R1+0x104] ;  /* 0x0001040001097983 */ /* 0x000ee80000300800 */
[----:B------:R-:W3:Y:S04]  /*17580*/  LDL.LU R10, [R1+0x108] ;  /* 0x00010800010a7983 */ /* 0x000ee80000300800 */
[----:B------:R-:W3:Y:S04]  /*17590*/  LDL.LU R11, [R1+0x10c] ;  /* 0x00010c00010b7983 */ /* 0x000ee80000300800 */
[----:B------:R-:W-:Y:S04]  /*175a0*/  STL.64 [R1+0x36f0], R22 ;  /* 0x0036f01601007387 */ /* 0x000fe80000100a00 */
[----:B--2---:R0:W-:Y:S04]  /*175b0*/  STL.64 [R1+0x36e8], R20 ;  /* 0x0036e81401007387 */ /* 0x0041e80000100a00 */
[----:B0-----:R-:W2:Y:S04]  /*175c0*/  LDL.LU R20, [R1+0x120] ;  /* 0x0001200001147983 */ /* 0x001ea80000300800 */
[----:B------:R-:W2:Y:S04]  /*175d0*/  LDL.LU R21, [R1+0x124] ;  /* 0x0001240001157983 */ /* 0x000ea80000300800 */
[----:B------:R-:W4:Y:S04]  /*175e0*/  LDL.LU R22, [R1+0x128] ;  /* 0x0001280001167983 */ /* 0x000f280000300800 */
[----:B------:R-:W4:Y:S04]  /*175f0*/  LDL.LU R23, [R1+0x12c] ;  /* 0x00012c0001177983 */ /* 0x000f280000300800 */
[----:B------:R-:W5:Y:S04]  /*17600*/  LDL.LU R4, [R1+0xf0] ;  /* 0x0000f00001047983 */ /* 0x000f680000300800 */
[----:B------:R-:W5:Y:S04]  /*17610*/  LDL.LU R5, [R1+0xf4] ;  /* 0x0000f40001057983 */ /* 0x000f680000300800 */
[----:B------:R-:W5:Y:S04]  /*17620*/  LDL.LU R6, [R1+0xf8] ;  /* 0x0000f80001067983 */ /* 0x000f680000300800 */
[----:B------:R-:W5:Y:S04]  /*17630*/  LDL.LU R7, [R1+0xfc] ;  /* 0x0000fc0001077983 */ /* 0x000f680000300800 */
[----:B----4-:R-:W-:Y:S04]  /*17640*/  STL.64 [R1+0x3710], R22 ;  /* 0x0037101601007387 */ /* 0x010fe80000100a00 */
[----:B--2---:R0:W-:Y:S04]  /*17650*/  STL.64 [R1+0x3708], R20 ;  /* 0x0037081401007387 */ /* 0x0041e80000100a00 */
[----:B0-----:R-:W2:Y:S04]  /*17660*/  LDL.LU R20, [R1+0xe0] ;  /* 0x0000e00001147983 */ /* 0x001ea80000300800 */
[----:B------:R-:W2:Y:S04]  /*17670*/  LDL.LU R21, [R1+0xe4] ;  /* 0x0000e40001157983 */ /* 0x000ea80000300800 */
[----:B------:R-:W2:Y:S04]  /*17680*/  LDL.LU R22, [R1+0xe8] ;  /* 0x0000e80001167983 */ /* 0x000ea80000300800 */
[----:B------:R-:W2:Y:S04]  /*17690*/  LDL.LU R23, [R1+0xec] ;  /* 0x0000ec0001177983 */ /* 0x000ea80000300800 */
[----:B------:R-:W-:Y:S04]  /*176a0*/  STL.64 [R1+0x36b8], R26 ;  /* 0x0036b81a01007387 */ /* 0x000fe80000100a00 */
[----:B------:R0:W-:Y:S04]  /*176b0*/  STL.64 [R1+0x36b0], R24 ;  /* 0x0036b01801007387 */ /* 0x0001e80000100a00 */
[----:B0-----:R-:W4:Y:S04]  /*176c0*/  LDL.LU R24, [R1+0xc0] ;  /* 0x0000c00001187983 */ /* 0x001f280000300800 */
[----:B------:R-:W4:Y:S01]  /*176d0*/  LDL.LU R25, [R1+0xc4] ;  /* 0x0000c40001197983 */ /* 0x000f220000300800 */
[----:B------:R-:W-:Y:S01]  /*176e0*/  IMAD.MOV.U32 R26, RZ, RZ, R19 ;  /* 0x000000ffff1a7224 */ /* 0x000fe200078e0013 */
[----:B------:R-:W-:-:S05]  /*176f0*/  MOV R27, R18 ;  /* 0x00000012001b7202 */ /* 0x000fca0000000f00 */
[----:B------:R-:W-:Y:S04]  /*17700*/  STL.64 [R1+0x36c8], R26 ;  /* 0x0036c81a01007387 */ /* 0x000fe80000100a00 */
[----:B----4-:R0:W-:Y:S04]  /*17710*/  STL.64 [R1+0x36c0], R24 ;  /* 0x0036c01801007387 */ /* 0x0101e80000100a00 */
[----:B0-----:R-:W4:Y:S04]  /*17720*/  LDL.LU R24, [R1+0xd0] ;  /* 0x0000d00001187983 */ /* 0x001f280000300800 */
[----:B------:R-:W4:Y:S04]  /*17730*/  LDL.LU R25, [R1+0xd4] ;  /* 0x0000d40001197983 */ /* 0x000f280000300800 */
[----:B------:R-:W2:Y:S04]  /*17740*/  LDL.LU R26, [R1+0xd8] ;  /* 0x0000d800011a7983 */ /* 0x000ea80000300800 */
[----:B------:R-:W2:Y:S01]  /*17750*/  LDL.LU R27, [R1+0xdc] ;  /* 0x0000dc00011b7983 */ /* 0x000ea20000300800 */
[----:B---3--:R-:W-:Y:S03]  /*17760*/  HMMA.16816.F32 R12, R12, R16, R8 ;  /* 0x000000100c0c723c */ /* 0x008fe60000001808 */
[----:B--2---:R-:W-:Y:S04]  /*17770*/  STL.64 [R1+0x3700], R26 ;  /* 0x0037001a01007387 */ /* 0x004fe80000100a00 */
[----:B----4-:R0:W-:Y:S04]  /*17780*/  STL.64 [R1+0x36f8], R24 ;  /* 0x0036f81801007387 */ /* 0x0101e80000100a00 */
[----:B0-----:R-:W2:Y:S04]  /*17790*/  LDL.LU.64 R24, [R1+0x80] ;  /* 0x0000800001187983 */ /* 0x001ea80000300a00 */
[----:B------:R-:W3:Y:S01]  /*177a0*/  LDL.LU.64 R8, [R1+0x3730] ;  /* 0x0037300001087983 */ /* 0x000ee20000300a00 */
[----:B------:R-:W-:Y:S01]  /*177b0*/  MOV R27, R16 ;  /* 0x00000010001b7202 */ /* 0x000fe20000000f00 */
[----:B------:R-:W-:-:S06]  /*177c0*/  IMAD.MOV.U32 R26, RZ, RZ, R17 ;  /* 0x000000ffff1a7224 */ /* 0x000fcc00078e0011 */
[----:B------:R-:W-:Y:S04]  /*177d0*/  STL.64 [R1+0x130], R12 ;  /* 0x0001300c01007387 */ /* 0x000fe80000100a00 */
[----:B------:R0:W-:Y:S04]  /*177e0*/  STL.64 [R1+0x138], R14 ;  /* 0x0001380e01007387 */ /* 0x0001e80000100a00 */
[----:B------:R-:W5:Y:S04]  /*177f0*/  LDL.LU.64 R18, [R1+0x3728] ;  /* 0x0037280001127983 */ /* 0x000f680000300a00 */
[----:B------:R-:W5:Y:S04]  /*17800*/  LDL.LU.64 R16, [R1+0x3720] ;  /* 0x0037200001107983 */ /* 0x000f680000300a00 */
[----:B0-----:R-:W4:Y:S04]  /*17810*/  LDL R14, [R1+0xa8] ;  /* 0x0000a800010e7983 */ /* 0x001f280000100800 */
[----:B------:R-:W4:Y:S01]  /*17820*/  LDL R15, [R1+0xac] ;  /* 0x0000ac00010f7983 */ /* 0x000f220000100800 */
[----:B---3--:R-:W-:-:S02]  /*17830*/  MOV R12, R9 ;  /* 0x00000009000c7202 */ /* 0x008fc40000000f00 */
[----:B------:R-:W-:Y:S02]  /*17840*/  MOV R13, R8 ;  /* 0x00000008000d7202 */ /* 0x000fe40000000f00 */
[----:B------:R-:W0:Y:S05]  /*17850*/  LDSM.16.MT88.4 R8, [R28+0x12800] ;  /* 0x012800001c08783b */ /* 0x000e2a0000004200 */
[C---:B-----5:R-:W-:Y:S01]  /*17860*/  HMMA.16816.F32 R4, R16.reuse, R12, R4 ;  /* 0x0000000c1004723c */ /* 0x060fe20000001804 */
[----:B0-----:R-:W-:Y:S04]  /*17870*/  STL [R1+0x3634], R8 ;  /* 0x0036340801007387 */ /* 0x001fe80000100800 */
[----:B------:R-:W-:Y:S04]  /*17880*/  STL [R1+0x3630], R9 ;  /* 0x0036300901007387 */ /* 0x000fe80000100800 */
[----:B------:R0:W-:Y:S04]  /*17890*/  STL [R1+0x362c], R10 ;  /* 0x00362c0a01007387 */ /* 0x0001e80000100800 */
[----:B------:R1:W-:Y:S04]  /*178a0*/  STL [R1+0x3628], R11 ;  /* 0x0036280b01007387 */ /* 0x0003e80000100800 */
[----:B0-----:R-:W3:Y:S04]  /*178b0*/  LDL R10, [R1+0x78] ;  /* 0x00007800010a7983 */ /* 0x001ee80000100800 */
[----:B-1----:R-:W3:Y:S04]  /*178c0*/  LDL R11, [R1+0x7c] ;  /* 0x00007c00010b7983 */ /* 0x002ee80000100800 */
[----:B------:R0:W-:Y:S04]  /*178d0*/  STL.64 [R1+0x100], R4 ;  /* 0x0001000401007387 */ /* 0x0001e80000100a00 */
[----:B------:R-:W-:Y:S04]  /*178e0*/  STL.64 [R1+0x108], R6 ;  /* 0x0001080601007387 */ /* 0x000fe80000100a00 */
[----:B0-----:R-:W5:Y:S02]  /*178f0*/  LDL.LU.64 R4, [R1+0x3718] ;  /* 0x0037180001047983 */ /* 0x001f640000300a00 */
[C---:B-----5:R-:W-:Y:S11]  /*17900*/  HMMA.16816.F32 R20, R16.reuse, R4, R20 ;  /* 0x000000041014723c */ /* 0x060ff60000001814 */
[----:B------:R-:W-:Y:S11]  /*17910*/  @!UPT UIADD3 URZ, URZ, URZ, URZ ;  /* 0x0000003f3f3ff290 */ /* 0x000ff6000fffe03f */
[----:B------:R-:W-:Y:S01]  /*17920*/  @!UPT UIADD3 URZ, URZ, URZ, URZ ;  /* 0x0000003f3f3ff290 */ /* 0x000fe2000fffe03f */
[----:B------:R-:W-:Y:S04]  /*17930*/  STL.64 [R1+0xf0], R20 ;  /* 0x0000f01401007387 */ /* 0x000fe80000100a00 */
[----:B------:R0:W-:Y:S04]  /*17940*/  STL.64 [R1+0xf8], R22 ;  /* 0x0000f81601007387 */ /* 0x0001e80000100a00 */
[----:B0-----:R-:W5:Y:S04]  /*17950*/  LDL.LU.64 R22, [R1+0x3710] ;  /* 0x0037100001167983 */ /* 0x001f680000300a00 */
[----:B------:R-:W5:Y:S01]  /*17960*/  LDL.LU.64 R20, [R1+0x3708] ;  /* 0x0037080001147983 */ /* 0x000f620000300a00 */
[----:B------:R-:W-:Y:S01]  /*17970*/  IMAD.MOV.U32 R8, RZ, RZ, R27 ;  /* 0x000000ffff087224 */ /* 0x000fe200078e001b */
[----:B------:R-:W-:Y:S01]  /*17980*/  MOV R9, R26 ;  /* 0x0000001a00097202 */ /* 0x000fe20000000f00 */
[----:B--2---:R-:W-:Y:S01]  /*17990*/  IMAD.MOV.U32 R7, RZ, RZ, R25 ;  /* 0x000000ffff077224 */ /* 0x004fe200078e0019 */
[----:B------:R-:W-:Y:S01]  /*179a0*/  MOV R6, R24 ;  /* 0x0000001800067202 */ /* 0x000fe20000000f00 */
[----:B------:R-:W2:Y:S01]  /*179b0*/  LDL.LU.64 R26, [R1+0x3700] ;  /* 0x00370000011a7983 */ /* 0x000ea20000300a00 */
[----:B-----5:R-:W-:Y:S03]  /*179c0*/  HMMA.16816.F32 R20, R16, R24, R20 ;  /* 0x000000181014723c */ /* 0x020fe60000001814 */
[----:B------:R-:W2:Y:S11]  /*179d0*/  LDL.LU.64 R24, [R1+0x36f8] ;  /* 0x0036f80001187983 */ /* 0x000eb60000300a00 */
[----:B------:R-:W-:Y:S09]  /*179e0*/  @!UPT UIADD3 URZ, URZ, URZ, URZ ;  /* 0x0000003f3f3ff290 */ /* 0x000ff2000fffe03f */
[----:B------:R-:W-:Y:S01]  /*179f0*/  STL.64 [R1+0xe0], R20 ;  /* 0x0000e01401007387 */ /* 0x000fe20000100a00 */
[----:B------:R-:W-:-:S03]  /*17a00*/  MOV R28, R23 ;  /* 0x00000017001c7202 */ /* 0x000fc60000000f00 */
[----:B------:R0:W-:Y:S04]  /*17a10*/  STL [R1+0xe8], R22 ;  /* 0x0000e81601007387 */ /* 0x0001e80000100800 */
[----:B0-----:R-:W5:Y:S04]  /*17a20*/  LDL.LU.64 R22, [R1+0x36f0] ;  /* 0x0036f00001167983 */ /* 0x001f680000300a00 */
[----:B------:R-:W5:Y:S02]  /*17a30*/  LDL.LU.64 R20, [R1+0x36e8] ;  /* 0x0036e80001147983 */ /* 0x000f640000300a00 */
[----:B-----5:R-:W-:Y:S02]  /*17a40*/  HMMA.16816.F32 R16, R16, R8, R20 ;  /* 0x000000081010723c */ /* 0x020fe40000001814 */
[----:B------:R-:W2:Y:S04]  /*17a50*/  LDL.LU.64 R22, [R1+0x36e0] ;  /* 0x0036e00001167983 */ /* 0x000ea80000300a00 */
[----:B------:R-:W2:Y:S11]  /*17a60*/  LDL.LU.64 R20, [R1+0x36d8] ;  /* 0x0036d80001147983 */ /* 0x000eb60000300a00 */
[----:B------:R-:W-:Y:S06]  /*17a70*/  @!UPT UIADD3 URZ, URZ, URZ, URZ ;  /* 0x0000003f3f3ff290 */ /* 0x000fec000fffe03f */
[----:B------:R0:W-:Y:S04]  /*17a80*/  STL.64 [R1+0x110], R16 ;  /* 0x0001101001007387 */ /* 0x0001e80000100a00 */
[----:B------:R1:W-:Y:S01]  /*17a90*/  STL.64 [R1+0x118], R18 ;  /* 0x0001181201007387 */ /* 0x0003e20000100a00 */
[----:B0-----:R-:W-:Y:S01]  /*17aa0*/  MOV R16, R6 ;  /* 0x0000000600107202 */ /* 0x001fe20000000f00 */
[----:B------:R-:W-:Y:S02]  /*17ab0*/  IMAD.MOV.U32 R17, RZ, RZ, R7 ;  /* 0x000000ffff117224 */ /* 0x000fe400078e0007 */
[----:B------:R-:W5:Y:S04]  /*17ac0*/  LDL.LU R6, [R1+0x36d4] ;  /* 0x0036d40001067983 */ /* 0x000f680000300800 */
[----:B------:R-:W5:Y:S04]  /*17ad0*/  LDL.LU R7, [R1+0x36d0] ;  /* 0x0036d00001077983 */ /* 0x000f680000300800 */
[----:B-1----:R-:W3:Y:S04]  /*17ae0*/  LDL R18, [R1+0x88] ;  /* 0x0000880001127983 */ /* 0x002ee80000100800 */
[----:B------:R-:W3:Y:S01]  /*17af0*/  LDL R19, [R1+0x8c] ;  /* 0x00008c0001137983 */ /* 0x000ee20000100800 */
        /* <DEDUP_REMOVED lines=14> */
[----:B-----5:R0:W-:Y:S04]  /*17be0*/  STL.64 [R1+0x3688], R6 ;  /* 0x0036880601007387 */ /* 0x0201e80000100a00 */
[----:B------:R-:W4:Y:S04]  /*17bf0*/  LDL.LU R4, [R1+0x30] ;  /* 0x0000300001047983 */ /* 0x000f280000300800 */
[----:B------:R-:W4:Y:S04]  /*17c00*/  LDL.LU R5, [R1+0x34] ;  /* 0x0000340001057983 */ /* 0x000f280000300800 */
[----:B0-----:R-:W4:Y:S04]  /*17c10*/  LDL.LU R6, [R1+0x38] ;  /* 0x0000380001067983 */ /* 0x001f280000300800 */
        /* <DEDUP_REMOVED lines=8> */
[----:B---3--:R0:W-:Y:S04]  /*17ca0*/  STL.64 [R1+0x3680], R18 ;  /* 0x0036801201007387 */ /* 0x0081e80000100a00 */
[----:B------:R-:W3:Y:S04]  /*17cb0*/  LDL.LU R16, [R1+0x20] ;  /* 0x0000200001107983 */ /* 0x000ee80000300800 */
[----:B------:R-:W3:Y:S04]  /*17cc0*/  LDL.LU R17, [R1+0x24] ;  /* 0x0000240001117983 */ /* 0x000ee80000300800 */
[----:B0-----:R-:W3:Y:S04]  /*17cd0*/  LDL.LU R18, [R1+0x28] ;  /* 0x0000280001127983 */ /* 0x001ee80000300800 */
[----:B------:R-:W3:Y:S01]  /*17ce0*/  LDL.LU R19, [R1+0x2c] ;  /* 0x00002c0001137983 */ /* 0x000ee20000300800 */
[----:B--2---:R-:W-:Y:S03]  /*17cf0*/  HMMA.16816.F32 R20, R20, R8, R24 ;  /* 0x000000081414723c */ /* 0x004fe60000001818 */
[----:B------:R-:W4:Y:S04]  /*17d00*/  LDL.LU.64 R26, [R1+0x3698] ;  /* 0x00369800011a7983 */ /* 0x000f280000300a00 */
[----:B------:R-:W4:Y:S11]  /*17d10*/  LDL.LU.64 R24, [R1+0x3690] ;  /* 0x0036900001187983 */ /* 0x000f360000300a00 */
[----:B------:R-:W-:Y:S05]  /*17d20*/  @!UPT UIADD3 URZ, URZ, URZ, URZ ;  /* 0x0000003f3f3ff290 */ /* 0x000fea000fffe03f */
[----:B------:R-:W-:Y:S04]  /*17d30*/  STL.64 [R1+0x190], R20 ;  /* 0x0001901401007387 */ /* 0x000fe80000100a00 */
[----:B------:R0:W-:Y:S04]  /*17d40*/  STL.64 [R1+0x198], R22 ;  /* 0x0001981601007387 */ /* 0x0001e80000100a00 */
[----:B0-----:R-:W2:Y:S01]  /*17d50*/  LDL R23, [R1+0x105c] ;  /* 0x00105c0001177983 */ /* 0x001ea20000100800 */
[C---:B----4-:R-:W-:Y:S11]  /*17d60*/  HMMA.16816.F32 R4, R24.reuse, R14, R4 ;  /* 0x0000000e1804723c */ /* 0x050ff60000001804 */
[----:B------:R-:W-:Y:S11]  /*17d70*/  @!UPT UIADD3 URZ, URZ, URZ, URZ ;  /* 0x0000003f3f3ff290 */ /* 0x000ff6000fffe03f */
[----:B------:R-:W-:Y:S01]  /*17d80*/  @!UPT UIADD3 URZ, URZ, URZ, URZ ;  /* 0x0000003f3f3ff290 */ /* 0x000fe2000fffe03f */
[----:B------:R-:W-:Y:S04]  /*17d90*/  STL.64 [R1+0x180], R4 ;  /* 0x0001800401007387 */ /* 0x000fe80000100a00 */
[----:B------:R0:W-:Y:S04]  /*17da0*/  STL.64 [R1+0x188], R6 ;  /* 0x0001880601007387 */ /* 0x0001e80000100a00 */
[----:B0-----:R-:W3:Y:S04]  /*17db0*/  LDL.LU.64 R6, [R1+0x3688] ;  /* 0x0036880001067983 */ /* 0x001ee80000300a00 */
[----:B------:R0:W-:Y:S04]  /*17dc0*/  STL.64 [R1+0x3658], R14 ;  /* 0x0036580e01007387 */ /* 0x0001e80000100a00 */
[----:B------:R-:W4:Y:S04]  /*17dd0*/  LDL.LU R12, [R1] ;  /* 0x00000000010c7983 */ /* 0x000f280000300800 */
[----:B------:R-:W4:Y:S04]  /*17de0*/  LDL.LU R13, [R1+0x4] ;  /* 0x00000400010d7983 */ /* 0x000f280000300800 */
[----:B0-----:R-:W4:Y:S04]  /*17df0*/  LDL.LU R14, [R1+0x8] ;  /* 0x00000800010e7983 */ /* 0x001f280000300800 */
[----:B------:R-:W4:Y:S01]  /*17e00*/  LDL.LU R15, [R1+0xc] ;  /* 0x00000c00010f7983 */ /* 0x000f220000300800 */
[----:B---3--:R-:W-:Y:S01]  /*17e10*/  HMMA.16816.F32 R16, R24, R6, R16 ;  /* 0x000000061810723c */ /* 0x008fe20000001810 */
[----:B------:R-:W-:-:S02]  /*17e20*/  MOV R21, R6 ;  /* 0x0000000600157202 */ /* 0x000fc40000000f00 */
[----:B------:R-:W-:Y:S11]  /*17e30*/  MOV R20, R7 ;  /* 0x0000000700147202 */ /* 0x000ff60000000f00 */
[----:B------:R-:W-:Y:S09]  /*17e40*/  @!UPT UIADD3 URZ, URZ, URZ, URZ ;  /* 0x0000003f3f3ff290 */ /* 0x000ff2000fffe03f */
[----:B------:R-:W-:Y:S04]  /*17e50*/  STL.64 [R1+0x170], R16 ;  /* 0x0001701001007387 */ /* 0x000fe80000100a00 */
[----:B------:R0:W-:Y:S04]  /*17e60*/  STL.64 [R1+0x178], R18 ;  /* 0x0001781201007387 */ /* 0x0001e80000100a00 */
[----:B0-----:R-:W4:Y:S04]  /*17e70*/  LDL.LU.64 R18, [R1+0x3680] ;  /* 0x0036800001127983 */ /* 0x001f280000300a00 */
[----:B------:R-:W3:Y:S04]  /*17e80*/  LDL.LU.64 R6, [R1+0x3678] ;  /* 0x0036780001067983 */ /* 0x000ee80000300a00 */
[----:B------:R-:W3:Y:S01]  /*17e90*/  LDL.LU.64 R4, [R1+0x3670] ;  /* 0x0036700001047983 */ /* 0x000ee20000300a00 */
[C---:B----4-:R-:W-:Y:S08]  /*17ea0*/  HMMA.16816.F32 R12, R24.reuse, R18, R12 ;  /* 0x00000012180c723c */ /* 0x050ff0000000180c */
[----:B---3--:R-:W-:Y:S01]  /*17eb0*/  HMMA.16816.F32 R4, R24, R10, R4 ;  /* 0x0000000a1804723c */ /* 0x008fe20000001804 */
[----:B------:R-:W3:Y:S11]  /*17ec0*/  LDL.LU.64 R24, [R1+0x10] ;  /* 0x0000100001187983 */ /* 0x000ef60000300a00 */
[----:B------:R-:W-:Y:S03]  /*17ed0*/  @!UPT UIADD3 URZ, URZ, URZ, URZ ;  /* 0x0000003f3f3ff290 */ /* 0x000fe6000fffe03f */
[----:B------:R-:W-:Y:S04]  /*17ee0*/  STL.64 [R1+0x160], R12 ;  /* 0x0001600c01007387 */ /* 0x000fe80000100a00 */
[----:B------:R-:W-:Y:S04]  /*17ef0*/  STL.64 [R1+0x168], R14 ;  /* 0x0001680e01007387 */ /* 0x000fe80000100a00 */
[----:B------:R-:W3:Y:S04]  /*17f00*/  LDL.LU.64 R26, [R1+0x18] ;  /* 0x00001800011a7983 */ /* 0x000ee80000300a00 */
[----:B------:R-:W-:Y:S04]  /*17f10*/  STL.64 [R1+0x60], R4 ;  /* 0x0000600401007387 */ /* 0x000fe80000100a00 */
[----:B------:R-:W-:Y:S04]  /*17f20*/  STL.64 [R1+0x68], R6 ;  /* 0x0000680601007387 */ /* 0x000fe80000100a00 */
[----:B------:R-:W4:Y:S04]  /*17f30*/  LDL R19, [R1+0x1060] ;  /* 0x0010600001137983 */ /* 0x000f280000100800 */
[----:B--2---:R-:W0:Y:S04]  /*17f40*/  LDSM.16.MT88.4 R4, [R23+0x12800] ;  /* 0x012800001704783b */ /* 0x004e280000004200 */
[----:B----4-:R1:W-:Y:S04]  /*17f50*/  STL [R1+0x3644], R19 ;  /* 0x0036441301007387 */ /* 0x0103e80000100800 */
[----:B------:R-:W2:Y:S04]  /*17f60*/  LDL.LU R16, [R1+0x140] ;  /* 0x0001400001107983 */ /* 0x000ea80000300800 */
[----:B------:R-:W2:Y:S04]  /*17f70*/  LDL.LU R17, [R1+0x144] ;  /* 0x0001440001117983 */ /* 0x000ea80000300800 */
[----:B------:R-:W4:Y:S04]  /*17f80*/  LDL.LU R18, [R1+0x148] ;  /* 0x0001480001127983 */ /* 0x000f280000300800 */
[----:B-1----:R-:W4:Y:S04]  /*17f90*/  LDL.LU R19, [R1+0x14c] ;  /* 0x00014c0001137983 */ /* 0x002f280000300800 */
[----:B----4-:R1:W-:Y:S04]  /*17fa0*/  STL.64 [R1+0x3650], R18 ;  /* 0x0036501201007387 */ /* 0x0103e80000100a00 */
[----:B--2---:R2:W-:Y:S01]  /*17fb0*/  STL.64 [R1+0x3648], R16 ;  /* 0x0036481001007387 */ /* 0x0045e20000100a00 */
[----:B-1----:R-:W-:-:S03]  /*17fc0*/  IMAD.MOV.U32 R19, RZ, RZ, R0 ;  /* 0x000000ffff137224 */ /* 0x002fc600078e0000 */
[----:B--2---:R-:W3:Y:S04]  /*17fd0*/  LDL.LU R16, [R1+0x50] ;  /* 0x0000500001107983 */ /* 0x004ee80000300800 */
[----:B------:R-:W3:Y:S04]  /*17fe0*/  LDL.LU R17, [R1+0x54] ;  /* 0x0000540001117983 */ /* 0x000ee80000300800 */
[----:B------:R-:W3:Y:S04]  /*17ff0*/  LDL.LU R18, [R1+0x58] ;  /* 0x0000580001127983 */ /* 0x000ee80000300800 */
[----:B------:R-:W2:Y:S04]  /*18000*/  LDL.LU R0, [R1+0x3668] ;  /* 0x0036680001007983 */ /* 0x000ea80000300800 */
[----:B------:R1:W-:Y:S04]  /*18010*/  STL [R1+0x35fc], R23 ;  /* 0x0035fc1701007387 */ /* 0x0003e80000100800 */
[----:B-1----:R-:W4:Y:S04]  /*18020*/  LDL.LU.64 R22, [R1+0x88] ;  /* 0x0000880001167983 */ /* 0x002f280000300a00 */
[----:B0-----:R-:W-:Y:S04]  /*18030*/  STL [R1+0x35f8], R7 ;  /* 0x0035f80701007387 */ /* 0x001fe80000100800 */
[----:B------:R0:W-:Y:S04]  /*18040*/  STL [R1+0x3640], R6 ;  /* 0x0036400601007387 */ /* 0x0001e80000100800 */
[----:B------:R1:W-:Y:S01]  /*18050*/  STL.64 [R1+0x3638], R4 ;  /* 0x0036380401007387 */ /* 0x0003e20000100a00 */
[----:B0-----:R-:W-:-:S03]  /*18060*/  MOV R6, R2 ;  /* 0x0000000200067202 */ /* 0x001fc60000000f00 */
[----:B-1----:R-:W4:Y:S01]  /*18070*/  LDL.LU R4, [R1+0x150] ;  /* 0x0001500001047983 */ /* 0x002f220000300800 */
[----:B------:R-:W-:-:S03]  /*18080*/  MOV R5, R3 ;  /* 0x0000000300057202 */ /* 0x000fc60000000f00 */
[----:B------:R-:W5:Y:S04]  /*18090*/  LDL.LU R3, [R1+0x3664] ;  /* 0x0036640001037983 */ /* 0x000f680000300800 */
[----:B------:R-:W3:Y:S04]  /*180a0*/  LDL.LU R2, [R1+0x3660] ;  /* 0x0036600001027983 */ /* 0x000ee80000300800 */
[----:B--2---:R-:W0:Y:S02]  /*180b0*/  LDSM.16.MT88.4 R12, [R0+0x13000] ;  /* 0x01300000000c783b */ /* 0x004e240000004200 */
[----:B0-----:R-:W-:Y:S01]  /*180c0*/  IMAD.MOV.U32 R10, RZ, RZ, R14 ;  /* 0x000000ffff0a7224 */ /* 0x001fe200078e000e */
[----:B------:R-:W-:-:S02]  /*180d0*/  MOV R11, R15 ;  /* 0x0000000f000b7202 */ /* 0x000fc40000000f00 */
[----:B------:R-:W3:Y:S01]  /*180e0*/  LDL.LU.64 R14, [R1+0x3658] ;  /* 0x00365800010e7983 */ /* 0x000ee20000300a00 */
[----:B------:R-:W-:Y:S02]  /*180f0*/  MOV R8, R12 ;  /* 0x0000000c00087202 */ /* 0x000fe40000000f00 */
[----:B------:R-:W-:Y:S01]  /*18100*/  MOV R9, R13 ;  /* 0x0000000d00097202 */ /* 0x000fe20000000f00 */
[----:B------:R-:W-:Y:S01]  /*18110*/  IMAD.MOV.U32 R7, RZ, RZ, R29 ;  /* 0x000000ffff077224 */ /* 0x000fe200078e001d */
[----:B---3--:R-:W-:Y:S01]  /*18120*/  HMMA.16816.F32 R12, R24, R14, R16 ;  /* 0x0000000e180c723c */ /* 0x008fe20000001810 */
[----:B------:R-:W2:Y:S04]  /*18130*/  LDL.LU.64 R18, [R1+0x3650] ;  /* 0x0036500001127983 */ /* 0x000ea80000300a00 */
[----:B------:R-:W2:Y:S11]  /*18140*/  LDL.LU.64 R16, [R1+0x3648] ;  /* 0x0036480001107983 */ /* 0x000eb60000300a00 */
[----:B------:R-:W-:Y:S07]  /*18150*/  @!UPT UIADD3 URZ, URZ, URZ, URZ ;  /* 0x0000003f3f3ff290 */ /* 0x000fee000fffe03f */
[----:B------:R-:W-:Y:S04]  /*18160*/  STL.64 [R1+0xb0], R12 ;  /* 0x0000b00c01007387 */ /* 0x000fe80000100a00 */
[----:B------:R-:W-:Y:S04]  /*18170*/  STL.64 [R1+0xb8], R14 ;  /* 0x0000b80e01007387 */ /* 0x000fe80000100a00 */
[----:B------:R-:W0:Y:S04]  /*18180*/  LDSM.16.M88.4 R12, [R2+0x80] ;  /* 0x00008000020c783b */ /* 0x000e280000000200 */
[----:B0-----:R-:W-:Y:S04]  /*18190*/  STL.64 [R1+0x50], R12 ;  /* 0x0000500c01007387 */ /* 0x001fe80000100a00 */
[----:B------:R-:W-:Y:S04]  /*181a0*/  STL.64 [R1+0x58], R14 ;  /* 0x0000580e01007387 */ /* 0x000fe80000100a00 */
[----:B------:R-:W0:Y:S04]  /*181b0*/  LDSM.16.M88.4 R12, [R2+0x4080] ;  /* 0x00408000020c783b */ /* 0x000e280000000200 */
[----:B0-----:R-:W-:Y:S04]  /*181c0*/  STL.64 [R1+0x40], R12 ;  /* 0x0000400c01007387 */ /* 0x001fe80000100a00 */
[----:B------:R-:W-:Y:S04]  /*181d0*/  STL.64 [R1+0x48], R14 ;  /* 0x0000480e01007387 */ /* 0x000fe80000100a00 */
[----:B------:R-:W0:Y:S04]  /*181e0*/  LDSM.16.M88.4 R12, [R2+0x8080] ;  /* 0x00808000020c783b */ /* 0x000e280000000200 */
[----:B0-----:R-:W-:Y:S01]  /*181f0*/  STL [R1+0x30], R12 ;  /* 0x0000300c01007387 */ /* 0x001fe20000100800 */
[----:B------:R-:W-:-:S03]  /*18200*/  MOV R29, R13 ;  /* 0x0000000d001d7202 */ /* 0x000fc60000000f00 */
[----:B------:R-:W-:Y:S04]  /*18210*/  STL.64 [R1+0x38], R14 ;  /* 0x0000380e01007387 */ /* 0x000fe80000100a00 */
[----:B------:R-:W0:Y:S04]  /*18220*/  LDSM.16.M88.4 R12, [R2+0xc080] ;  /* 0x00c08000020c783b */ /* 0x000e280000000200 */
[----:B------:R-:W-:Y:S04]  /*18230*/  STL [R1+0x3200], R2 ;  /* 0x0032000201007387 */ /* 0x000fe80000100800 */
[----:B0-----:R-:W-:Y:S04]  /*18240*/  STL.64 [R1+0x20], R12 ;  /* 0x0000200c01007387 */ /* 0x001fe80000100a00 */
[----:B------:R-:W-:Y:S04]  /*18250*/  STL.64 [R1+0x28], R14 ;  /* 0x0000280e01007387 */ /* 0x000fe80000100a00 */
[----:B-----5:R-:W0:Y:S04]  /*18260*/  LDSM.16.MT88.4 R12, [R3+0x13000] ;  /* 0x01300000030c783b */ /* 0x020e280000004200 */
[----:B0-----:R-:W-:Y:S04]  /*18270*/  STL [R1+0x355c], R12 ;  /* 0x00355c0c01007387 */ /* 0x001fe80000100800 */
[----:B------:R-:W-:Y:S04]  /*18280*/  STL [R1+0x3558], R13 ;  /* 0x0035580d01007387 */ /* 0x000fe80000100800 */
[----:B------:R0:W-:Y:S04]  /*18290*/  STL [R1+0x3554], R14 ;  /* 0x0035540e01007387 */ /* 0x0001e80000100800 */
[----:B------:R1:W-:Y:S01]  /*182a0*/  STL [R1+0x3550], R15 ;  /* 0x0035500f01007387 */ /* 0x0003e20000100800 */
[----:B0-----:R-:W-:Y:S01]  /*182b0*/  IMAD.MOV.U32 R14, RZ, RZ, R21 ;  /* 0x000000ffff0e7224 */ /* 0x001fe200078e0015 */
[----:B-1----:R-:W-:-:S07]  /*182c0*/  MOV R15, R20 ;  /* 0x00000014000f7202 */ /* 0x002fce0000000f00 */
[----:B--2---:R-:W-:Y:S01]  /*182d0*/  HMMA.16816.F32 R12, R24, R14, R16 ;  /* 0x0000000e180c723c */ /* 0x004fe20000001810 */
[----:B------:R-:W2:Y:S01]  /*182e0*/  LDL.LU R19, [R1+0x3644] ;  /* 0x0036440001137983 */ /* 0x000ea20000300800 */
[----:B------:R-:W-:Y:S11]  /*182f0*/  MOV R2, R27 ;  /* 0x0000001b00027202 */ /* 0x000ff60000000f00 */
[----:B------:R-:W-:Y:S10]  /*18300*/  @!UPT UIADD3 URZ, URZ, URZ, URZ ;  /* 0x0000003f3f3ff290 */ /* 0x000ff4000fffe03f */
[----:B------:R0:W-:Y:S04]  /*18310*/  STL.64 [R1+0xc0], R12 ;  /* 0x0000c00c01007387 */ /* 0x0001e80000100a00 */
[----:B------:R1:W-:Y:S01]  /*18320*/  STL.64 [R1+0xc8], R14 ;  /* 0x0000c80e01007387 */ /* 0x0003e20000100a00 */
[----:B0-----:R-:W-:Y:S01]  /*18330*/  IMAD.MOV.U32 R13, RZ, RZ, R25 ;  /* 0x000000ffff0d7224 */ /* 0x001fe200078e0019 */
[----:B------:R-:W-:Y:S02]  /*18340*/  MOV R12, R26 ;  /* 0x0000001a000c7202 */ /* 0x000fe40000000f00 */
[----:B-1----:R-:W-:Y:S02]  /*18350*/  MOV R14, R24 ;  /* 0x00000018000e7202 */ /* 0x002fe40000000f00 */
[----:B------:R-:W3:Y:S04]  /*18360*/  LDL.LU R24, [R1+0x100] ;  /* 0x0001000001187983 */ /* 0x000ee80000300800 */
[----:B------:R-:W3:Y:S04]  /*18370*/  LDL.LU R25, [R1+0x104] ;  /* 0x0001040001197983 */ /* 0x000ee80000300800 */
[----:B------:R-:W3:Y:S04]  /*18380*/  LDL.LU R26, [R1+0x108] ;  /* 0x00010800011a7983 */ /* 0x000ee80000300800 */
[----:B------:R-:W3:Y:S04]  /*18390*/  LDL.LU R27, [R1+0x10c] ;  /* 0x00010c00011b7983 */ /* 0x000ee80000300800 */
[----:B--2---:R-:W0:Y:S04]  /*183a0*/  LDSM.16.MT88.4 R16, [R19+0x13000] ;  /* 0x013000001310783b */ /* 0x004e280000004200 */
[----:B0-----:R0:W-:Y:S04]  /*183b0*/  STL.64 [R1+0x3508], R18 ;  /* 0x0035081201007387 */ /* 0x0011e80000100a00 */
[----:B------:R1:W-:Y:S01]  /*183c0*/  STL.64 [R1+0x3500], R16 ;  /* 0x0035001001007387 */ /* 0x0003e20000100a00 */
[----:B0-----:R-:W-:Y:S01]  /*183d0*/  MOV R18, R12 ;  /* 0x0000000c00127202 */ /* 0x001fe20000000f00 */
[----:B------:R-:W-:-:S02]  /*183e0*/  IMAD.MOV.U32 R19, RZ, RZ, R2 ;  /* 0x000000ffff137224 */ /* 0x000fc400078e0002 */
[----:B-1----:R-:W-:Y:S01]  /*183f0*/  IMAD.MOV.U32 R16, RZ, RZ, R14 ;  /* 0x000000ffff107224 */ /* 0x002fe200078e000e */
[----:B------:R-:W-:-:S07]  /*18400*/  MOV R17, R13 ;  /* 0x0000000d00117202 */ /* 0x000fce0000000f00 */
[----:B----4-:R-:W-:Y:S11]  /*18410*/  HMMA.16816.F32 R4, R16, R22, R4 ;  /* 0x000000161004723c */ /* 0x010ff60000001804 */
[----:B------:R-:W-:Y:S11]  /*18420*/  @!UPT UIADD3 URZ, URZ, URZ, URZ ;  /* 0x0000003f3f3ff290 */ /* 0x000ff6000fffe03f */
[----:B------:R-:W-:Y:S02]  /*18430*/  @!UPT UIADD3 URZ, URZ, URZ, URZ ;  /* 0x0000003f3f3ff290 */ /* 0x000fe4000fffe03f */
[----:B------:R-:W-:Y:S01]  /*18440*/  IMAD.MOV.U32 R14, RZ, RZ, R6 ;  /* 0x000000ffff0e7224 */ /* 0x000fe200078e0006 */
[----:B------:R-:W-:Y:S01]  /*18450*/  MOV R12, R4 ;  /* 0x00000004000c7202 */ /* 0x000fe20000000f00 */
[----:B------:R-:W2:Y:S01]  /*18460*/  LDL.LU R6, [R1+0x3640] ;  /* 0x0036400001067983 */ /* 0x000ea20000300800 */
[----:B------:R-:W-:-:S03]  /*18470*/  MOV R13, R5 ;  /* 0x00000005000d7202 */ /* 0x000fc60000000f00 */
[----:B------:R-:W4:Y:S04]  /*18480*/  LDL.LU.64 R4, [R1+0x3638] ;  /* 0x0036380001047983 */ /* 0x000f280000300a00 */
[----:B------:R0:W-:Y:S04]  /*18490*/  STL.64 [R1+0x3600], R22 ;  /* 0x0036001601007387 */ /* 0x0001e80000100a00 */
[----:B------:R-:W5:Y:S04]  /*184a0*/  LDL.LU R20, [R1+0xf0] ;  /* 0x0000f00001147983 */ /* 0x000f680000300800 */
[----:B------:R-:W5:Y:S04]  /*184b0*/  LDL.LU R21, [R1+0xf4] ;  /* 0x0000f40001157983 */ /* 0x000f680000300800 */
[----:B0-----:R-:W2:Y:S04]  /*184c0*/  LDL.LU R22, [R1+0xf8] ;  /* 0x0000f80001167983 */ /* 0x001ea80000300800 */
[----:B------:R-:W2:Y:S01]  /*184d0*/  LDL.LU R23, [R1+0xfc] ;  /* 0x0000fc0001177983 */ /* 0x000ea20000300800 */
[----:B------:R-:W-:-:S03]  /*184e0*/  MOV R15, R7 ;  /* 0x00000007000f7202 */ /* 0x000fc60000000f00 */
[----:B--2---:R0:W-:Y:S04]  /*184f0*/  STL.64 [R1+0x3610], R22 ;  /* 0x0036101601007387 */ /* 0x0041e80000100a00 */
[----:B-----5:R-:W-:Y:S04]  /*18500*/  STL.64 [R1+0x3608], R20 ;  /* 0x0036081401007387 */ /* 0x020fe80000100a00 */
[----:B0-----:R-:W2:Y:S04]  /*18510*/  LDL.LU.64 R22, [R1+0x78] ;  /* 0x0000780001167983 */ /* 0x001ea80000300a00 */
[----:B------:R-:W-:Y:S04]  /*18520*/  STL.64 [R1+0x3568], R14 ;  /* 0x0035680e01007387 */ /* 0x000fe80000100a00 */
[----:B------:R0:W-:Y:S04]  /*18530*/  STL.64 [R1+0x3560], R12 ;  /* 0x0035600c01007387 */ /* 0x0001e80000100a00 */
[----:B0-----:R-:W5:Y:S04]  /*18540*/  LDL.LU R12, [R1+0x130] ;  /* 0x00013000010c7983 */ /* 0x001f680000300800 */
[----:B------:R-:W5:Y:S04]  /*18550*/  LDL.LU R13, [R1+0x134] ;  /* 0x00013400010d7983 */ /* 0x000f680000300800 */
[----:B------:R-:W5:Y:S04]  /*18560*/  LDL.LU R14, [R1+0x138] ;  /* 0x00013800010e7983 */ /* 0x000f680000300800 */
[----:B------:R-:W5:Y:S01]  /*18570*/  LDL.LU R15, [R1+0x13c] ;  /* 0x00013c00010f7983 */ /* 0x000f620000300800 */
[----:B--2---:R-:W-:-:S05]  /*18580*/  MOV R7, R22 ;  /* 0x0000001600077202 */ /* 0x004fca0000000f00 */
[----:B------:R0:W-:Y:S04]  /*18590*/  STL.64 [R1+0x3620], R6 ;  /* 0x0036200601007387 */ /* 0x0001e80000100a00 */
[----:B----4-:R-:W-:Y:S04]  /*185a0*/  STL.64 [R1+0x3618], R4 ;  /* 0x0036180401007387 */ /* 0x010fe80000100a00 */
[----:B0-----:R-:W3:Y:S01]  /*185b0*/  LDL.LU.64 R6, [R1+0xa8] ;  /* 0x0000a80001067983 */ /* 0x001ee20000300a00 */
[----:B-----5:R-:W-:Y:S07]  /*185c0*/  HMMA.16816.F32 R16, R16, R22, R12 ;  /* 0x000000161010723c */ /* 0x020fee000000180c */
[----:B------:R-:W-:Y:S01]  /*185d0*/  MOV R12, R8 ;  /* 0x00000008000c7202 */ /* 0x000fe20000000f00 */
[----:B------:R-:W-:Y:S01]  /*185e0*/  IMAD.MOV.U32 R14, RZ, RZ, R10 ;  /* 0x000000ffff0e7224 */ /* 0x000fe200078e000a */
[----:B------:R-:W3:Y:S01]  /*185f0*/  LDL.LU R8, [R1+0x3634] ;  /* 0x0036340001087983 */ /* 0x000ee20000300800 */
[----:B------:R-:W-:-:S02]  /*18600*/  MOV R13, R9 ;  /* 0x00000009000d7202 */ /* 0x000fc40000000f00 */
[----:B------:R-:W-:Y:S01]  /*18610*/  MOV R15, R11 ;  /* 0x0000000b000f7202 */ /* 0x000fe20000000f00 */
[----:B------:R-:W3:Y:S04]  /*18620*/  LDL.LU R9, [R1+0x3630] ;  /* 0x0036300001097983 */ /* 0x000ee80000300800 */
[----:B------:R-:W3:Y:S04]  /*18630*/  LDL.LU R10, [R1+0x362c] ;  /* 0x00362c00010a7983 */ /* 0x000ee80000300800 */
[----:B------:R-:W3:Y:S01]  /*18640*/  LDL.LU R11, [R1+0x3628] ;  /* 0x00362800010b7983 */ /* 0x000ee20000300800 */
[----:B------:R-:W-:-:S03]  /*18650*/  IMAD.MOV.U32 R2, RZ, RZ, R23 ;  /* 0x000000ffff027224 */ /* 0x000fc600078e0017 */
[----:B------:R-:W-:Y:S04]  /*18660*/  STL.64 [R1+0x35a8], R14 ;  /* 0x0035a80e01007387 */ /* 0x000fe80000100a00 */
[----:B------:R0:W-:Y:S04]  /*18670*/  STL.64 [R1+0x35a0], R12 ;  /* 0x0035a00c01007387 */ /* 0x0001e80000100a00 */
[----:B0-----:R-:W2:Y:S04]  /*18680*/  LDL.LU R12, [R1+0xe0] ;  /* 0x0000e000010c7983 */ /* 0x001ea80000300800 */
[----:B------:R-:W2:Y:S04]  /*18690*/  LDL.LU R13, [R1+0xe4] ;  /* 0x0000e400010d7983 */ /* 0x000ea80000300800 */
[----:B------:R-:W2:Y:S04]  /*186a0*/  LDL.LU R14, [R1+0xe8] ;  /* 0x0000e800010e7983 */ /* 0x000ea80000300800 */
[----:B------:R0:W-:Y:S04]  /*186b0*/  STL.64 [R1+0x3518], R18 ;  /* 0x0035181201007387 */ /* 0x0001e80000100a00 */
[----:B------:R-:W-:Y:S01]  /*186c0*/  STL.64 [R1+0x3510], R16 ;  /* 0x0035101001007387 */ /* 0x000fe20000100a00 */
[----:B------:R-:W-:-:S03]  /*186d0*/  MOV R15, R28 ;  /* 0x0000001c000f7202 */ /* 0x000fc60000000f00 */
[----:B0-----:R-:W4:Y:S01]  /*186e0*/  LDL.LU.64 R18, [R1+0x98] ;  /* 0x0000980001127983 */ /* 0x001f220000300a00 */
[----:B---3--:R-:W-:Y:S07]  /*186f0*/  HMMA.16816.F32 R20, R8, R6, R24 ;  /* 0x000000060814723c */ /* 0x008fee0000001818 */
[----:B------:R-:W-:Y:S01]  /*18700*/  IMAD.MOV.U32 R25, RZ, RZ, R6 ;  /* 0x000000ffff197224 */ /* 0x000fe200078e0006 */
[----:B------:R-:W-:Y:S02]  /*18710*/  MOV R24, R7 ;  /* 0x0000000700187202 */ /* 0x000fe40000000f00 */
[----:B------:R-:W3:Y:S04]  /*18720*/  LDL.LU.64 R6, [R1+0x3620] ;  /* 0x0036200001067983 */ /* 0x000ee80000300a00 */
[----:B------:R-:W5:Y:S09]  /*18730*/  LDL.LU.64 R4, [R1+0x3618] ;  /* 0x0036180001047983 */ /* 0x000f720000300a00 */
[----:B------:R-:W-:Y:S01]  /*18740*/  STL.64 [R1+0xd0], R20 ;  /* 0x0000d01401007387 */ /* 0x000fe20000100a00 */
[----:B------:R-:W-:-:S03]  /*18750*/  MOV R28, R23 ;  /* 0x00000017001c7202 */ /* 0x000fc60000000f00 */
[----:B------:R0:W-:Y:S04]  /*18760*/  STL [R1+0xd8], R22 ;  /* 0x0000d81601007387 */ /* 0x0001e80000100800 */
[----:B0-----:R-:W4:Y:S04]  /*18770*/  LDL.LU.64 R22, [R1+0x3610] ;  /* 0x0036100001167983 */ /* 0x001f280000300a00 */
[----:B------:R-:W4:Y:S04]  /*18780*/  LDL.LU.64 R20, [R1+0x3608] ;  /* 0x0036080001147983 */ /* 0x000f280000300a00 */
[----:B------:R-:W-:Y:S01]  /*18790*/  STL [R1+0x3520], R28 ;  /* 0x0035201c01007387 */ /* 0x000fe20000100800 */
[C---:B----4-:R-:W-:Y:S11]  /*187a0*/  HMMA.16816.F32 R20, R8.reuse, R18, R20 ;  /* 0x000000120814723c */ /* 0x050ff60000001814 */
[----:B------:R-:W-:Y:S11]  /*187b0*/  @!UPT UIADD3 URZ, URZ, URZ, URZ ;  /* 0x0000003f3f3ff290 */ /* 0x000ff6000fffe03f */
[----:B------:R-:W-:Y:S01]  /*187c0*/  @!UPT UIADD3 URZ, URZ, URZ, URZ ;  /* 0x0000003f3f3ff290 */ /* 0x000fe2000fffe03f */
[----:B------:R-:W-:Y:S04]  /*187d0*/  STL.64 [R1+0x130], R20 ;  /* 0x0001301401007387 */ /* 0x000fe80000100a00 */
[----:B------:R0:W-:Y:S04]  /*187e0*/  STL.64 [R1+0x138], R22 ;  /* 0x0001381601007387 */ /* 0x0001e80000100a00 */
[----:B0-----:R-:W2:Y:S02]  /*187f0*/  LDL.LU.64 R22, [R1+0x3600] ;  /* 0x0036000001167983 */ /* 0x001ea40000300a00 */
[----:B--2---:R-:W-:Y:S01]  /*18800*/  HMMA.16816.F32 R12, R8, R22, R12 ;  /* 0x00000016080c723c */ /* 0x004fe2000000180c */
[----:B------:R-:W-:-:S02]  /*18810*/  IMAD.MOV.U32 R16, RZ, RZ, R23 ;  /* 0x000000ffff107224 */ /* 0x000fc400078e0017 */
[----:B------:R-:W2:Y:S11]  /*18820*/  LDL.LU R23, [R1+0x35fc] ;  /* 0x0035fc0001177983 */ /* 0x000eb60000300800 */
[----:B------:R-:W-:Y:S09]  /*18830*/  @!UPT UIADD3 URZ, URZ, URZ, URZ ;  /* 0x0000003f3f3ff290 */ /* 0x000ff2000fffe03f */
[----:B------:R0:W-:Y:S01]  /*18840*/  STL.64 [R1+0x120], R12 ;  /* 0x0001200c01007387 */ /* 0x0001e20000100a00 */
[----:B------:R-:W-:-:S03]  /*18850*/  MOV R28, R15 ;  /* 0x0000000f001c7202 */ /* 0x000fc60000000f00 */
[----:B------:R1:W-:Y:S04]  /*18860*/  STL [R1+0x128], R14 ;  /* 0x0001280e01007387 */ /* 0x0003e80000100800 */
[----:B0-----:R-:W4:Y:S04]  /*18870*/  LDL.LU R12, [R1+0x190] ;  /* 0x00019000010c7983 */ /* 0x001f280000300800 */
[----:B------:R-:W4:Y:S04]  /*18880*/  LDL.LU R13, [R1+0x194] ;  /* 0x00019400010d7983 */ /* 0x000f280000300800 */
[----:B-1----:R-:W3:Y:S04]  /*18890*/  LDL.LU R14, [R1+0x198] ;  /* 0x00019800010e7983 */ /* 0x002ee80000300800 */
[----:B------:R-:W3:Y:S01]  /*188a0*/  LDL.LU R15, [R1+0x19c] ;  /* 0x00019c00010f7983 */ /* 0x000ee20000300800 */
[----:B------:R-:W-:Y:S01]  /*188b0*/  MOV R17, R22 ;  /* 0x0000001600117202 */ /* 0x000fe20000000f00 */
[----:B------:R-:W-:Y:S01]  /*188c0*/  IMAD.MOV.U32 R27, RZ, RZ, R18 ;  /* 0x000000ffff1b7224 */ /* 0x000fe200078e0012 */
[----:B------:R-:W-:Y:S01]  /*188d0*/  MOV R26, R19 ;  /* 0x00000013001a7202 */ /* 0x000fe20000000f00 */
[----:B--2---:R-:W0:Y:S04]  /*188e0*/  LDSM.16.MT88.4 R20, [R23+0x13000] ;  /* 0x013000001714783b */ /* 0x004e280000004200 */
[----:B---3--:R1:W-:Y:S04]  /*188f0*/  STL.64 [R1+0x35b8], R14 ;  /* 0x0035b80e01007387 */ /* 0x0083e80000100a00 */
[----:B----4-:R-:W-:Y:S01]  /*18900*/  STL.64 [R1+0x35b0], R12 ;  /* 0x0035b00c01007387 */ /* 0x010fe20000100a00 */
[----:B-1----:R-:W-:Y:S01]  /*18910*/  MOV R14, R17 ;  /* 0x00000011000e7202 */ /* 0x002fe20000000f00 */
[----:B------:R-:W-:-:S02]  /*18920*/  IMAD.MOV.U32 R15, RZ, RZ, R16 ;  /* 0x000000ffff0f7224 */ /* 0x000fc400078e0010 */
[----:B------:R-:W2:Y:S04]  /*18930*/  LDL.LU R16, [R1+0x110] ;  /* 0x0001100001107983 */ /* 0x000ea80000300800 */
[----:B------:R-:W2:Y:S04]  /*18940*/  LDL.LU R17, [R1+0x114] ;  /* 0x0001140001117983 */ /* 0x000ea80000300800 */
[----:B------:R-:W2:Y:S04]  /*18950*/  LDL.LU R18, [R1+0x118] ;  /* 0x0001180001127983 */ /* 0x000ea80000300800 */
[----:B------:R-:W2:Y:S04]  /*18960*/  LDL.LU R19, [R1+0x11c] ;  /* 0x00011c0001137983 */ /* 0x000ea80000300800 */
[----:B------:R-:W-:Y:S04]  /*18970*/  STL.64 [R1+0x35c8], R14 ;  /* 0x0035c80e01007387 */ /* 0x000fe80000100a00 */
[----:B0-----:R-:W-:Y:S04]  /*18980*/  STL [R1+0x349c], R20 ;  /* 0x00349c1401007387 */ /* 0x001fe80000100800 */
[----:B------:R0:W-:Y:S04]  /*18990*/  STL [R1+0x3498], R21 ;  /* 0x0034981501007387 */ /* 0x0001e80000100800 */
[----:B------:R-:W-:Y:S04]  /*189a0*/  STL [R1+0x3494], R22 ;  /* 0x0034941601007387 */ /* 0x000fe80000100800 */
[----:B------:R-:W-:Y:S04]  /*189b0*/  STL [R1+0x3490], R23 ;  /* 0x0034901701007387 */ /* 0x000fe80000100800 */
[----:B0-----:R-:W3:Y:S04]  /*189c0*/  LDL.64 R20, [R1+0x50] ;  /* 0x0000500001147983 */ /* 0x001ee80000100a00 */
[----:B---3--:R0:W-:Y:S04]  /*189d0*/  STL.64 [R1+0x35c0], R20 ;  /* 0x0035c01401007387 */ /* 0x0081e80000100a00 */
[----:B0-----:R-:W3:Y:S04]  /*189e0*/  LDL.LU R20, [R1+0x1a0] ;  /* 0x0001a00001147983 */ /* 0x001ee80000300800 */
[----:B------:R-:W3:Y:S04]  /*189f0*/  LDL.LU R21, [R1+0x1a4] ;  /* 0x0001a40001157983 */ /* 0x000ee80000300800 */
[----:B------:R-:W4:Y:S04]  /*18a00*/  LDL.LU R22, [R1+0x1a8] ;  /* 0x0001a80001167983 */ /* 0x000f280000300800 */
[----:B------:R-:W4:Y:S01]  /*18a10*/  LDL.LU R23, [R1+0x1ac] ;  /* 0x0001ac0001177983 */ /* 0x000f220000300800 */
[----:B------:R-:W-:-:S02]  /*18a20*/  MOV R14, R27 ;  /* 0x0000001b000e7202 */ /* 0x000fc40000000f00 */
[----:B------:R-:W-:Y:S01]  /*18a30*/  MOV R15, R26 ;  /* 0x0000001a000f7202 */ /* 0x000fe20000000f00 */
[----:B----4-:R-:W-:Y:S04]  /*18a40*/  STL.64 [R1+0x35d8], R22 ;  /* 0x0035d81601007387 */ /* 0x010fe80000100a00 */
[----:B---3--:R0:W-:Y:S04]  /*18a50*/  STL.64 [R1+0x35d0], R20 ;  /* 0x0035d01401007387 */ /* 0x0081e80000100a00 */
[----:B------:R1:W-:Y:S04]  /*18a60*/  STL.64 [R1+0x35e0], R14 ;  /* 0x0035e00e01007387 */ /* 0x0003e80000100a00 */
[----:B0-----:R-:W3:Y:S04]  /*18a70*/  LDL.LU R20, [R1+0x1b0] ;  /* 0x0001b00001147983 */ /* 0x001ee80000300800 */
[----:B------:R-:W3:Y:S04]  /*18a80*/  LDL.LU R21, [R1+0x1b4] ;  /* 0x0001b40001157983 */ /* 0x000ee80000300800 */
[----:B------:R-:W4:Y:S04]  /*18a90*/  LDL.LU R22, [R1+0x1b8] ;  /* 0x0001b80001167983 */ /* 0x000f280000300800 */
[----:B------:R-:W4:Y:S01]  /*18aa0*/  LDL.LU R23, [R1+0x1bc] ;  /* 0x0001bc0001177983 */ /* 0x000f220000300800 */
[----:B-1----:R-:W-:Y:S01]  /*18ab0*/  IMAD.MOV.U32 R14, RZ, RZ, R25 ;  /* 0x000000ffff0e7224 */ /* 0x002fe200078e0019 */
[----:B------:R-:W-:-:S02]  /*18ac0*/  MOV R15, R24 ;  /* 0x00000018000f7202 */ /* 0x000fc40000000f00 */
[----:B------:R-:W0:Y:S04]  /*18ad0*/  LDSM.16.MT88.4 R24, [R0+0x13800] ;  /* 0x013800000018783b */ /* 0x000e280000004200 */
[----:B----4-:R-:W-:Y:S04]  /*18ae0*/  STL.64 [R1+0x35f0], R22 ;  /* 0x0035f01601007387 */ /* 0x010fe80000100a00 */
[----:B---3--:R1:W-:Y:S04]  /*18af0*/  STL.64 [R1+0x35e8], R20 ;  /* 0x0035e81401007387 */ /* 0x0083e80000100a00 */
[----:B-1----:R-:W5:Y:S04]  /*18b00*/  LDL.LU R20, [R1+0x1c0] ;  /* 0x0001c00001147983 */ /* 0x002f680000300800 */
[----:B------:R-:W5:Y:S04]  /*18b10*/  LDL.LU R21, [R1+0x1c4] ;  /* 0x0001c40001157983 */ /* 0x000f680000300800 */
[----:B------:R-:W5:Y:S04]  /*18b20*/  LDL.LU R22, [R1+0x1c8] ;  /* 0x0001c80001167983 */ /* 0x000f680000300800 */
[----:B------:R-:W5:Y:S04]  /*18b30*/  LDL.LU R23, [R1+0x1cc] ;  /* 0x0001cc0001177983 */ /* 0x000f680000300800 */
[----:B------:R-:W-:Y:S04]  /*18b40*/  STL [R1+0x3468], R0 ;  /* 0x0034680001007387 */ /* 0x000fe80000100800 */
[----:B0-----:R0:W-:Y:S02]  /*18b50*/  STL.64 [R1+0x3438], R26 ;  /* 0x0034381a01007387 */ /* 0x0011e40000100a00 */
[----:B0-----:R-:W-:Y:S01]  /*18b60*/  MOV R26, R7 ;  /* 0x00000007001a7202 */ /* 0x001fe20000000f00 */
[----:B------:R-:W-:-:S07]  /*18b70*/  IMAD.MOV.U32 R27, RZ, RZ, R2 ;  /* 0x000000ffff1b7224 */ /* 0x000fce00078e0002 */
[----:B--2---:R-:W-:Y:S01]  /*18b80*/  HMMA.16816.F32 R8, R8, R26, R16 ;  /* 0x0000001a0808723c */ /* 0x004fe20000001810 */
[----:B------:R-:W-:Y:S04]  /*18b90*/  STL.64 [R1+0x3430], R24 ;  /* 0x0034301801007387 */ /* 0x000fe80000100a00 */
[----:B------:R-:W5:Y:S04]  /*18ba0*/  LDL.LU R7, [R1+0x35f8] ;  /* 0x0035f80001077983 */ /* 0x000f680000300800 */
[----:B------:R-:W2:Y:S11]  /*18bb0*/  LDL.LU R16, [R1+0x170] ;  /* 0x0001700001107983 */ /* 0x000eb60000300800 */
[----:B------:R-:W-:Y:S03]  /*18bc0*/  @!UPT UIADD3 URZ, URZ, URZ, URZ ;  /* 0x0000003f3f3ff290 */ /* 0x000fe6000fffe03f */
[----:B------:R-:W-:Y:S04]  /*18bd0*/  STL.64 [R1+0x110], R8 ;  /* 0x0001100801007387 */ /* 0x000fe80000100a00 */
[----:B------:R-:W-:Y:S04]  /*18be0*/  STL.64 [R1+0x118], R10 ;  /* 0x0001180a01007387 */ /* 0x000fe80000100a00 */
[----:B------:R-:W2:Y:S04]  /*18bf0*/  LDL.LU R17, [R1+0x174] ;  /* 0x0001740001117983 */ /* 0x000ea80000300800 */
[----:B------:R-:W3:Y:S04]  /*18c00*/  LDL.LU R18, [R1+0x178] ;  /* 0x0001780001127983 */ /* 0x000ee80000300800 */
[----:B------:R-:W3:Y:S04]  /*18c10*/  LDL.LU R19, [R1+0x17c] ;  /* 0x00017c0001137983 */ /* 0x000ee80000300800 */
[----:B------:R-:W0:Y:S04]  /*18c20*/  LDSM.16.MT88.4 R8, [R3+0x13800] ;  /* 0x013800000308783b */ /* 0x000e280000004200 */
[----:B---3--:R-:W-:Y:S04]  /*18c30*/  STL.64 [R1+0x3598], R18 ;  /* 0x0035981201007387 */ /* 0x008fe80000100a00 */
[----:B--2---:R1:W-:Y:S04]  /*18c40*/  STL.64 [R1+0x3590], R16 ;  /* 0x0035901001007387 */ /* 0x0043e80000100a00 */
[----:B-1----:R-:W2:Y:S04]  /*18c50*/  LDL.LU R16, [R1+0x180] ;  /* 0x0001800001107983 */ /* 0x002ea80000300800 */
[----:B------:R-:W2:Y:S04]  /*18c60*/  LDL.LU R17, [R1+0x184] ;  /* 0x0001840001117983 */ /* 0x000ea80000300800 */
[----:B------:R-:W2:Y:S04]  /*18c70*/  LDL.LU R18, [R1+0x188] ;  /* 0x0001880001127983 */ /* 0x000ea80000300800 */
[----:B------:R-:W2:Y:S04]  /*18c80*/  LDL.LU R19, [R1+0x18c] ;  /* 0x00018c0001137983 */ /* 0x000ea80000300800 */
[----:B0-----:R-:W-:Y:S04]  /*18c90*/  STL.64 [R1+0x33f0], R10 ;  /* 0x0033f00a01007387 */ /* 0x001fe80000100a00 */
[----:B------:R0:W-:Y:S04]  /*18ca0*/  STL.64 [R1+0x33e8], R8 ;  /* 0x0033e80801007387 */ /* 0x0001e80000100a00 */
[----:B0-----:R-:W3:Y:S04]  /*18cb0*/  LDL.LU.64 R8, [R1+0x20] ;  /* 0x0000200001087983 */ /* 0x001ee80000300a00 */
[----:B------:R-:W4:Y:S01]  /*18cc0*/  LDL.LU.64 R10, [R1+0x28] ;  /* 0x00002800010a7983 */ /* 0x000f220000300a00 */
[C---:B-----5:R-:W-:Y:S03]  /*18cd0*/  HMMA.16816.F32 R12, R4.reuse, R14, R20 ;  /* 0x0000000e040c723c */ /* 0x060fe60000001814 */
[----:B----4-:R-:W-:Y:S04]  /*18ce0*/  STL.64 [R1+0x3578], R10 ;  /* 0x0035780a01007387 */ /* 0x010fe80000100a00 */
[----:B---3--:R0:W-:Y:S04]  /*18cf0*/  STL.64 [R1+0x3570], R8 ;  /* 0x0035700801007387 */ /* 0x0081e80000100a00 */
[----:B0-----:R-:W3:Y:S04]  /*18d00*/  LDL.LU R8, [R1+0x160] ;  /* 0x0001600001087983 */ /* 0x001ee80000300800 */
[----:B------:R-:W3:Y:S04]  /*18d10*/  LDL.LU R9, [R1+0x164] ;  /* 0x0001640001097983 */ /* 0x000ee80000300800 */
[----:B------:R-:W4:Y:S04]  /*18d20*/  LDL.LU R10, [R1+0x168] ;  /* 0x00016800010a7983 */ /* 0x000f280000300800 */
[----:B------:R-:W4:Y:S04]  /*18d30*/  LDL.LU R11, [R1+0x16c] ;  /* 0x00016c00010b7983 */ /* 0x000f280000300800 */
[----:B----4-:R-:W-:Y:S04]  /*18d40*/  STL.64 [R1+0x3588], R10 ;  /* 0x0035880a01007387 */ /* 0x010fe80000100a00 */
[----:B---3--:R0:W-:Y:S04]  /*18d50*/  STL.64 [R1+0x3580], R8 ;  /* 0x0035800801007387 */ /* 0x0081e80000100a00 */
[----:B0-----:R-:W3:Y:S04]  /*18d60*/  LDL.64 R8, [R1+0x40] ;  /* 0x0000400001087983 */ /* 0x001ee80000100a00 */
[----:B------:R-:W-:Y:S04]  /*18d70*/  STL [R1+0x33b8], R3 ;  /* 0x0033b80301007387 */ /* 0x000fe80000100800 */
[----:B------:R-:W4:Y:S04]  /*18d80*/  LDL.LU.64 R22, [R1+0x35f0] ;  /* 0x0035f00001167983 */ /* 0x000f280000300a00 */
[----:B------:R-:W4:Y:S04]  /*18d90*/  LDL.LU.64 R20, [R1+0x35e8] ;  /* 0x0035e80001147983 */ /* 0x000f280000300a00 */
[----:B------:R-:W-:Y:S04]  /*18da0*/  STL.64 [R1+0x100], R12 ;  /* 0x0001000c01007387 */ /* 0x000fe80000100a00 */
[----:B------:R0:W-:Y:S04]  /*18db0*/  STL.64 [R1+0x108], R14 ;  /* 0x0001080e01007387 */ /* 0x0001e80000100a00 */
[----:B0-----:R-:W4:Y:S02]  /*18dc0*/  LDL.LU.64 R14, [R1+0x35e0] ;  /* 0x0035e000010e7983 */ /* 0x001f240000300a00 */
[C---:B----4-:R-:W-:Y:S02]  /*18dd0*/  HMMA.16816.F32 R12, R4.reuse, R14, R20 ;  /* 0x0000000e040c723c */ /* 0x050fe40000001814 */
[----:B------:R-:W4:Y:S04]  /*18de0*/  LDL.LU.64 R22, [R1+0x35d8] ;  /* 0x0035d80001167983 */ /* 0x000f280000300a00 */
[----:B------:R-:W4:Y:S11]  /*18df0*/  LDL.LU.64 R20, [R1+0x35d0] ;  /* 0x0035d00001147983 */ /* 0x000f360000300a00 */
[----:B------:R-:W-:Y:S06]  /*18e00*/  @!UPT UIADD3 URZ, URZ, URZ, URZ ;  /* 0x0000003f3f3ff290 */ /* 0x000fec000fffe03f */
[----:B------:R-:W-:Y:S04]  /*18e10*/  STL.64 [R1+0xf0], R12 ;  /* 0x0000f00c01007387 */ /* 0x000fe80000100a00 */
[----:B------:R0:W-:Y:S04]  /*18e20*/  STL.64 [R1+0xf8], R14 ;  /* 0x0000f80e01007387 */ /* 0x0001e80000100a00 */
[----:B0-----:R-:W4:Y:S02]  /*18e30*/  LDL.LU.64 R14, [R1+0x35c8] ;  /* 0x0035c800010e7983 */ /* 0x001f240000300a00 */
[C---:B----4-:R-:W-:Y:S02]  /*18e40*/  HMMA.16816.F32 R12, R4.reuse, R14, R20 ;  /* 0x0000000e040c723c */ /* 0x050fe40000001814 */
[----:B------:R-:W4:Y:S11]  /*18e50*/  LDL.LU.64 R20, [R1+0x35c0] ;  /* 0x0035c00001147983 */ /* 0x000f360000300a00 */
[----:B------:R-:W-:Y:S10]  /*18e60*/  @!UPT UIADD3 URZ, URZ, URZ, URZ ;  /* 0x0000003f3f3ff290 */ /* 0x000ff4000fffe03f */
[----:B------:R-:W-:Y:S04]  /*18e70*/  STL.64 [R1+0xe0], R12 ;  /* 0x0000e00c01007387 */ /* 0x000fe80000100a00 */
[----:B------:R0:W-:Y:S04]  /*18e80*/  STL.64 [R1+0xe8], R14 ;  /* 0x0000e80e01007387 */ /* 0x0001e80000100a00 */
[----:B0-----:R-:W5:Y:S04]  /*18e90*/  LDL.LU.64 R14, [R1+0x35b8] ;  /* 0x0035b800010e7983 */ /* 0x001f680000300a00 */
[----:B------:R-:W5:Y:S02]  /*18ea0*/  LDL.LU.64 R12, [R1+0x35b0] ;  /* 0x0035b000010c7983 */ /* 0x000f640000300a00 */
[----:B-----5:R-:W-:Y:S02]  /*18eb0*/  HMMA.16816.F32 R24, R4, R26, R12 ;  /* 0x0000001a0418723c */ /* 0x020fe4000000180c */
[----:B------:R-:W2:Y:S04]  /*18ec0*/  LDL.LU.64 R14, [R1+0x35a8] ;  /* 0x0035a800010e7983 */ /* 0x000ea80000300a00 */
[----:B------:R-:W2:Y:S01]  /*18ed0*/  LDL.LU.64 R12, [R1+0x35a0] ;  /* 0x0035a000010c7983 */ /* 0x000ea20000300a00 */
[----:B----4-:R-:W-:Y:S11]  /*18ee0*/  IMAD.MOV.U32 R3, RZ, RZ, R21 ;  /* 0x000000ffff037224 */ /* 0x010ff600078e0015 */
[----:B------:R-:W-:Y:S05]  /*18ef0*/  @!UPT UIADD3 URZ, URZ, URZ, URZ ;  /* 0x0000003f3f3ff290 */ /* 0x000fea000fffe03f */
[----:B------:R-:W-:Y:S04]  /*18f00*/  STL.64 [R1+0x3448], R26 ;  /* 0x0034481a01007387 */ /* 0x000fe80000100a00 */
[----:B------:R0:W-:Y:S04]  /*18f10*/  STL.64 [R1+0x3440], R24 ;  /* 0x0034401801007387 */ /* 0x0001e80000100a00 */
[----:B0-----:R-:W4:Y:S01]  /*18f20*/  LDL.LU R24, [R1+0x30] ;  /* 0x0000300001187983 */ /* 0x001f220000300800 */
[----:B--2---:R-:W-:Y:S11]  /*18f30*/  HMMA.16816.F32 R16, R12, R20, R16 ;  /* 0x000000140c10723c */ /* 0x004ff60000001810 */
[----:B------:R-:W-:Y:S11]  /*18f40*/  @!UPT UIADD3 URZ, URZ, URZ, URZ ;  /* 0x0000003f3f3ff290 */ /* 0x000ff6000fffe03f */
[----:B------:R-:W-:Y:S02]  /*18f50*/  @!UPT UIADD3 URZ, URZ, URZ, URZ ;  /* 0x0000003f3f3ff290 */ /* 0x000fe4000fffe03f */
[----:B------:R-:W-:Y:S01]  /*18f60*/  IMAD.MOV.U32 R23, RZ, RZ, R18 ;  /* 0x000000ffff177224 */ /* 0x000fe200078e0012 */
[----:B------:R-:W-:Y:S02]  /*18f70*/  MOV R6, R19 ;  /* 0x0000001300067202 */ /* 0x000fe40000000f00 */
[----:B------:R-:W-:Y:S01]  /*18f80*/  MOV R21, R16 ;  /* 0x0000001000157202 */ /* 0x000fe20000000f00 */
[----:B------:R-:W2:Y:S01]  /*18f90*/  LDL.LU.64 R18, [R1+0x3598] ;  /* 0x0035980001127983 */ /* 0x000ea20000300a00 */
[----:B------:R-:W-:-:S03]  /*18fa0*/  MOV R22, R17 ;  /* 0x0000001100167202 */ /* 0x000fc60000000f00 */
[----:B------:R-:W2:Y:S01]  /*18fb0*/  LDL.LU.64 R16, [R1+0x3590] ;  /* 0x0035900001107983 */ /* 0x000ea20000300a00 */
[----:B------:R-:W-:-:S03]  /*18fc0*/  MOV R4, R20 ;  /* 0x0000001400047202 */ /* 0x000fc60000000f00 */
[----:B------:R-:W-:Y:S01]  /*18fd0*/  STL [R1+0x34ac], R21 ;  /* 0x0034ac1501007387 */ /* 0x000fe20000100800 */
[----:B---3--:R-:W-:-:S03]  /*18fe0*/  IMAD.MOV.U32 R5, RZ, RZ, R9 ;  /* 0x000000ffff057224 */ /* 0x008fc600078e0009 */
[----:B------:R-:W-:Y:S04]  /*18ff0*/  STL [R1+0x34a8], R22 ;  /* 0x0034a81601007387 */ /* 0x000fe80000100800 */
[----:B------:R2:W-:Y:S04]  /*19000*/  STL [R1+0x34a4], R23 ;  /* 0x0034a41701007387 */ /* 0x0005e80000100800 */
[----:B------:R-:W-:Y:S04]  /*19010*/  STL [R1+0x34a0], R6 ;  /* 0x0034a00601007387 */ /* 0x000fe80000100800 */
[----:B------:R-:W4:Y:S01]  /*19020*/  LDL.LU.64 R10, [R1+0x3588] ;  /* 0x00358800010a7983 */ /* 0x000f220000300a00 */
[----:B--2---:R-:W-:Y:S07]  /*19030*/  HMMA.16816.F32 R20, R12, R8, R16 ;  /* 0x000000080c14723c */ /* 0x004fee0000001810 */
[----:B------:R-:W-:-:S02]  /*19040*/  MOV R16, R8 ;  /* 0x0000000800107202 */ /* 0x000fc40000000f00 */
[----:B------:R-:W4:Y:S01]  /*19050*/  LDL.LU.64 R8, [R1+0x3580] ;  /* 0x0035800001087983 */ /* 0x000f220000300a00 */
[----:B------:R-:W-:Y:S11]  /*19060*/  MOV R25, R29 ;  /* 0x0000001d00197202 */ /* 0x000ff60000000f00 */
[----:B------:R-:W-:Y:S03]  /*19070*/  @!UPT UIADD3 URZ, URZ, URZ, URZ ;  /* 0x0000003f3f3ff290 */ /* 0x000fe6000fffe03f */
[----:B------:R-:W-:Y:S01]  /*19080*/  IMAD.MOV.U32 R2, RZ, RZ, R23 ;  /* 0x000000ffff027224 */ /* 0x000fe200078e0017 */
[----:B------:R-:W-:Y:S02]  /*19090*/  MOV R0, R21 ;  /* 0x0000001500007202 */ /* 0x000fe40000000f00 */
[----:B------:R-:W-:Y:S01]  /*190a0*/  MOV R29, R22 ;  /* 0x00000016001d7202 */ /* 0x000fe20000000f00 */
[----:B------:R0:W-:Y:S04]  /*190b0*/  STL [R1+0x80], R20 ;  /* 0x0000801401007387 */ /* 0x0001e80000100800 */
[----:B------:R-:W-:Y:S04]  /*190c0*/  STL [R1+0x3488], R2 ;  /* 0x0034880201007387 */ /* 0x000fe80000100800 */
[----:B------:R-:W-:Y:S04]  /*190d0*/  STL [R1+0x3470], R0 ;  /* 0x0034700001007387 */ /* 0x000fe80000100800 */
[----:B------:R-:W-:Y:S01]  /*190e0*/  STL [R1+0x346c], R29 ;  /* 0x00346c1d01007387 */ /* 0x000fe20000100800 */
[----:B----4-:R-:W-:Y:S11]  /*190f0*/  HMMA.16816.F32 R8, R12, R24, R8 ;  /* 0x000000180c08723c */ /* 0x010ff60000001808 */
[----:B------:R-:W-:Y:S11]  /*19100*/  @!UPT UIADD3 URZ, URZ, URZ, URZ ;  /* 0x0000003f3f3ff290 */ /* 0x000ff6000fffe03f */
[----:B------:R-:W-:Y:S02]  /*19110*/  @!UPT UIADD3 URZ, URZ, URZ, URZ ;  /* 0x0000003f3f3ff290 */ /* 0x000fe4000fffe03f */
[----:B0-----:R-:W-:Y:S01]  /*19120*/  MOV R20, R11 ;  /* 0x0000000b00147202 */ /* 0x001fe20000000f00 */
[----:B------:R-:W-:Y:S01]  /*19130*/  IMAD.MOV.U32 R6, RZ, RZ, R10 ;  /* 0x000000ffff067224 */ /* 0x000fe200078e000a */
[----:B------:R-:W-:Y:S01]  /*19140*/  MOV R23, R9 ;  /* 0x0000000900177202 */ /* 0x000fe20000000f00 */
[----:B------:R-:W2:Y:S01]  /*19150*/  LDL.LU.64 R10, [R1+0x3578] ;  /* 0x00357800010a7983 */ /* 0x000ea20000300a00 */
[----:B------:R-:W-:-:S03]  /*19160*/  MOV R22, R8 ;  /* 0x0000000800167202 */ /* 0x000fc60000000f00 */
[----:B------:R-:W3:Y:S04]  /*19170*/  LDL.LU.64 R8, [R1+0x3570] ;  /* 0x0035700001087983 */ /* 0x000ee80000300a00 */
[----:B------:R0:W-:Y:S04]  /*19180*/  STL [R1+0x34bc], R20 ;  /* 0x0034bc1401007387 */ /* 0x0001e80000100800 */
[----:B------:R-:W-:Y:S04]  /*19190*/  STL [R1+0x34b8], R6 ;  /* 0x0034b80601007387 */ /* 0x000fe80000100800 */
[----:B------:R-:W-:Y:S04]  /*191a0*/  STL [R1+0x34b4], R23 ;  /* 0x0034b41701007387 */ /* 0x000fe80000100800 */
[----:B------:R1:W-:Y:S04]  /*191b0*/  STL [R1+0x34b0], R22 ;  /* 0x0034b01601007387 */ /* 0x0003e80000100800 */
[----:B0-----:R-:W3:Y:S04]  /*191c0*/  LDL.LU R20, [R1+0x60] ;  /* 0x0000600001147983 */ /* 0x001ee80000300800 */
[----:B------:R-:W3:Y:S04]  /*191d0*/  LDL.LU R21, [R1+0x64] ;  /* 0x0000640001157983 */ /* 0x000ee80000300800 */
[----:B-1----:R-:W3:Y:S04]  /*191e0*/  LDL.LU R22, [R1+0x68] ;  /* 0x0000680001167983 */ /* 0x002ee80000300800 */
[----:B------:R-:W3:Y:S02]  /*191f0*/  LDL.LU R23, [R1+0x6c] ;  /* 0x00006c0001177983 */ /* 0x000ee40000300800 */
[----:B---3--:R-:W-:Y:S11]  /*19200*/  HMMA.16816.F32 R12, R12, R8, R20 ;  /* 0x000000080c0c723c */ /* 0x008ff60000001814 */
[----:B------:R-:W-:Y:S11]  /*19210*/  @!UPT UIADD3 URZ, URZ, URZ, URZ ;  /* 0x0000003f3f3ff290 */ /* 0x000ff6000fffe03f */
[----:B------:R-:W-:Y:S02]  /*19220*/  @!UPT UIADD3 URZ, URZ, URZ, URZ ;  /* 0x0000003f3f3ff290 */ /* 0x000fe4000fffe03f */
[----:B------:R-:W-:Y:S01]  /*19230*/  MOV R26, R14 ;  /* 0x0000000e001a7202 */ /* 0x000fe20000000f00 */
[----:B------:R-:W-:Y:S01]  /*19240*/  IMAD.MOV.U32 R27, RZ, RZ, R13 ;  /* 0x000000ffff1b7224 */ /* 0x000fe200078e000d */
[----:B------:R-:W-:Y:S02]  /*19250*/  MOV R7, R15 ;  /* 0x0000000f00077202 */ /* 0x000fe40000000f00 */
[----:B------:R-:W-:Y:S01]  /*19260*/  MOV R21, R12 ;  /* 0x0000000c00157202 */ /* 0x000fe20000000f00 */
[----:B------:R-:W3:Y:S04]  /*19270*/  LDL.LU.64 R14, [R1+0x3568] ;  /* 0x00356800010e7983 */ /* 0x000ee80000300a00 */
[----:B------:R-:W4:Y:S04]  /*19280*/  LDL.LU.64 R12, [R1+0x3560] ;  /* 0x00356000010c7983 */ /* 0x000f280000300a00 */
[----:B--2---:R-:W-:Y:S04]  /*19290*/  STL.64 [R1+0x3530], R10 ;  /* 0x0035300a01007387 */ /* 0x004fe80000100a00 */
[----:B------:R0:W-:Y:S02]  /*192a0*/  STL.64 [R1+0x3528], R8 ;  /* 0x0035280801007387 */ /* 0x0001e40000100a00 */
[----:B0-----:R-:W-:Y:S01]  /*192b0*/  IMAD.MOV.U32 R8, RZ, RZ, R16 ;  /* 0x000000ffff087224 */ /* 0x001fe200078e0010 */
[----:B------:R-:W-:-:S05]  /*192c0*/  MOV R9, R5 ;  /* 0x0000000500097202 */ /* 0x000fca0000000f00 */
[----:B------:R0:W-:Y:S02]  /*192d0*/  STL.64 [R1+0x3548], R8 ;  /* 0x0035480801007387 */ /* 0x0001e40000100a00 */
[----:B0-----:R-:W-:Y:S01]  /*192e0*/  MOV R8, R4 ;  /* 0x0000000400087202 */ /* 0x001fe20000000f00 */
[----:B---3--:R-:W-:Y:S01]  /*192f0*/  IMAD.MOV.U32 R18, RZ, RZ, R14 ;  /* 0x000000ffff127224 */ /* 0x008fe200078e000e */
[----:B------:R-:W-:Y:S02]  /*19300*/  MOV R19, R15 ;  /* 0x0000000f00137202 */ /* 0x000fe40000000f00 */
[----:B----4-:R-:W-:Y:S02]  /*19310*/  MOV R16, R12 ;  /* 0x0000000c00107202 */ /* 0x010fe40000000f00 */
[----:B------:R-:W2:Y:S01]  /*19320*/  LDL.LU R12, [R1+0x355c] ;  /* 0x00355c00010c7983 */ /* 0x000ea20000300800 */
[----:B------:R-:W-:-:S03]  /*19330*/  MOV R17, R13 ;  /* 0x0000000d00117202 */ /* 0x000fc60000000f00 */
[----:B------:R-:W2:Y:S04]  /*19340*/  LDL.LU R13, [R1+0x3558] ;  /* 0x00355800010d7983 */ /* 0x000ea80000300800 */
[----:B------:R-:W2:Y:S04]  /*19350*/  LDL.LU R14, [R1+0x3554] ;  /* 0x00355400010e7983 */ /* 0x000ea80000300800 */
[----:B------:R-:W2:Y:S04]  /*19360*/  LDL.LU R15, [R1+0x3550] ;  /* 0x00355000010f7983 */ /* 0x000ea80000300800 */
[----:B------:R-:W-:Y:S04]  /*19370*/  STL.64 [R1+0x3540], R18 ;  /* 0x0035401201007387 */ /* 0x000fe80000100a00 */
[----:B------:R0:W-:Y:S04]  /*19380*/  STL.64 [R1+0x3538], R16 ;  /* 0x0035381001007387 */ /* 0x0001e80000100a00 */
[----:B0-----:R-:W3:Y:S04]  /*19390*/  LDL.LU R16, [R1+0xc0] ;  /* 0x0000c00001107983 */ /* 0x001ee80000300800 */
[----:B------:R-:W3:Y:S04]  /*193a0*/  LDL.LU R17, [R1+0xc4] ;  /* 0x0000c40001117983 */ /* 0x000ee80000300800 */
[----:B------:R-:W3:Y:S04]  /*193b0*/  LDL.LU R18, [R1+0xc8] ;  /* 0x0000c80001127983 */ /* 0x000ee80000300800 */
[----:B------:R-:W3:Y:S04]  /*193c0*/  LDL.LU R19, [R1+0xcc] ;  /* 0x0000cc0001137983 */ /* 0x000ee80000300800 */
[----:B------:R0:W-:Y:S04]  /*193d0*/  STL [R1+0x34cc], R7 ;  /* 0x0034cc0701007387 */ /* 0x0001e80000100800 */
[----:B------:R-:W2:Y:S04]  /*193e0*/  LDL.LU R4, [R1+0xb0] ;  /* 0x0000b00001047983 */ /* 0x000ea80000300800 */
[----:B------:R-:W2:Y:S04]  /*193f0*/  LDL.LU R5, [R1+0xb4] ;  /* 0x0000b40001057983 */ /* 0x000ea80000300800 */
[----:B------:R-:W2:Y:S04]  /*19400*/  LDL.LU R6, [R1+0xb8] ;  /* 0x0000b80001067983 */ /* 0x000ea80000300800 */
[----:B0-----:R-:W2:Y:S01]  /*19410*/  LDL.LU R7, [R1+0xbc] ;  /* 0x0000bc0001077983 */ /* 0x001ea20000300800 */
[----:B------:R-:W-:-:S03]  /*19420*/  IMAD.MOV.U32 R9, RZ, RZ, R3 ;  /* 0x000000ffff097224 */ /* 0x000fc600078e0003 */
[----:B------:R-:W-:Y:S04]  /*19430*/  STL [R1+0x34c8], R26 ;  /* 0x0034c81a01007387 */ /* 0x000fe80000100800 */
[----:B------:R0:W-:Y:S04]  /*19440*/  STL [R1+0x34c4], R27 ;  /* 0x0034c41b01007387 */ /* 0x0001e80000100800 */
[----:B------:R1:W-:Y:S01]  /*19450*/  STL [R1+0x34c0], R21 ;  /* 0x0034c01501007387 */ /* 0x0003e20000100800 */
[C---:B--2---:R-:W-:Y:S11]  /*19460*/  HMMA.16816.F32 R8, R12.reuse, R8, R4 ;  /* 0x000000080c08723c */ /* 0x044ff60000001804 */
[----:B------:R-:W-:Y:S11]  /*19470*/  @!UPT UIADD3 URZ, URZ, URZ, URZ ;  /* 0x0000003f3f3ff290 */ /* 0x000ff6000fffe03f */
[----:B------:R-:W-:Y:S02]  /*19480*/  @!UPT UIADD3 URZ, URZ, URZ, URZ ;  /* 0x0000003f3f3ff290 */ /* 0x000fe4000fffe03f */
[----:B------:R-:W-:Y:S01]  /*19490*/  MOV R20, R8 ;  /* 0x0000000800147202 */ /* 0x000fe20000000f00 */
[----:B------:R-:W-:Y:S02]  /*194a0*/  IMAD.MOV.U32 R6, RZ, RZ, R9 ;  /* 0x000000ffff067224 */ /* 0x000fe400078e0009 */
[----:B------:R-:W3:Y:S01]  /*194b0*/  LDL.LU.64 R8, [R1+0x3548] ;  /* 0x0035480001087983 */ /* 0x000ee20000300a00 */
[----:B------:R-:W-:Y:S02]  /*194c0*/  MOV R23, R10 ;  /* 0x0000000a00177202 */ /* 0x000fe40000000f00 */
[----:B------:R-:W-:Y:S02]  /*194d0*/  MOV R22, R11 ;  /* 0x0000000b00167202 */ /* 0x000fe40000000f00 */
[----:B---3--:R-:W-:Y:S01]  /*194e0*/  HMMA.16816.F32 R8, R12, R8, R16 ;  /* 0x000000080c08723c */ /* 0x008fe20000001810 */
[----:B------:R-:W2:Y:S04]  /*194f0*/  LDL.LU.64 R18, [R1+0x3540] ;  /* 0x0035400001127983 */ /* 0x000ea80000300a00 */
[----:B------:R-:W2:Y:S11]  /*19500*/  LDL.LU.64 R16, [R1+0x3538] ;  /* 0x0035380001107983 */ /* 0x000eb60000300a00 */
[----:B------:R-:W-:Y:S08]  /*19510*/  @!UPT UIADD3 URZ, URZ, URZ, URZ ;  /* 0x0000003f3f3ff290 */ /* 0x000ff0000fffe03f */
[----:B------:R-:W-:Y:S01]  /*19520*/  IMAD.MOV.U32 R7, RZ, RZ, R8 ;  /* 0x000000ffff077224 */ /* 0x000fe200078e0008 */
[----:B0-----:R-:W-:Y:S01]  /*19530*/  MOV R27, R10 ;  /* 0x0000000a001b7202 */ /* 0x001fe20000000f00 */
[----:B-1----:R-:W-:Y:S01]  /*19540*/  IMAD.MOV.U32 R21, RZ, RZ, R11 ;  /* 0x000000ffff157224 */ /* 0x002fe200078e000b */
[----:B------:R-:W-:Y:S01]  /*19550*/  MOV R26, R9 ;  /* 0x00000009001a7202 */ /* 0x000fe20000000f00 */
[----:B------:R-:W3:Y:S04]  /*19560*/  LDL.LU.64 R10, [R1+0x3530] ;  /* 0x00353000010a7983 */ /* 0x000ee80000300a00 */
[----:B------:R-:W4:Y:S04]  /*19570*/  LDL.LU.64 R8, [R1+0x3528] ;  /* 0x0035280001087983 */ /* 0x000f280000300a00 */
[----:B------:R-:W-:Y:S04]  /*19580*/  STL.64 [R1+0x34f0], R6 ;  /* 0x0034f00601007387 */ /* 0x000fe80000100a00 */
[----:B------:R-:W5:Y:S04]  /*19590*/  LDL.LU.64 R4, [R1+0x50] ;  /* 0x0000500001047983 */ /* 0x000f680000300a00 */
[----:B------:R-:W-:Y:S04]  /*195a0*/  STL.64 [R1+0x34d8], R22 ;  /* 0x0034d81601007387 */ /* 0x000fe80000100a00 */
[----:B------:R0:W-:Y:S04]  /*195b0*/  STL.64 [R1+0x34d0], R20 ;  /* 0x0034d01401007387 */ /* 0x0001e80000100a00 */
[----:B0-----:R-:W2:Y:S04]  /*195c0*/  LDL.LU R20, [R1+0x120] ;  /* 0x0001200001147983 */ /* 0x001ea80000300800 */
[----:B------:R-:W2:Y:S04]  /*195d0*/  LDL.LU R21, [R1+0x124] ;  /* 0x0001240001157983 */ /* 0x000ea80000300800 */
[----:B------:R-:W2:Y:S01]  /*195e0*/  LDL.LU R22, [R1+0x128] ;  /* 0x0001280001167983 */ /* 0x000ea20000300800 */
[----:B------:R-:W-:-:S03]  /*195f0*/  MOV R23, R28 ;  /* 0x0000001c00177202 */ /* 0x000fc60000000f00 */
[----:B------:R-:W3:Y:S04]  /*19600*/  LDL.LU R28, [R1+0x3520] ;  /* 0x00352000011c7983 */ /* 0x000ee80000300800 */
[----:B--2---:R-:W-:Y:S04]  /*19610*/  STL.64 [R1+0x34e8], R22 ;  /* 0x0034e81601007387 */ /* 0x004fe80000100a00 */
[----:B------:R0:W-:Y:S04]  /*19620*/  STL.64 [R1+0x34e0], R20 ;  /* 0x0034e01401007387 */ /* 0x0001e80000100a00 */
[----:B0-----:R-:W2:Y:S01]  /*19630*/  LDL.LU.64 R20, [R1+0x40] ;  /* 0x0000400001147983 */ /* 0x001ea20000300a00 */
[C---:B------:R-:W-:Y:S01]  /*19640*/  HMMA.16816.F32 R16, R12.reuse, R24, R16 ;  /* 0x000000180c10723c */ /* 0x040fe20000001810 */
[----:B---3--:R-:W-:Y:S11]  /*19650*/  MOV R23, R28 ;  /* 0x0000001c00177202 */ /* 0x008ff60000000f00 */
[----:B------:R-:W-:Y:S11]  /*19660*/  @!UPT UIADD3 URZ, URZ, URZ, URZ ;  /* 0x0000003f3f3ff290 */ /* 0x000ff6000fffe03f */
[----:B------:R-:W-:Y:S01]  /*19670*/  @!UPT UIADD3 URZ, URZ, URZ, URZ ;  /* 0x0000003f3f3ff290 */ /* 0x000fe2000fffe03f */
[----:B------:R-:W-:Y:S01]  /*19680*/  IMAD.MOV.U32 R28, RZ, RZ, R17 ;  /* 0x000000ffff1c7224 */ /* 0x000fe200078e0011 */
[----:B--2---:R0:W-:Y:S04]  /*19690*/  STL.64 [R1+0x34f8], R20 ;  /* 0x0034f81401007387 */ /* 0x0041e80000100a00 */
[----:B0-----:R-:W5:Y:S04]  /*196a0*/  LDL.LU R20, [R1+0xd0] ;  /* 0x0000d00001147983 */ /* 0x001f680000300800 */
[----:B------:R-:W5:Y:S04]  /*196b0*/  LDL.LU R21, [R1+0xd4] ;  /* 0x0000d40001157983 */ /* 0x000f680000300800 */
[----:B------:R-:W5:Y:S04]  /*196c0*/  LDL.LU R22, [R1+0xd8] ;  /* 0x0000d80001167983 */ /* 0x000f680000300800 */
[----:B------:R-:W-:Y:S04]  /*196d0*/  STL [R1+0xc0], R16 ;  /* 0x0000c01001007387 */ /* 0x000fe80000100800 */
[----:B------:R0:W-:Y:S04]  /*196e0*/  STL.64 [R1+0xc8], R18 ;  /* 0x0000c81201007387 */ /* 0x0001e80000100a00 */
[----:B0-----:R-:W4:Y:S04]  /*196f0*/  LDL.LU.64 R18, [R1+0x3518] ;  /* 0x0035180001127983 */ /* 0x001f280000300a00 */
[----:B------:R-:W4:Y:S04]  /*19700*/  LDL.LU.64 R16, [R1+0x3510] ;  /* 0x0035100001107983 */ /* 0x000f280000300a00 */
[----:B------:R-:W-:Y:S01]  /*19710*/  STL [R1+0x348c], R28 ;  /* 0x00348c1c01007387 */ /* 0x000fe20000100800 */
[----:B----4-:R-:W-:Y:S03]  /*19720*/  HMMA.16816.F32 R12, R12, R8, R16 ;  /* 0x000000080c0c723c */ /* 0x010fe60000001810 */
[----:B------:R-:W5:Y:S04]  /*19730*/  LDL.LU.64 R18, [R1+0x3508] ;  /* 0x0035080001127983 */ /* 0x000f680000300a00 */
[----:B------:R-:W5:Y:S11]  /*19740*/  LDL.LU.64 R16, [R1+0x3500] ;  /* 0x0035000001107983 */ /* 0x000f760000300a00 */
[----:B------:R-:W-:Y:S05]  /*19750*/  @!UPT UIADD3 URZ, URZ, URZ, URZ ;  /* 0x0000003f3f3ff290 */ /* 0x000fea000fffe03f */
[----:B------:R0:W-:Y:S01]  /*19760*/  STL.64 [R1+0xb8], R14 ;  /* 0x0000b80e01007387 */ /* 0x0001e20000100a00 */
[----:B------:R-:W-:Y:S02]  /*19770*/  MOV R0, R12 ;  /* 0x0000000c00007202 */ /* 0x000fe40000000f00 */
[----:B------:R-:W-:Y:S01]  /*19780*/  MOV R29, R13 ;  /* 0x0000000d001d7202 */ /* 0x000fe20000000f00 */
[----:B------:R-:W2:Y:S04]  /*19790*/  LDL.LU R12, [R1+0x130] ;  /* 0x00013000010c7983 */ /* 0x000ea80000300800 */
[----:B------:R-:W2:Y:S04]  /*197a0*/  LDL.LU R13, [R1+0x134] ;  /* 0x00013400010d7983 */ /* 0x000ea80000300800 */
[----:B0-----:R-:W2:Y:S04]  /*197b0*/  LDL.LU R14, [R1+0x138] ;  /* 0x00013800010e7983 */ /* 0x001ea80000300800 */
[----:B------:R-:W2:Y:S01]  /*197c0*/  LDL.LU R15, [R1+0x13c] ;  /* 0x00013c00010f7983 */ /* 0x000ea20000300800 */
[----:B-----5:R-:W-:Y:S11]  /*197d0*/  HMMA.16816.F32 R20, R16, R4, R20 ;  /* 0x000000041014723c */ /* 0x020ff60000001814 */
[----:B------:R-:W-:Y:S11]  /*197e0*/  @!UPT UIADD3 URZ, URZ, URZ, URZ ;  /* 0x0000003f3f3ff290 */ /* 0x000ff6000fffe03f */
[----:B------:R-:W-:Y:S01]  /*197f0*/  @!UPT UIADD3 URZ, URZ, URZ, URZ ;  /* 0x0000003f3f3ff290 */ /* 0x000fe2000fffe03f */
[----:B------:R0:W-:Y:S04]  /*19800*/  STL.64 [R1+0xd0], R20 ;  /* 0x0000d01401007387 */ /* 0x0001e80000100a00 */
[----:B------:R1:W-:Y:S04]  /*19810*/  STL.64 [R1+0xd8], R22 ;  /* 0x0000d81601007387 */ /* 0x0003e80000100a00 */
[----:B0-----:R-:W2:Y:S01]  /*19820*/  LDL.LU.64 R20, [R1+0x34f8] ;  /* 0x0034f80001147983 */ /* 0x001ea20000300a00 */
[----:B------:R-:W-:Y:S01]  /*19830*/  IMAD.MOV.U32 R28, RZ, RZ, R4 ;  /* 0x000000ffff1c7224 */ /* 0x000fe200078e0004 */
[----:B------:R-:W-:-:S02]  /*19840*/  MOV R2, R5 ;  /* 0x0000000500027202 */ /* 0x000fc40000000f00 */
[----:B------:R-:W3:Y:S04]  /*19850*/  LDL.LU.64 R6, [R1+0x34f0] ;  /* 0x0034f00001067983 */ /* 0x000ee80000300a00 */
[----:B-1----:R-:W4:Y:S01]  /*19860*/  LDL.LU.64 R22, [R1+0x34e8] ;  /* 0x0034e80001167983 */ /* 0x002f220000300a00 */
[----:B--2---:R-:W-:Y:S01]  /*19870*/  HMMA.16816.F32 R12, R16, R20, R12 ;  /* 0x00000014100c723c */ /* 0x004fe2000000180c */
[----:B------:R-:W-:Y:S01]  /*19880*/  MOV R5, R20 ;  /* 0x0000001400057202 */ /* 0x000fe20000000f00 */
[----:B------:R-:W-:Y:S02]  /*19890*/  IMAD.MOV.U32 R4, RZ, RZ, R21 ;  /* 0x000000ffff047224 */ /* 0x000fe400078e0015 */
[----:B------:R-:W4:Y:S11]  /*198a0*/  LDL.LU.64 R20, [R1+0x34e0] ;  /* 0x0034e00001147983 */ /* 0x000f360000300a00 */
[----:B------:R-:W-:Y:S08]  /*198b0*/  @!UPT UIADD3 URZ, URZ, URZ, URZ ;  /* 0x0000003f3f3ff290 */ /* 0x000ff0000fffe03f */
[----:B------:R0:W-:Y:S01]  /*198c0*/  STL.64 [R1+0x1c0], R12 ;  /* 0x0001c00c01007387 */ /* 0x0001e20000100a00 */
[----:B------:R-:W-:-:S03]  /*198d0*/  MOV R3, R15 ;  /* 0x0000000f00037202 */ /* 0x000fc60000000f00 */
[----:B------:R1:W-:Y:S04]  /*198e0*/  STL [R1+0x1c8], R14 ;  /* 0x0001c80e01007387 */ /* 0x0003e80000100800 */
[----:B------:R-:W2:Y:S01]  /*198f0*/  LDL R15, [R1+0x105c] ;  /* 0x00105c00010f7983 */ /* 0x000ea20000100800 */
[C---:B----4-:R-:W-:Y:S03]  /*19900*/  HMMA.16816.F32 R20, R16.reuse, R24, R20 ;  /* 0x000000181014723c */ /* 0x050fe60000001814 */
[----:B--2---:R2:W-:Y:S04]  /*19910*/  STL [R1+0x33d4], R15 ;  /* 0x0033d40f01007387 */ /* 0x0045e80000100800 */
[----:B0-----:R-:W4:Y:S04]  /*19920*/  LDL.LU R12, [R1+0x110] ;  /* 0x00011000010c7983 */ /* 0x001f280000300800 */
[----:B------:R-:W4:Y:S04]  /*19930*/  LDL.LU R13, [R1+0x114] ;  /* 0x00011400010d7983 */ /* 0x000f280000300800 */
[----:B-1----:R-:W4:Y:S04]  /*19940*/  LDL.LU R14, [R1+0x118] ;  /* 0x00011800010e7983 */ /* 0x002f280000300800 */
[----:B--2---:R-:W4:Y:S04]  /*19950*/  LDL.LU R15, [R1+0x11c] ;  /* 0x00011c00010f7983 */ /* 0x004f280000300800 */
[----:B------:R-:W-:Y:S04]  /*19960*/  STL.64 [R1+0x1d0], R20 ;  /* 0x0001d01401007387 */ /* 0x000fe80000100a00 */
[----:B------:R0:W-:Y:S04]  /*19970*/  STL.64 [R1+0x1d8], R22 ;  /* 0x0001d81601007387 */ /* 0x0001e80000100a00 */
[----:B0-----:R-:W2:Y:S04]  /*19980*/  LDL.LU.64 R22, [R1+0x34d8] ;  /* 0x0034d80001167983 */ /* 0x001ea80000300a00 */
[----:B------:R-:W5:Y:S04]  /*19990*/  LDL.LU.64 R20, [R1+0x34d0] ;  /* 0x0034d00001147983 */ /* 0x000f680000300a00 */
[----:B------:R-:W-:Y:S04]  /*199a0*/  STL.64 [R1+0x3460], R24 ;  /* 0x0034601801007387 */ /* 0x000fe80000100a00 */
[----:B------:R-:W-:Y:S04]  /*199b0*/  STL.64 [R1+0x3458], R10 ;  /* 0x0034580a01007387 */ /* 0x000fe80000100a00 */
[----:B------:R-:W-:Y:S01]  /*199c0*/  STL.64 [R1+0x3450], R8 ;  /* 0x0034500801007387 */ /* 0x000fe20000100a00 */
[----:B----4-:R-:W-:Y:S11]  /*199d0*/  HMMA.16816.F32 R12, R16, R8, R12 ;  /* 0x00000008100c723c */ /* 0x010ff6000000180c */
[----:B------:R-:W-:Y:S11]  /*199e0*/  @!UPT UIADD3 URZ, URZ, URZ, URZ ;  /* 0x0000003f3f3ff290 */ /* 0x000ff6000fffe03f */
[----:B------:R-:W-:Y:S01]  /*199f0*/  @!UPT UIADD3 URZ, URZ, URZ, URZ ;  /* 0x0000003f3f3ff290 */ /* 0x000fe2000fffe03f */
[----:B------:R3:W-:Y:S04]  /*19a00*/  STL.64 [R1+0x1b0], R12 ;  /* 0x0001b00c01007387 */ /* 0x0007e80000100a00 */
[----:B------:R0:W-:Y:S01]  /*19a10*/  STL.64 [R1+0x1b8], R14 ;  /* 0x0001b80e01007387 */ /* 0x0001e20000100a00 */
[----:B---3--:R-:W-:Y:S01]  /*19a20*/  MOV R12, R7 ;  /* 0x00000007000c7202 */ /* 0x008fe20000000f00 */
[----:B------:R-:W-:Y:S02]  /*19a30*/  IMAD.MOV.U32 R13, RZ, RZ, R26 ;  /* 0x000000ffff0d7224 */ /* 0x000fe400078e001a */
[----:B------:R-:W3:Y:S01]  /*19a40*/  LDL.LU R7, [R1+0x34cc] ;  /* 0x0034cc0001077983 */ /* 0x000ee20000300800 */
[----:B0-----:R-:W-:-:S03]  /*19a50*/  MOV R14, R27 ;  /* 0x0000001b000e7202 */ /* 0x001fc60000000f00 */
[----:B------:R-:W4:Y:S01]  /*19a60*/  LDL.LU R26, [R1+0x34c8] ;  /* 0x0034c800011a7983 */ /* 0x000f220000300800 */
[----:B-----5:R-:W-:-:S03]  /*19a70*/  MOV R15, R21 ;  /* 0x00000015000f7202 */ /* 0x020fc60000000f00 */
[----:B------:R-:W5:Y:S04]  /*19a80*/  LDL.LU R27, [R1+0x34c4] ;  /* 0x0034c400011b7983 */ /* 0x000f680000300800 */
[----:B------:R-:W4:Y:S04]  /*19a90*/  LDL.LU R21, [R1+0x34c0] ;  /* 0x0034c00001157983 */ /* 0x000f280000300800 */
[----:B------:R2:W-:Y:S04]  /*19aa0*/  STL.64 [R1+0x33e0], R14 ;  /* 0x0033e00e01007387 */ /* 0x0005e80000100a00 */
[----:B------:R0:W-:Y:S01]  /*19ab0*/  STL.64 [R1+0x33d8], R12 ;  /* 0x0033d80c01007387 */ /* 0x0001e20000100a00 */
[----:B--2---:R-:W-:Y:S01]  /*19ac0*/  MOV R14, R23 ;  /* 0x00000017000e7202 */ /* 0x004fe20000000f00 */
[----:B------:R-:W-:-:S02]  /*19ad0*/  IMAD.MOV.U32 R15, RZ, RZ, R22 ;  /* 0x000000ffff0f7224 */ /* 0x000fc400078e0016 */
[----:B0-----:R-:W-:Y:S01]  /*19ae0*/  IMAD.MOV.U32 R12, RZ, RZ, R20 ;  /* 0x000000ffff0c7224 */ /* 0x001fe200078e0014 */
[----:B------:R-:W-:Y:S01]  /*19af0*/  MOV R13, R6 ;  /* 0x00000006000d7202 */ /* 0x000fe20000000f00 */
[----:B------:R-:W2:Y:S04]  /*19b00*/  LDL.LU R20, [R1+0x34bc] ;  /* 0x0034bc0001147983 */ /* 0x000ea80000300800 */
[----:B------:R-:W2:Y:S04]  /*19b10*/  LDL.LU R6, [R1+0x34b8] ;  /* 0x0034b80001067983 */ /* 0x000ea80000300800 */
[----:B------:R-:W2:Y:S04]  /*19b20*/  LDL.LU R23, [R1+0x34b4] ;  /* 0x0034b40001177983 */ /* 0x000ea80000300800 */
[----:B------:R-:W2:Y:S04]  /*19b30*/  LDL.LU R22, [R1+0x34b0] ;  /* 0x0034b00001167983 */ /* 0x000ea80000300800 */
[----:B------:R3:W-:Y:S04]  /*19b40*/  STL.64 [R1+0x3400], R14 ;  /* 0x0034000e01007387 */ /* 0x0007e80000100a00 */
[----:B------:R4:W-:Y:S01]  /*19b50*/  STL.64 [R1+0x33f8], R12 ;  /* 0x0033f80c01007387 */ /* 0x0009e20000100a00 */
[----:B---3--:R-:W-:-:S02]  /*19b60*/  MOV R15, R7 ;  /* 0x00000007000f7202 */ /* 0x008fc40000000f00 */
[----:B----4-:R-:W-:Y:S02]  /*19b70*/  MOV R12, R21 ;  /* 0x00000015000c7202 */ /* 0x010fe40000000f00 */
[----:B------:R-:W3:Y:S04]  /*19b80*/  LDL.LU R21, [R1+0x34ac] ;  /* 0x0034ac0001157983 */ /* 0x000ee80000300800 */
[----:B------:R-:W4:Y:S04]  /*19b90*/  LDL R7, [R1+0x1060] ;  /* 0x0010600001077983 */ /* 0x000f280000100800 */
[----:B------:R-:W2:Y:S04]  /*19ba0*/  LDL.LU R8, [R1+0xe0] ;  /* 0x0000e00001087983 */ /* 0x000ea80000300800 */
[----:B------:R-:W2:Y:S04]  /*19bb0*/  LDL.LU R9, [R1+0xe4] ;  /* 0x0000e40001097983 */ /* 0x000ea80000300800 */
[----:B------:R-:W2:Y:S04]  /*19bc0*/  LDL.LU R10, [R1+0xe8] ;  /* 0x0000e800010a7983 */ /* 0x000ea80000300800 */
[----:B------:R-:W2:Y:S01]  /*19bd0*/  LDL.LU R11, [R1+0xec] ;  /* 0x0000ec00010b7983 */ /* 0x000ea20000300800 */
[----:B------:R-:W-:Y:S01]  /*19be0*/  IMAD.MOV.U32 R14, RZ, RZ, R26 ;  /* 0x000000ffff0e7224 */ /* 0x000fe200078e001a */
[----:B-----5:R-:W-:-:S02]  /*19bf0*/  MOV R13, R27 ;  /* 0x0000001b000d7202 */ /* 0x020fc40000000f00 */
[----:B--2---:R-:W-:Y:S04]  /*19c00*/  STL.64 [R1+0x3480], R10 ;  /* 0x0034800a01007387 */ /* 0x004fe80000100a00 */
[----:B------:R0:W-:Y:S04]  /*19c10*/  STL.64 [R1+0x3478], R8 ;  /* 0x0034780801007387 */ /* 0x0001e80000100a00 */
[----:B0-----:R-:W2:Y:S04]  /*19c20*/  LDL.LU R8, [R1+0x100] ;  /* 0x0001000001087983 */ /* 0x001ea80000300800 */
[----:B------:R-:W2:Y:S04]  /*19c30*/  LDL.LU R9, [R1+0x104] ;  /* 0x0001040001097983 */ /* 0x000ea80000300800 */
[----:B------:R-:W2:Y:S04]  /*19c40*/  LDL.LU R10, [R1+0x108] ;  /* 0x00010800010a7983 */ /* 0x000ea80000300800 */
[----:B------:R-:W2:Y:S04]  /*19c50*/  LDL.LU R11, [R1+0x10c] ;  /* 0x00010c00010b7983 */ /* 0x000ea80000300800 */
[----:B------:R-:W5:Y:S04]  /*19c60*/  LDL.LU R24, [R1+0xf0] ;  /* 0x0000f00001187983 */ /* 0x000f680000300800 */
[----:B------:R-:W5:Y:S04]  /*19c70*/  LDL.LU R25, [R1+0xf4] ;  /* 0x0000f40001197983 */ /* 0x000f680000300800 */
[----:B------:R-:W5:Y:S04]  /*19c80*/  LDL.LU R26, [R1+0xf8] ;  /* 0x0000f800011a7983 */ /* 0x000f680000300800 */
[----:B------:R-:W5:Y:S04]  /*19c90*/  LDL.LU R27, [R1+0xfc] ;  /* 0x0000fc00011b7983 */ /* 0x000f680000300800 */
[----:B------:R-:W-:Y:S04]  /*19ca0*/  STL.64 [R1+0x3410], R14 ;  /* 0x0034100e01007387 */ /* 0x000fe80000100a00 */
[----:B------:R0:W-:Y:S02]  /*19cb0*/  STL.64 [R1+0x3408], R12 ;  /* 0x0034080c01007387 */ /* 0x0001e40000100a00 */
[----:B0-----:R-:W-:Y:S01]  /*19cc0*/  MOV R12, R22 ;  /* 0x00000016000c7202 */ /* 0x001fe20000000f00 */
[----:B------:R-:W-:Y:S01]  /*19cd0*/  IMAD.MOV.U32 R13, RZ, RZ, R23 ;  /* 0x000000ffff0d7224 */ /* 0x000fe200078e0017 */
[----:B------:R-:W2:Y:S04]  /*19ce0*/  LDL.LU R22, [R1+0x34a8] ;  /* 0x0034a80001167983 */ /* 0x000ea80000300800 */
[----:B------:R-:W4:Y:S01]  /*19cf0*/  LDL.LU R23, [R1+0x34a4] ;  /* 0x0034a40001177983 */ /* 0x000f220000300800 */
[----:B------:R-:W-:-:S03]  /*19d00*/  MOV R14, R6 ;  /* 0x00000006000e7202 */ /* 0x000fc60000000f00 */
[----:B------:R-:W5:Y:S01]  /*19d10*/  LDL.LU R6, [R1+0x34a0] ;  /* 0x0034a00001067983 */ /* 0x000f620000300800 */
[----:B------:R-:W-:-:S03]  /*19d20*/  MOV R15, R20 ;  /* 0x00000014000f7202 */ /* 0x000fc60000000f00 */
[----:B------:R-:W5:Y:S04]  /*19d30*/  LDL.LU R20, [R1+0x349c] ;  /* 0x00349c0001147983 */ /* 0x000f680000300800 */
[----:B------:R-:W-:Y:S04]  /*19d40*/  STL.64 [R1+0x3428], R14 ;  /* 0x0034280e01007387 */ /* 0x000fe80000100a00 */
[----:B------:R3:W-:Y:S02]  /*19d50*/  STL.64 [R1+0x3420], R12 ;  /* 0x0034200c01007387 */ /* 0x0007e40000100a00 */
[----:B---3--:R-:W-:-:S02]  /*19d60*/  IMAD.MOV.U32 R12, RZ, RZ, R21 ;  /* 0x000000ffff0c7224 */ /* 0x008fc400078e0015 */
[----:B------:R-:W3:Y:S01]  /*19d70*/  LDL.LU R21, [R1+0x3498] ;  /* 0x0034980001157983 */ /* 0x000ee20000300800 */
[----:B------:R-:W-:Y:S02]  /*19d80*/  MOV R16, R5 ;  /* 0x0000000500107202 */ /* 0x000fe40000000f00 */
[----:B------:R-:W-:Y:S02]  /*19d90*/  MOV R17, R4 ;  /* 0x0000000400117202 */ /* 0x000fe40000000f00 */
[----:B--2---:R-:W-:Y:S02]  /*19da0*/  MOV R13, R22 ;  /* 0x00000016000d7202 */ /* 0x004fe40000000f00 */
[----:B------:R-:W3:Y:S01]  /*19db0*/  LDL.LU R22, [R1+0x3494] ;  /* 0x0034940001167983 */ /* 0x000ee20000300800 */
[----:B----4-:R-:W-:-:S03]  /*19dc0*/  MOV R14, R23 ;  /* 0x00000017000e7202 */ /* 0x010fc60000000f00 */
[----:B------:R-:W3:Y:S01]  /*19dd0*/  LDL.LU R23, [R1+0x3490] ;  /* 0x0034900001177983 */ /* 0x000ee20000300800 */
[----:B-----5:R-:W-:-:S03]  /*19de0*/  IMAD.MOV.U32 R15, RZ, RZ, R6 ;  /* 0x000000ffff0f7224 */ /* 0x020fc600078e0006 */
[----:B------:R-:W0:Y:S04]  /*19df0*/  LDSM.16.MT88.4 R4, [R7+0x13800] ;  /* 0x013800000704783b */ /* 0x000e280000004200 */
[----:B------:R-:W2:Y:S04]  /*19e00*/  LDL R18, [R1+0x48] ;  /* 0x0000480001127983 */ /* 0x000ea80000100800 */
[----:B------:R-:W2:Y:S04]  /*19e10*/  LDL R19, [R1+0x4c] ;  /* 0x00004c0001137983 */ /* 0x000ea80000100800 */
[----:B0-----:R-:W-:Y:S04]  /*19e20*/  STL.64 [R1+0x33b0], R6 ;  /* 0x0033b00601007387 */ /* 0x001fe80000100a00 */
[----:B------:R0:W-:Y:S02]  /*19e30*/  STL.64 [R1+0x33a8], R4 ;  /* 0x0033a80401007387 */ /* 0x0001e40000100a00 */
[----:B0-----:R-:W-:Y:S01]  /*19e40*/  IMAD.MOV.U32 R4, RZ, RZ, R28 ;  /* 0x000000ffff047224 */ /* 0x001fe200078e001c */
[----:B------:R-:W-:Y:S01]  /*19e50*/  MOV R5, R2 ;  /* 0x0000000200057202 */ /* 0x000fe20000000f00 */
[----:B------:R-:W4:Y:S04]  /*19e60*/  LDL.LU R28, [R1+0x348c] ;  /* 0x00348c00011c7983 */ /* 0x000f280000300800 */
[----:B------:R-:W5:Y:S02]  /*19e70*/  LDL.LU R2, [R1+0x3488] ;  /* 0x0034880001027983 */ /* 0x000f640000300800 */
[C---:B---3--:R-:W-:Y:S02]  /*19e80*/  HMMA.16816.F32 R4, R20.reuse, R4, R8 ;  /* 0x000000041404723c */ /* 0x048fe40000001808 */
[----:B------:R-:W3:Y:S04]  /*19e90*/  LDL.LU.64 R10, [R1+0x3480] ;  /* 0x00348000010a7983 */ /* 0x000ee80000300a00 */
[----:B------:R-:W3:Y:S11]  /*19ea0*/  LDL.LU.64 R8, [R1+0x3478] ;  /* 0x0034780001087983 */ /* 0x000ef60000300a00 */
[----:B------:R-:W-:Y:S06]  /*19eb0*/  @!UPT UIADD3 URZ, URZ, URZ, URZ ;  /* 0x0000003f3f3ff290 */ /* 0x000fec000fffe03f */
[----:B------:R0:W-:Y:S04]  /*19ec0*/  STL.64 [R1+0x1a0], R4 ;  /* 0x0001a00401007387 */ /* 0x0001e80000100a00 */
[----:B------:R1:W-:Y:S01]  /*19ed0*/  STL.64 [R1+0x1a8], R6 ;  /* 0x0001a80601007387 */ /* 0x0003e20000100a00 */
[----:B0-----:R-:W-:Y:S01]  /*19ee0*/  MOV R4, R0 ;  /* 0x0000000000047202 */ /* 0x001fe20000000f00 */
[----:B------:R-:W-:Y:S02]  /*19ef0*/  IMAD.MOV.U32 R5, RZ, RZ, R29 ;  /* 0x000000ffff057224 */ /* 0x000fe400078e001d */
[----:B------:R-:W2:Y:S04]  /*19f00*/  LDL.LU R0, [R1+0x3470] ;  /* 0x0034700001007983 */ /* 0x000ea80000300800 */
[----:B------:R-:W2:Y:S04]  /*19f10*/  LDL.LU R29, [R1+0x346c] ;  /* 0x00346c00011d7983 */ /* 0x000ea80000300800 */
[----:B-1----:R-:W2:Y:S04]  /*19f20*/  LDL.LU R6, [R1+0xb8] ;  /* 0x0000b80001067983 */ /* 0x002ea80000300800 */
[----:B------:R-:W2:Y:S01]  /*19f30*/  LDL.LU R7, [R1+0xbc] ;  /* 0x0000bc0001077983 */ /* 0x000ea20000300800 */
[----:B------:R-:W-:Y:S03]  /*19f40*/  HMMA.16816.F32 R24, R20, R16, R24 ;  /* 0x000000101418723c */ /* 0x000fe60000001818 */
[----:B--2---:R-:W-:Y:S04]  /*19f50*/  STL.64 [R1+0x33c8], R6 ;  /* 0x0033c80601007387 */ /* 0x004fe80000100a00 */
[----:B------:R0:W-:Y:S04]  /*19f60*/  STL.64 [R1+0x33c0], R4 ;  /* 0x0033c00401007387 */ /* 0x0001e80000100a00 */
[----:B0-----:R-:W2:Y:S01]  /*19f70*/  LDL.LU R4, [R1+0x80] ;  /* 0x0000800001047983 */ /* 0x001ea20000300800 */
[----:B------:R-:W-:-:S03]  /*19f80*/  MOV R5, R0 ;  /* 0x0000000000057202 */ /* 0x000fc60000000f00 */
[----:B------:R-:W2:Y:S08]  /*19f90*/  LDL.LU R0, [R1+0x3468] ;  /* 0x0034680001007983 */ /* 0x000eb00000300800 */
[----:B------:R0:W-:Y:S04]  /*19fa0*/  STL.64 [R1+0x190], R24 ;  /* 0x0001901801007387 */ /* 0x0001e80000100a00 */
[----:B------:R3:W-:Y:S04]  /*19fb0*/  STL.64 [R1+0x198], R26 ;  /* 0x0001981a01007387 */ /* 0x0007e80000100a00 */
[----:B0-----:R-:W3:Y:S02]  /*19fc0*/  LDL.LU.64 R24, [R1+0x3460] ;  /* 0x0034600001187983 */ /* 0x001ee40000300a00 */
[C---:B---3--:R-:W-:Y:S02]  /*19fd0*/  HMMA.16816.F32 R24, R20.reuse, R24, R8 ;  /* 0x000000181418723c */ /* 0x048fe40000001808 */
[----:B------:R-:W3:Y:S04]  /*19fe0*/  LDL.LU.64 R10, [R1+0x3458] ;  /* 0x00345800010a7983 */ /* 0x000ee80000300a00 */
[----:B------:R-:W2:Y:S11]  /*19ff0*/  LDL.LU.64 R8, [R1+0x3450] ;  /* 0x0034500001087983 */ /* 0x000eb60000300a00 */
[----:B------:R-:W-:Y:S06]  /*1a000*/  @!UPT UIADD3 URZ, URZ, URZ, URZ ;  /* 0x0000003f3f3ff290 */ /* 0x000fec000fffe03f */
[----:B------:R-:W-:Y:S04]  /*1a010*/  STL.64 [R1+0x180], R24 ;  /* 0x0001801801007387 */ /* 0x000fe80000100a00 */
[----:B------:R0:W-:Y:S04]  /*1a020*/  STL.64 [R1+0x188], R26 ;  /* 0x0001881a01007387 */ /* 0x0001e80000100a00 */
[----:B0-----:R-:W2:Y:S04]  /*1a030*/  LDL.LU.64 R26, [R1+0x3448] ;  /* 0x00344800011a7983 */ /* 0x001ea80000300a00 */
[----:B------:R-:W2:Y:S02]  /*1a040*/  LDL.LU.64 R24, [R1+0x3440] ;  /* 0x0034400001187983 */ /* 0x000ea40000300a00 */
[----:B--2---:R-:W-:Y:S02]  /*1a050*/  HMMA.16816.F32 R20, R20, R8, R24 ;  /* 0x000000081414723c */ /* 0x004fe40000001818 */
[----:B------:R-:W2:Y:S04]  /*1a060*/  LDL.LU.64 R26, [R1+0x3438] ;  /* 0x00343800011a7983 */ /* 0x000ea80000300a00 */
[----:B------:R-:W2:Y:S04]  /*1a070*/  LDL.LU.64 R24, [R1+0x3430] ;  /* 0x0034300001187983 */ /* 0x000ea80000300a00 */
[----:B---3--:R0:W-:Y:S04]  /*1a080*/  STL.64 [R1+0x3418], R10 ;  /* 0x0034180a01007387 */ /* 0x0081e80000100a00 */
[----:B0-----:R-:W3:Y:S09]  /*1a090*/  LDL.64 R10, [R1+0x38] ;  /* 0x00003800010a7983 */ /* 0x001ef20000100a00 */
[----:B------:R-:W-:Y:S04]  /*1a0a0*/  STL.64 [R1+0x150], R20 ;  /* 0x0001501401007387 */ /* 0x000fe80000100a00 */
[----:B------:R0:W-:Y:S04]  /*1a0b0*/  STL.64 [R1+0x158], R22 ;  /* 0x0001581601007387 */ /* 0x0001e80000100a00 */
[----:B0-----:R-:W2:Y:S02]  /*1a0c0*/  LDL.LU.64 R22, [R1+0x58] ;  /* 0x0000580001167983 */ /* 0x001ea40000300a00 */
[----:B--2---:R-:W-:Y:S11]  /*1a0d0*/  HMMA.16816.F32 R12, R24, R22, R12 ;  /* 0x00000016180c723c */ /* 0x004ff6000000180c */
[----:B------:R-:W-:Y:S11]  /*1a0e0*/  @!UPT UIADD3 URZ, URZ, URZ, URZ ;  /* 0x0000003f3f3ff290 */ /* 0x000ff6000fffe03f */
[----:B------:R-:W-:Y:S01]  /*1a0f0*/  @!UPT UIADD3 URZ, URZ, URZ, URZ ;  /* 0x0000003f3f3ff290 */ /* 0x000fe2000fffe03f */
[----:B------:R-:W-:Y:S04]  /*1a100*/  STL.64 [R1+0x140], R12 ;  /* 0x0001400c01007387 */ /* 0x000fe80000100a00 */
[----:B------:R0:W-:Y:S04]  /*1a110*/  STL.64 [R1+0x148], R14 ;  /* 0x0001480e01007387 */ /* 0x0001e80000100a00 */
[----:B0-----:R-:W2:Y:S04]  /*1a120*/  LDL.LU.64 R14, [R1+0x3428] ;  /* 0x00342800010e7983 */ /* 0x001ea80000300a00 */
[----:B------:R-:W2:Y:S01]  /*1a130*/  LDL.LU.64 R12, [R1+0x3420] ;  /* 0x00342000010c7983 */ /* 0x000ea20000300a00 */
[----:B------:R-:W-:Y:S01]  /*1a140*/  MOV R6, R29 ;  /* 0x0000001d00067202 */ /* 0x000fe20000000f00 */
[----:B-----5:R-:W-:-:S07]  /*1a150*/  IMAD.MOV.U32 R7, RZ, RZ, R2 ;  /* 0x000000ffff077224 */ /* 0x020fce00078e0002 */
[C---:B------:R-:W-:Y:S11]  /*1a160*/  HMMA.16816.F32 R4, R24.reuse, R18, R4 ;  /* 0x000000121804723c */ /* 0x040ff60000001804 */
[----:B------:R-:W-:Y:S11]  /*1a170*/  @!UPT UIADD3 URZ, URZ, URZ, URZ ;  /* 0x0000003f3f3ff290 */ /* 0x000ff6000fffe03f */
[----:B------:R-:W-:Y:S01]  /*1a180*/  @!UPT UIADD3 URZ, URZ, URZ, URZ ;  /* 0x0000003f3f3ff290 */ /* 0x000fe2000fffe03f */
[----:B------:R-:W-:Y:S04]  /*1a190*/  STL.64 [R1+0x130], R4 ;  /* 0x0001300401007387 */ /* 0x000fe80000100a00 */
[----:B------:R3:W-:Y:S02]  /*1a1a0*/  STL.64 [R1+0x138], R6 ;  /* 0x0001380601007387 */ /* 0x0007e40000100a00 */
[----:B---3--:R-:W-:Y:S02]  /*1a1b0*/  MOV R7, R10 ;  /* 0x0000000a00077202 */ /* 0x008fe40000000f00 */
[----:B------:R-:W-:Y:S01]  /*1a1c0*/  MOV R6, R11 ;  /* 0x0000000b00067202 */ /* 0x000fe20000000f00 */
[----:B--2---:R-:W-:Y:S01]  /*1a1d0*/  HMMA.16816.F32 R12, R24, R10, R12 ;  /* 0x0000000a180c723c */ /* 0x004fe2000000180c */
[----:B------:R-:W2:Y:S11]  /*1a1e0*/  LDL.LU.64 R10, [R1+0x3418] ;  /* 0x00341800010a7983 */ /* 0x000eb60000300a00 */
[----:B------:R-:W-:Y:S11]  /*1a1f0*/  @!UPT UIADD3 URZ, URZ, URZ, URZ ;  /* 0x0000003f3f3ff290 */ /* 0x000ff6000fffe03f */
[----:B------:R-:W-:Y:S01]  /*1a200*/  STL.64 [R1+0x170], R12 ;  /* 0x0001700c01007387 */ /* 0x000fe20000100a00 */
[----:B------:R-:W-:-:S03]  /*1a210*/  IMAD.MOV.U32 R29, RZ, RZ, R15 ;  /* 0x000000ffff1d7224 */ /* 0x000fc600078e000f */
[----:B------:R0:W-:Y:S04]  /*1a220*/  STL [R1+0x178], R14 ;  /* 0x0001780e01007387 */ /* 0x0001e80000100800 */
[----:B0-----:R-:W3:Y:S04]  /*1a230*/  LDL.LU.64 R14, [R1+0x3410] ;  /* 0x00341000010e7983 */ /* 0x001ee80000300a00 */
[----:B------:R-:W3:Y:S04]  /*1a240*/  LDL.LU.64 R12, [R1+0x3408] ;  /* 0x00340800010c7983 */ /* 0x000ee80000300a00 */
[----:B------:R-:W-:Y:S01]  /*1a250*/  STL [R1+0x3360], R29 ;  /* 0x0033601d01007387 */ /* 0x000fe20000100800 */
[----:B--2---:R-:W-:-:S02]  /*1a260*/  MOV R5, R10 ;  /* 0x0000000a00057202 */ /* 0x004fc40000000f00 */
[----:B------:R-:W-:Y:S01]  /*1a270*/  MOV R4, R11 ;  /* 0x0000000b00047202 */ /* 0x000fe20000000f00 */
[----:B---3--:R-:W-:Y:S01]  /*1a280*/  HMMA.16816.F32 R24, R24, R10, R12 ;  /* 0x0000000a1818723c */ /* 0x008fe2000000180c */
[----:B------:R-:W2:Y:S04]  /*1a290*/  LDL.LU.64 R14, [R1+0x3400] ;  /* 0x00340000010e7983 */ /* 0x000ea80000300a00 */
[----:B------:R-:W2:Y:S04]  /*1a2a0*/  LDL.LU.64 R12, [R1+0x33f8] ;  /* 0x0033f800010c7983 */ /* 0x000ea80000300a00 */
[----:B------:R-:W2:Y:S04]  /*1a2b0*/  LDL.LU.64 R10, [R1+0x33f0] ;  /* 0x0033f000010a7983 */ /* 0x000ea80000300a00 */
[----:B------:R-:W2:Y:S11]  /*1a2c0*/  LDL.LU.64 R8, [R1+0x33e8] ;  /* 0x0033e80001087983 */ /* 0x000eb60000300a00 */
[----:B------:R-:W-:Y:S01]  /*1a2d0*/  IMAD.MOV.U32 R2, RZ, RZ, R27 ;  /* 0x000000ffff027224 */ /* 0x000fe200078e001b */
[----:B------:R-:W-:Y:S04]  /*1a2e0*/  STL.64 [R1+0x120], R24 ;  /* 0x0001201801007387 */ /* 0x000fe80000100a00 */
[----:B------:R-:W-:Y:S04]  /*1a2f0*/  STL [R1+0x128], R26 ;  /* 0x0001281a01007387 */ /* 0x000fe80000100800 */
[----:B------:R-:W-:Y:S01]  /*1a300*/  STL [R1+0x3364], R2 ;  /* 0x0033640201007387 */ /* 0x000fe20000100800 */
        /* <DEDUP_REMOVED lines=8> */
[----:B------:R-:W2:Y:S04]  /*1a390*/  LDL.LU R15, [R1+0x33d4] ;  /* 0x0033d400010f7983 */ /* 0x000ea80000300800 */
[----:B--2---:R-:W0:Y:S04]  /*1a3a0*/  LDSM.16.MT88.4 R12, [R15+0x13800] ;  /* 0x013800000f0c783b */ /* 0x004e280000004200 */
[----:B0-----:R-:W-:Y:S11]  /*1a3b0*/  STL [R1+0x3374], R12 ;  /* 0x0033740c01007387 */ /* 0x001ff60000100800 */
[----:B------:R-:W-:Y:S02]  /*1a3c0*/  @!UPT UIADD3 URZ, URZ, URZ, URZ ;  /* 0x0000003f3f3ff290 */ /* 0x000fe4000fffe03f */
[----:B------:R-:W-:Y:S04]  /*1a3d0*/  STL.64 [R1+0x110], R16 ;  /* 0x0001101001007387 */ /* 0x000fe80000100a00 */
[----:B------:R-:W-:Y:S04]  /*1a3e0*/  STL.64 [R1+0x118], R18 ;  /* 0x0001181201007387 */ /* 0x000fe80000100a00 */
[----:B------:R4:W-:Y:S04]  /*1a3f0*/  STL [R1+0x3370], R13 ;  /* 0x0033700d01007387 */ /* 0x0009e80000100800 */
[----:B------:R0:W-:Y:S04]  /*1a400*/  STL [R1+0x336c], R14 ;  /* 0x00336c0e01007387 */ /* 0x0001e80000100800 */
[----:B------:R1:W-:Y:S01]  /*1a410*/  STL [R1+0x3368], R15 ;  /* 0x0033680f01007387 */ /* 0x0003e20000100800 */
[----:B----4-:R-:W-:-:S03]  /*1a420*/  IMAD.MOV.U32 R13, RZ, RZ, R28 ;  /* 0x000000ffff0d7224 */ /* 0x010fc600078e001c */
[----:B------:R-:W2:Y:S04]  /*1a430*/  LDL.LU R12, [R1+0xc0] ;  /* 0x0000c000010c7983 */ /* 0x000ea80000300800 */
[----:B------:R-:W3:Y:S04]  /*1a440*/  LDL.LU R28, [R1+0x33d0] ;  /* 0x0033d000011c7983 */ /* 0x000ee80000300800 */
[----:B------:R-:W4:Y:S04]  /*1a450*/  LDSM.16.MT88.4 R16, [R0+0x14000] ;  /* 0x014000000010783b */ /* 0x000f280000004200 */
[----:B0-----:R-:W2:Y:S01]  /*1a460*/  LDL.LU R14, [R1+0xc8] ;  /* 0x0000c800010e7983 */ /* 0x001ea20000300800 */
[----:B------:R-:W-:-:S03]  /*1a470*/  MOV R26, R7 ;  /* 0x00000007001a7202 */ /* 0x000fc60000000f00 */
[----:B-1----:R-:W2:Y:S01]  /*1a480*/  LDL.LU R15, [R1+0xcc] ;  /* 0x0000cc00010f7983 */ /* 0x002ea20000300800 */
[----:B------:R-:W-:-:S03]  /*1a490*/  MOV R27, R6 ;  /* 0x00000006001b7202 */ /* 0x000fc60000000f00 */
[----:B------:R-:W-:Y:S04]  /*1a4a0*/  STL [R1+0x3398], R0 ;  /* 0x0033980001007387 */ /* 0x000fe80000100800 */
[----:B----4-:R0:W-:Y:S02]  /*1a4b0*/  STL.64 [R1+0x3328], R18 ;  /* 0x0033281201007387 */ /* 0x0101e40000100a00 */
[----:B0-----:R-:W-:Y:S02]  /*1a4c0*/  MOV R18, R5 ;  /* 0x0000000500127202 */ /* 0x001fe40000000f00 */
[----:B------:R-:W-:Y:S01]  /*1a4d0*/  MOV R19, R4 ;  /* 0x0000000400137202 */ /* 0x000fe20000000f00 */
[----:B------:R-:W-:Y:S04]  /*1a4e0*/  STL.64 [R1+0x3320], R16 ;  /* 0x0033201001007387 */ /* 0x000fe80000100a00 */
[----:B---3--:R-:W0:Y:S04]  /*1a4f0*/  LDSM.16.M88.4 R4, [R28+0x100] ;  /* 0x000100001c04783b */ /* 0x008e280000000200 */
[----:B0-----:R-:W-:Y:S01]  /*1a500*/  STL.64 [R1+0x90], R4 ;  /* 0x0000900401007387 */ /* 0x001fe20000100a00 */
[----:B------:R-:W-:Y:S01]  /*1a510*/  IMAD.MOV.U32 R2, RZ, RZ, R4 ;  /* 0x000000ffff027224 */ /* 0x000fe200078e0004 */
[----:B------:R-:W-:-:S02]  /*1a520*/  MOV R29, R5 ;  /* 0x00000005001d7202 */ /* 0x000fc40000000f00 */
[----:B------:R0:W-:Y:S04]  /*1a530*/  STL.64 [R1+0x98], R6 ;  /* 0x0000980601007387 */ /* 0x0001e80000100a00 */
[----:B0-----:R-:W3:Y:S04]  /*1a540*/  LDL.LU.64 R6, [R1+0x33c8] ;  /* 0x0033c80001067983 */ /* 0x001ee80000300a00 */
[----:B------:R-:W3:Y:S01]  /*1a550*/  LDL.LU.64 R4, [R1+0x33c0] ;  /* 0x0033c00001047983 */ /* 0x000ee20000300a00 */
[C---:B--2---:R-:W-:Y:S03]  /*1a560*/  HMMA.16816.F32 R24, R8.reuse, R26, R12 ;  /* 0x0000001a0818723c */ /* 0x044fe6000000180c */
[----:B------:R-:W0:Y:S11]  /*1a570*/  LDSM.16.M88.4 R12, [R28+0x4100] ;  /* 0x004100001c0c783b */ /* 0x000e360000000200 */
[----:B------:R-:W-:Y:S09]  /*1a580*/  @!UPT UIADD3 URZ, URZ, URZ, URZ ;  /* 0x0000003f3f3ff290 */ /* 0x000ff2000fffe03f */
[----:B------:R-:W-:Y:S04]  /*1a590*/  STL.64 [R1+0x100], R24 ;  /* 0x0001001801007387 */ /* 0x000fe80000100a00 */
[----:B------:R-:W-:Y:S04]  /*1a5a0*/  STL.64 [R1+0x108], R26 ;  /* 0x0001081a01007387 */ /* 0x000fe80000100a00 */
[----:B------:R1:W-:Y:S04]  /*1a5b0*/  STL.64 [R1+0x33a0], R18 ;  /* 0x0033a01201007387 */ /* 0x0003e80000100a00 */
[----:B0-----:R-:W-:Y:S04]  /*1a5c0*/  STL.64 [R1+0x80], R12 ;  /* 0x0000800c01007387 */ /* 0x001fe80000100a00 */
[----:B------:R-:W-:Y:S04]  /*1a5d0*/  STL.64 [R1+0x88], R14 ;  /* 0x0000880e01007387 */ /* 0x000fe80000100a00 */
[----:B------:R-:W2:Y:S01]  /*1a5e0*/  LDL.LU R16, [R1+0xd0] ;  /* 0x0000d00001107983 */ /* 0x000ea20000300800 */
[----:B---3--:R-:W-:Y:S11]  /*1a5f0*/  HMMA.16816.F32 R4, R8, R18, R4 ;  /* 0x000000120804723c */ /* 0x008ff60000001804 */
[----:B------:R-:W-:Y:S11]  /*1a600*/  @!UPT UIADD3 URZ, URZ, URZ, URZ ;  /* 0x0000003f3f3ff290 */ /* 0x000ff6000fffe03f */
[----:B------:R-:W-:Y:S01]  /*1a610*/  @!UPT UIADD3 URZ, URZ, URZ, URZ ;  /* 0x0000003f3f3ff290 */ /* 0x000fe2000fffe03f */
[----:B------:R-:W-:Y:S04]  /*1a620*/  STL.64 [R1+0xf0], R4 ;  /* 0x0000f00401007387 */ /* 0x000fe80000100a00 */
[----:B------:R-:W-:Y:S04]  /*1a630*/  STL.64 [R1+0xf8], R6 ;  /* 0x0000f80601007387 */ /* 0x000fe80000100a00 */
[----:B------:R-:W2:Y:S04]  /*1a640*/  LDL.LU R17, [R1+0xd4] ;  /* 0x0000d40001117983 */ /* 0x000ea80000300800 */
[----:B-1----:R-:W2:Y:S04]  /*1a650*/  LDL.LU R18, [R1+0xd8] ;  /* 0x0000d80001127983 */ /* 0x002ea80000300800 */
[----:B------:R-:W2:Y:S04]  /*1a660*/  LDL.LU R19, [R1+0xdc] ;  /* 0x0000dc0001137983 */ /* 0x000ea80000300800 */
[----:B------:R-:W3:Y:S04]  /*1a670*/  LDL R11, [R1+0x105c] ;  /* 0x00105c00010b7983 */ /* 0x000ee80000100800 */
[----:B------:R-:W0:Y:S04]  /*1a680*/  LDSM.16.M88.4 R4, [R28+0x8100] ;  /* 0x008100001c04783b */ /* 0x000e280000000200 */
[----:B------:R-:W4:Y:S01]  /*1a690*/  LDL R27, [R1+0x1060] ;  /* 0x00106000011b7983 */ /* 0x000f220000100800 */
[----:B0-----:R-:W-:Y:S01]  /*1a6a0*/  IMAD.MOV.U32 R14, RZ, RZ, R4 ;  /* 0x000000ffff0e7224 */ /* 0x001fe200078e0004 */
[----:B------:R-:W-:-:S02]  /*1a6b0*/  MOV R15, R5 ;  /* 0x00000005000f7202 */ /* 0x000fc40000000f00 */
[----:B---3--:R0:W-:Y:S04]  /*1a6c0*/  STL [R1+0x339c], R11 ;  /* 0x00339c0b01007387 */ /* 0x0081e80000100800 */
[----:B------:R-:W3:Y:S04]  /*1a6d0*/  LDL.LU R8, [R1+0x1c0] ;  /* 0x0001c00001087983 */ /* 0x000ee80000300800 */
[----:B------:R-:W3:Y:S01]  /*1a6e0*/  LDL.LU R9, [R1+0x1c4] ;  /* 0x0001c40001097983 */ /* 0x000ee20000300800 */
[----:B0-----:R-:W-:-:S03]  /*1a6f0*/  MOV R11, R3 ;  /* 0x00000003000b7202 */ /* 0x001fc60000000f00 */
[----:B------:R-:W3:Y:S04]  /*1a700*/  LDL.LU R10, [R1+0x1c8] ;  /* 0x0001c800010a7983 */ /* 0x000ee80000300800 */
[----:B------:R-:W5:Y:S04]  /*1a710*/  LDL.LU R3, [R1+0x33b8] ;  /* 0x0033b80001037983 */ /* 0x000f680000300800 */
[----:B------:R-:W-:Y:S04]  /*1a720*/  STL.64 [R1+0x70], R4 ;  /* 0x0000700401007387 */ /* 0x000fe80000100a00 */
[----:B------:R-:W-:Y:S04]  /*1a730*/  STL.64 [R1+0x78], R6 ;  /* 0x0000780601007387 */ /* 0x000fe80000100a00 */
[----:B------:R-:W0:Y:S04]  /*1a740*/  LDSM.16.M88.4 R4, [R28+0xc100] ;  /* 0x00c100001c04783b */ /* 0x000e280000000200 */
[----:B----4-:R-:W-:Y:S04]  /*1a750*/  LDSM.16.MT88.4 R24, [R27+0x14000] ;  /* 0x014000001b18783b */ /* 0x010fe80000004200 */
[----:B0-----:R-:W-:Y:S01]  /*1a760*/  STL.64 [R1+0xb0], R4 ;  /* 0x0000b00401007387 */ /* 0x001fe20000100a00 */
[----:B------:R-:W-:Y:S01]  /*1a770*/  MOV R0, R4 ;  /* 0x0000000400007202 */ /* 0x000fe20000000f00 */
[----:B------:R-:W-:-:S02]  /*1a780*/  IMAD.MOV.U32 R28, RZ, RZ, R5 ;  /* 0x000000ffff1c7224 */ /* 0x000fc400078e0005 */
[----:B------:R0:W-:Y:S04]  /*1a790*/  STL.64 [R1+0xb8], R6 ;  /* 0x0000b80601007387 */ /* 0x0001e80000100a00 */
[----:B0-----:R-:W2:Y:S04]  /*1a7a0*/  LDL.LU.64 R6, [R1+0x33b0] ;  /* 0x0033b00001067983 */ /* 0x001ea80000300a00 */
[----:B------:R-:W2:Y:S02]  /*1a7b0*/  LDL.LU.64 R4, [R1+0x33a8] ;  /* 0x0033a80001047983 */ /* 0x000ea40000300a00 */
[----:B--2---:R-:W-:Y:S11]  /*1a7c0*/  HMMA.16816.F32 R16, R4, R22, R16 ;  /* 0x000000160410723c */ /* 0x004ff60000001810 */
[----:B------:R-:W-:Y:S11]  /*1a7d0*/  @!UPT UIADD3 URZ, URZ, URZ, URZ ;  /* 0x0000003f3f3ff290 */ /* 0x000ff6000fffe03f */
[----:B------:R-:W-:Y:S01]  /*1a7e0*/  @!UPT UIADD3 URZ, URZ, URZ, URZ ;  /* 0x0000003f3f3ff290 */ /* 0x000fe2000fffe03f */
[----:B------:R-:W-:Y:S04]  /*1a7f0*/  STL.64 [R1+0xe0], R16 ;  /* 0x0000e01001007387 */ /* 0x000fe80000100a00 */
[----:B------:R0:W-:Y:S04]  /*1a800*/  STL.64 [R1+0xe8], R18 ;  /* 0x0000e81201007387 */ /* 0x0001e80000100a00 */
[----:B0-----:R-:W2:Y:S01]  /*1a810*/  LDL.LU.64 R18, [R1+0x33a0] ;  /* 0x0033a00001127983 */ /* 0x001ea20000300a00 */
[----:B------:R-:W-:Y:S02]  /*1a820*/  MOV R17, R22 ;  /* 0x0000001600117202 */ /* 0x000fe40000000f00 */
[----:B------:R-:W-:-:S02]  /*1a830*/  MOV R16, R23 ;  /* 0x0000001700107202 */ /* 0x000fc40000000f00 */
[----:B-----5:R-:W0:Y:S04]  /*1a840*/  LDSM.16.MT88.4 R20, [R3+0x14000] ;  /* 0x014000000314783b */ /* 0x020e280000004200 */
[----:B--2---:R-:W-:Y:S04]  /*1a850*/  STL.64 [R1+0x3380], R18 ;  /* 0x0033801201007387 */ /* 0x004fe80000100a00 */
[----:B------:R1:W-:Y:S04]  /*1a860*/  STL.64 [R1+0x3378], R16 ;  /* 0x0033781001007387 */ /* 0x0003e80000100a00 */
[----:B-1----:R-:W2:Y:S04]  /*1a870*/  LDL.LU R16, [R1+0x1d0] ;  /* 0x0001d00001107983 */ /* 0x002ea80000300800 */
[----:B------:R-:W2:Y:S04]  /*1a880*/  LDL.LU R17, [R1+0x1d4] ;  /* 0x0001d40001117983 */ /* 0x000ea80000300800 */
[----:B------:R-:W2:Y:S04]  /*1a890*/  LDL.LU R18, [R1+0x1d8] ;  /* 0x0001d80001127983 */ /* 0x000ea80000300800 */
[----:B------:R-:W2:Y:S04]  /*1a8a0*/  LDL.LU R19, [R1+0x1dc] ;  /* 0x0001dc0001137983 */ /* 0x000ea80000300800 */
[----:B0-----:R-:W-:Y:S04]  /*1a8b0*/  STL.64 [R1+0x32f0], R22 ;  /* 0x0032f01601007387 */ /* 0x001fe80000100a00 */
[----:B------:R0:W-:Y:S04]  /*1a8c0*/  STL.64 [R1+0x32e8], R20 ;  /* 0x0032e81401007387 */ /* 0x0001e80000100a00 */
[----:B0-----:R-:W4:Y:S04]  /*1a8d0*/  LDL.LU R20, [R1+0x1b0] ;  /* 0x0001b00001147983 */ /* 0x001f280000300800 */
[----:B------:R-:W4:Y:S04]  /*1a8e0*/  LDL.LU R21, [R1+0x1b4] ;  /* 0x0001b40001157983 */ /* 0x000f280000300800 */
[----:B------:R-:W5:Y:S04]  /*1a8f0*/  LDL.LU R22, [R1+0x1b8] ;  /* 0x0001b80001167983 */ /* 0x000f680000300800 */
[----:B------:R-:W5:Y:S04]  /*1a900*/  LDL.LU R23, [R1+0x1bc] ;  /* 0x0001bc0001177983 */ /* 0x000f680000300800 */
[----:B-----5:R0:W-:Y:S04]  /*1a910*/  STL.64 [R1+0x3390], R22 ;  /* 0x0033901601007387 */ /* 0x0201e80000100a00 */
[----:B----4-:R-:W-:Y:S04]  /*1a920*/  STL.64 [R1+0x3388], R20 ;  /* 0x0033881401007387 */ /* 0x010fe80000100a00 */
[----:B0-----:R-:W2:Y:S04]  /*1a930*/  LDL.LU.64 R22, [R1+0x38] ;  /* 0x0000380001167983 */ /* 0x001ea80000300a00 */
[----:B------:R0:W-:Y:S04]  /*1a940*/  STL.64 [R1+0x32a8], R26 ;  /* 0x0032a81a01007387 */ /* 0x0001e80000100a00 */
[----:B------:R-:W-:Y:S04]  /*1a950*/  STL.64 [R1+0x32a0], R24 ;  /* 0x0032a01801007387 */ /* 0x000fe80000100a00 */
[----:B0-----:R-:W3:Y:S02]  /*1a960*/  LDL.LU.64 R26, [R1+0x48] ;  /* 0x00004800011a7983 */ /* 0x001ee40000300a00 */
[C---:B---3--:R-:W-:Y:S11]  /*1a970*/  HMMA.16816.F32 R8, R4.reuse, R26, R8 ;  /* 0x0000001a0408723c */ /* 0x048ff60000001808 */
[----:B------:R-:W-:Y:S11]  /*1a980*/  @!UPT UIADD3 URZ, URZ, URZ, URZ ;  /* 0x0000003f3f3ff290 */ /* 0x000ff6000fffe03f */
[----:B------:R-:W-:Y:S01]  /*1a990*/  @!UPT UIADD3 URZ, URZ, URZ, URZ ;  /* 0x0000003f3f3ff290 */ /* 0x000fe2000fffe03f */
[----:B------:R-:W-:Y:S04]  /*1a9a0*/  STL.64 [R1+0xd0], R8 ;  /* 0x0000d00801007387 */ /* 0x000fe80000100a00 */
[----:B------:R0:W-:Y:S04]  /*1a9b0*/  STL.64 [R1+0xd8], R10 ;  /* 0x0000d80a01007387 */ /* 0x0001e80000100a00 */
[----:B0-----:R-:W3:Y:S01]  /*1a9c0*/  LDL.LU R11, [R1+0x339c] ;  /* 0x00339c00010b7983 */ /* 0x001ee20000300800 */
[----:B--2---:R-:W-:Y:S01]  /*1a9d0*/  HMMA.16816.F32 R16, R4, R22, R16 ;  /* 0x000000160410723c */ /* 0x004fe20000001810 */
[----:B------:R-:W-:-:S02]  /*1a9e0*/  MOV R25, R22 ;  /* 0x0000001600197202 */ /* 0x000fc40000000f00 */
[----:B------:R-:W-:Y:S01]  /*1a9f0*/  MOV R24, R23 ;  /* 0x0000001700187202 */ /* 0x000fe20000000f00 */
[----:B---3--:R-:W0:Y:S04]  /*1aa00*/  LDSM.16.MT88.4 R8, [R11+0x14000] ;  /* 0x014000000b08783b */ /* 0x008e280000004200 */
[----:B0-----:R0:W-:Y:S04]  /*1aa10*/  STL.64 [R1+0x3258], R10 ;  /* 0x0032580a01007387 */ /* 0x0011e80000100a00 */
[----:B------:R1:W-:Y:S11]  /*1aa20*/  STL.64 [R1+0x3250], R8 ;  /* 0x0032500801007387 */ /* 0x0003f60000100a00 */
[----:B------:R-:W-:Y:S01]  /*1aa30*/  @!UPT UIADD3 URZ, URZ, URZ, URZ ;  /* 0x0000003f3f3ff290 */ /* 0x000fe2000fffe03f */
[----:B0-----:R-:W-:Y:S02]  /*1aa40*/  MOV R10, R18 ;  /* 0x00000012000a7202 */ /* 0x001fe40000000f00 */
[----:B-1----:R-:W-:Y:S02]  /*1aa50*/  MOV R8, R0 ;  /* 0x0000000000087202 */ /* 0x002fe40000000f00 */
[----:B------:R-:W2:Y:S01]  /*1aa60*/  LDL.LU R0, [R1+0x3398] ;  /* 0x0033980001007983 */ /* 0x000ea20000300800 */
[----:B------:R-:W-:Y:S01]  /*1aa70*/  IMAD.MOV.U32 R9, RZ, RZ, R28 ;  /* 0x000000ffff097224 */ /* 0x000fe200078e001c */
[----:B------:R-:W-:Y:S02]  /*1aa80*/  MOV R11, R19 ;  /* 0x00000013000b7202 */ /* 0x000fe40000000f00 */
[----:B------:R-:W3:Y:S01]  /*1aa90*/  LDL.LU.64 R22, [R1+0x3390] ;  /* 0x0033900001167983 */ /* 0x000ee20000300a00 */
[----:B------:R-:W-:-:S03]  /*1aaa0*/  IMAD.MOV.U32 R28, RZ, RZ, R17 ;  /* 0x000000ffff1c7224 */ /* 0x000fc600078e0011 */
[----:B------:R-:W3:Y:S04]  /*1aab0*/  LDL.LU.64 R20, [R1+0x3388] ;  /* 0x0033880001147983 */ /* 0x000ee80000300a00 */
[----:B------:R0:W-:Y:S04]  /*1aac0*/  STL [R1+0xc0], R16 ;  /* 0x0000c01001007387 */ /* 0x0001e80000100800 */
[----:B------:R-:W4:Y:S04]  /*1aad0*/  LDL.LU.64 R18, [R1+0x3380] ;  /* 0x0033800001127983 */ /* 0x000f280000300a00 */
[----:B0-----:R-:W5:Y:S01]  /*1aae0*/  LDL.LU.64 R16, [R1+0x3378] ;  /* 0x0033780001107983 */ /* 0x001f620000300a00 */
[----:B------:R-:W-:Y:S01]  /*1aaf0*/  MOV R13, R27 ;  /* 0x0000001b000d7202 */ /* 0x000fe20000000f00 */
[----:B------:R-:W-:-:S02]  /*1ab00*/  IMAD.MOV.U32 R12, RZ, RZ, R26 ;  /* 0x000000ffff0c7224 */ /* 0x000fc400078e001a */
[----:B------:R-:W-:Y:S04]  /*1ab10*/  STL.64 [R1+0x3300], R10 ;  /* 0x0033000a01007387 */ /* 0x000fe80000100a00 */
[----:B------:R-:W-:Y:S04]  /*1ab20*/  STL.64 [R1+0x32f8], R8 ;  /* 0x0032f80801007387 */ /* 0x000fe80000100a00 */
[----:B----4-:R0:W-:Y:S01]  /*1ab30*/  STL.64 [R1+0x3338], R18 ;  /* 0x0033381201007387 */ /* 0x0101e20000100a00 */
[----:B---3--:R-:W-:Y:S01]  /*1ab40*/  HMMA.16816.F32 R4, R4, R18, R20 ;  /* 0x000000120404723c */ /* 0x008fe20000001814 */
[----:B-----5:R-:W-:-:S02]  /*1ab50*/  MOV R27, R16 ;  /* 0x00000010001b7202 */ /* 0x020fc40000000f00 */
[----:B------:R-:W-:Y:S01]  /*1ab60*/  MOV R26, R17 ;  /* 0x00000011001a7202 */ /* 0x000fe20000000f00 */
[----:B------:R-:W3:Y:S04]  /*1ab70*/  LDL.LU R16, [R1+0x180] ;  /* 0x0001800001107983 */ /* 0x000ee80000300800 */
[----:B------:R-:W3:Y:S04]  /*1ab80*/  LDL.LU R17, [R1+0x184] ;  /* 0x0001840001117983 */ /* 0x000ee80000300800 */
[----:B0-----:R-:W4:Y:S04]  /*1ab90*/  LDL.LU R18, [R1+0x188] ;  /* 0x0001880001127983 */ /* 0x001f280000300800 */
[----:B------:R-:W4:Y:S08]  /*1aba0*/  LDL.LU R19, [R1+0x18c] ;  /* 0x00018c0001137983 */ /* 0x000f300000300800 */
[----:B------:R-:W-:Y:S01]  /*1abb0*/  MOV R21, R6 ;  /* 0x0000000600157202 */ /* 0x000fe20000000f00 */
[----:B------:R-:W-:Y:S01]  /*1abc0*/  IMAD.MOV.U32 R20, RZ, RZ, R7 ;  /* 0x000000ffff147224 */ /* 0x000fe200078e0007 */
[----:B------:R-:W-:Y:S01]  /*1abd0*/  MOV R6, R25 ;  /* 0x0000001900067202 */ /* 0x000fe20000000f00 */
[----:B------:R-:W-:Y:S01]  /*1abe0*/  IMAD.MOV.U32 R7, RZ, RZ, R24 ;  /* 0x000000ffff077224 */ /* 0x000fe200078e0018 */
[----:B------:R-:W-:Y:S01]  /*1abf0*/  MOV R22, R5 ;  /* 0x0000000500167202 */ /* 0x000fe20000000f00 */
[----:B------:R-:W-:Y:S01]  /*1ac00*/  IMAD.MOV.U32 R23, RZ, RZ, R4 ;  /* 0x000000ffff177224 */ /* 0x000fe200078e0004 */
[----:B------:R-:W-:-:S02]  /*1ac10*/  MOV R8, R14 ;  /* 0x0000000e00087202 */ /* 0x000fc40000000f00 */
[----:B------:R-:W-:Y:S01]  /*1ac20*/  MOV R9, R15 ;  /* 0x0000000f00097202 */ /* 0x000fe20000000f00 */
[----:B----4-:R0:W-:Y:S04]  /*1ac30*/  STL.64 [R1+0x3348], R18 ;  /* 0x0033481201007387 */ /* 0x0101e80000100a00 */
[----:B---3--:R1:W-:Y:S01]  /*1ac40*/  STL.64 [R1+0x3340], R16 ;  /* 0x0033401001007387 */ /* 0x0083e20000100a00 */
[----:B0-----:R-:W-:Y:S01]  /*1ac50*/  IMAD.MOV.U32 R18, RZ, RZ, R12 ;  /* 0x000000ffff127224 */ /* 0x001fe200078e000c */
[----:B------:R-:W-:Y:S02]  /*1ac60*/  MOV R19, R13 ;  /* 0x0000000d00137202 */ /* 0x000fe40000000f00 */
[----:B------:R-:W3:Y:S04]  /*1ac70*/  LDL.LU R12, [R1+0x3374] ;  /* 0x00337400010c7983 */ /* 0x000ee80000300800 */
[----:B------:R-:W3:Y:S04]  /*1ac80*/  LDL.LU R13, [R1+0x3370] ;  /* 0x00337000010d7983 */ /* 0x000ee80000300800 */
[----:B------:R0:W-:Y:S04]  /*1ac90*/  STL.64 [R1+0x3358], R18 ;  /* 0x0033581201007387 */ /* 0x0001e80000100a00 */
[----:B-1----:R-:W3:Y:S04]  /*1aca0*/  LDL.LU R16, [R1+0x1a0] ;  /* 0x0001a00001107983 */ /* 0x002ee80000300800 */
[----:B------:R-:W3:Y:S04]  /*1acb0*/  LDL.LU R17, [R1+0x1a4] ;  /* 0x0001a40001117983 */ /* 0x000ee80000300800 */
[----:B0-----:R-:W3:Y:S04]  /*1acc0*/  LDL.LU R18, [R1+0x1a8] ;  /* 0x0001a80001127983 */ /* 0x001ee80000300800 */
[----:B------:R-:W3:Y:S04]  /*1acd0*/  LDL.LU R19, [R1+0x1ac] ;  /* 0x0001ac0001137983 */ /* 0x000ee80000300800 */
[----:B------:R0:W-:Y:S04]  /*1ace0*/  STL.64 [R1+0x3350], R6 ;  /* 0x0033500601007387 */ /* 0x0001e80000100a00 */
[----:B------:R-:W4:Y:S04]  /*1acf0*/  LDL.LU R4, [R1+0x190] ;  /* 0x0001900001047983 */ /* 0x000f280000300800 */
[----:B------:R-:W4:Y:S04]  /*1ad00*/  LDL.LU R5, [R1+0x194] ;  /* 0x0001940001057983 */ /* 0x000f280000300800 */
[----:B0-----:R-:W4:Y:S04]  /*1ad10*/  LDL.LU R6, [R1+0x198] ;  /* 0x0001980001067983 */ /* 0x001f280000300800 */
[----:B------:R-:W4:Y:S04]  /*1ad20*/  LDL.LU R7, [R1+0x19c] ;  /* 0x00019c0001077983 */ /* 0x000f280000300800 */
[----:B------:R-:W-:Y:S04]  /*1ad30*/  STL.64 [R1+0x3310], R22 ;  /* 0x0033101601007387 */ /* 0x000fe80000100a00 */
[----:B------:R-:W-:Y:S04]  /*1ad40*/  STL.64 [R1+0x3308], R20 ;  /* 0x0033081401007387 */ /* 0x000fe80000100a00 */
[----:B------:R-:W3:Y:S04]  /*1ad50*/  LDL.LU R14, [R1+0x336c] ;  /* 0x00336c00010e7983 */ /* 0x000ee80000300800 */
[----:B------:R-:W3:Y:S04]  /*1ad60*/  LDL.LU R15, [R1+0x3368] ;  /* 0x00336800010f7983 */ /* 0x000ee80000300800 */
[----:B------:R0:W-:Y:S02]  /*1ad70*/  STL.64 [R1+0x3318], R8 ;  /* 0x0033180801007387 */ /* 0x0001e40000100a00 */
[----:B0-----:R-:W-:Y:S01]  /*1ad80*/  IMAD.MOV.U32 R8, RZ, RZ, R2 ;  /* 0x000000ffff087224 */ /* 0x001fe200078e0002 */
[----:B------:R-:W-:Y:S01]  /*1ad90*/  MOV R9, R29 ;  /* 0x0000001d00097202 */ /* 0x000fe20000000f00 */
[----:B------:R-:W5:Y:S04]  /*1ada0*/  LDL.LU R2, [R1+0x3364] ;  /* 0x0033640001027983 */ /* 0x000f680000300800 */
[----:B------:R-:W2:Y:S04]  /*1adb0*/  LDL.LU R29, [R1+0x3360] ;  /* 0x00336000011d7983 */ /* 0x000ea80000300800 */
[----:B------:R0:W-:Y:S04]  /*1adc0*/  STL.64 [R1+0x3330], R8 ;  /* 0x0033300801007387 */ /* 0x0001e80000100a00 */
[----:B0-----:R-:W4:Y:S04]  /*1add0*/  LDL.LU R8, [R1+0x150] ;  /* 0x0001500001087983 */ /* 0x001f280000300800 */
[----:B------:R-:W4:Y:S04]  /*1ade0*/  LDL.LU R9, [R1+0x154] ;  /* 0x0001540001097983 */ /* 0x000f280000300800 */
[----:B------:R-:W4:Y:S04]  /*1adf0*/  LDL.LU R10, [R1+0x158] ;  /* 0x00015800010a7983 */ /* 0x000f280000300800 */
[----:B------:R-:W4:Y:S04]  /*1ae00*/  LDL.LU R11, [R1+0x15c] ;  /* 0x00015c00010b7983 */ /* 0x000f280000300800 */
[----:B------:R-:W4:Y:S04]  /*1ae10*/  LDL.LU R20, [R1+0x170] ;  /* 0x0001700001147983 */ /* 0x000f280000300800 */
[----:B------:R-:W4:Y:S04]  /*1ae20*/  LDL.LU R21, [R1+0x174] ;  /* 0x0001740001157983 */ /* 0x000f280000300800 */
[----:B------:R-:W4:Y:S01]  /*1ae30*/  LDL.LU R22, [R1+0x178] ;  /* 0x0001780001167983 */ /* 0x000f220000300800 */
[C---:B---3--:R-:W-:Y:S11]  /*1ae40*/  HMMA.16816.F32 R16, R12.reuse, R26, R16 ;  /* 0x0000001a0c10723c */ /* 0x048ff60000001810 */
[----:B------:R-:W-:Y:S11]  /*1ae50*/  @!UPT UIADD3 URZ, URZ, URZ, URZ ;  /* 0x0000003f3f3ff290 */ /* 0x000ff6000fffe03f */
[----:B------:R-:W-:Y:S02]  /*1ae60*/  @!UPT UIADD3 URZ, URZ, URZ, URZ ;  /* 0x0000003f3f3ff290 */ /* 0x000fe4000fffe03f */
[----:B------:R-:W-:Y:S01]  /*1ae70*/  MOV R25, R18 ;  /* 0x0000001200197202 */ /* 0x000fe20000000f00 */
[----:B------:R-:W-:Y:S02]  /*1ae80*/  IMAD.MOV.U32 R24, RZ, RZ, R19 ;  /* 0x000000ffff187224 */ /* 0x000fe400078e0013 */
[----:B------:R-:W4:Y:S01]  /*1ae90*/  LDL.LU.64 R18, [R1+0x3358] ;  /* 0x0033580001127983 */ /* 0x000f220000300a00 */
[----:B------:R-:W-:Y:S01]  /*1aea0*/  IMAD.MOV.U32 R27, RZ, RZ, R16 ;  /* 0x000000ffff1b7224 */ /* 0x000fe200078e0010 */
[----:B------:R-:W-:Y:S02]  /*1aeb0*/  MOV R26, R17 ;  /* 0x00000011001a7202 */ /* 0x000fe40000000f00 */
[----:B--2---:R-:W-:Y:S01]  /*1aec0*/  MOV R23, R29 ;  /* 0x0000001d00177202 */ /* 0x004fe20000000f00 */
[----:B----4-:R-:W-:Y:S01]  /*1aed0*/  HMMA.16816.F32 R16, R12, R18, R4 ;  /* 0x000000120c10723c */ /* 0x010fe20000001804 */
[----:B------:R-:W2:Y:S11]  /*1aee0*/  LDL.LU.64 R6, [R1+0x3350] ;  /* 0x0033500001067983 */ /* 0x000eb60000300a00 */
[----:B------:R-:W-:Y:S11]  /*1aef0*/  @!UPT UIADD3 URZ, URZ, URZ, URZ ;  /* 0x0000003f3f3ff290 */ /* 0x000ff6000fffe03f */
[----:B------:R-:W-:Y:S01]  /*1af00*/  STL.64 [R1+0x50], R16 ;  /* 0x0000501001007387 */ /* 0x000fe20000100a00 */
[----:B------:R-:W-:-:S03]  /*1af10*/  MOV R29, R19 ;  /* 0x00000013001d7202 */ /* 0x000fc60000000f00 */
[----:B------:R0:W-:Y:S04]  /*1af20*/  STL [R1+0x58], R18 ;  /* 0x0000581201007387 */ /* 0x0001e80000100800 */
[----:B0-----:R-:W2:Y:S04]  /*1af30*/  LDL.LU.64 R18, [R1+0x3348] ;  /* 0x0033480001127983 */ /* 0x001ea80000300a00 */
[----:B------:R-:W2:Y:S02]  /*1af40*/  LDL.LU.64 R16, [R1+0x3340] ;  /* 0x0033400001107983 */ /* 0x000ea40000300a00 */
[C---:B--2---:R-:W-:Y:S02]  /*1af50*/  HMMA.16816.F32 R4, R12.reuse, R6, R16 ;  /* 0x000000060c04723c */ /* 0x044fe40000001810 */
[----:B------:R-:W2:Y:S11]  /*1af60*/  LDL.LU.64 R18, [R1+0x3338] ;  /* 0x0033380001127983 */ /* 0x000eb60000300a00 */
[----:B------:R-:W-:Y:S10]  /*1af70*/  @!UPT UIADD3 URZ, URZ, URZ, URZ ;  /* 0x0000003f3f3ff290 */ /* 0x000ff4000fffe03f */
[----:B------:R0:W-:Y:S04]  /*1af80*/  STL [R1+0x323c], R4 ;  /* 0x00323c0401007387 */ /* 0x0001e80000100800 */
[----:B------:R1:W-:Y:S04]  /*1af90*/  STL [R1+0x3238], R5 ;  /* 0x0032380501007387 */ /* 0x0003e80000100800 */
[----:B------:R3:W-:Y:S04]  /*1afa0*/  STL [R1+0x3234], R6 ;  /* 0x0032340601007387 */ /* 0x0007e80000100800 */
[----:B------:R4:W-:Y:S04]  /*1afb0*/  STL [R1+0x3230], R7 ;  /* 0x0032300701007387 */ /* 0x0009e80000100800 */
[----:B0-----:R-:W5:Y:S04]  /*1afc0*/  LDL.LU R4, [R1+0x140] ;  /* 0x0001400001047983 */ /* 0x001f680000300800 */
[----:B-1----:R-:W5:Y:S04]  /*1afd0*/  LDL.LU R5, [R1+0x144] ;  /* 0x0001440001057983 */ /* 0x002f680000300800 */
[----:B---3--:R-:W5:Y:S04]  /*1afe0*/  LDL.LU R6, [R1+0x148] ;  /* 0x0001480001067983 */ /* 0x008f680000300800 */
[----:B----4-:R-:W5:Y:S01]  /*1aff0*/  LDL.LU R7, [R1+0x14c] ;  /* 0x00014c0001077983 */ /* 0x010f620000300800 */
[----:B--2---:R-:W-:Y:S03]  /*1b000*/  HMMA.16816.F32 R12, R12, R18, R8 ;  /* 0x000000120c0c723c */ /* 0x004fe60000001808 */
[----:B------:R-:W5:Y:S04]  /*1b010*/  LDL.LU.64 R8, [R1+0x3330] ;  /* 0x0033300001087983 */ /* 0x000f680000300a00 */
[----:B------:R-:W5:Y:S04]  /*1b020*/  LDL.LU.64 R18, [R1+0x3328] ;  /* 0x0033280001127983 */ /* 0x000f680000300a00 */
[----:B------:R-:W5:Y:S11]  /*1b030*/  LDL.LU.64 R16, [R1+0x3320] ;  /* 0x0033200001107983 */ /* 0x000f760000300a00 */
[----:B------:R-:W-:Y:S01]  /*1b040*/  @!UPT UIADD3 URZ, URZ, URZ, URZ ;  /* 0x0000003f3f3ff290 */ /* 0x000fe2000fffe03f */
[----:B------:R0:W-:Y:S04]  /*1b050*/  STL.64 [R1+0x40], R12 ;  /* 0x0000400c01007387 */ /* 0x0001e80000100a00 */
[----:B------:R-:W-:Y:S04]  /*1b060*/  STL.64 [R1+0x48], R14 ;  /* 0x0000480e01007387 */ /* 0x000fe80000100a00 */
[----:B0-----:R-:W2:Y:S01]  /*1b070*/  LDL.LU.64 R12, [R1+0x80] ;  /* 0x00008000010c7983 */ /* 0x001ea20000300a00 */
[C---:B-----5:R-:W-:Y:S11]  /*1b080*/  HMMA.16816.F32 R8, R16.reuse, R8, R4 ;  /* 0x000000081008723c */ /* 0x060ff60000001804 */
[----:B------:R-:W-:Y:S11]  /*1b090*/  @!UPT UIADD3 URZ, URZ, URZ, URZ ;  /* 0x0000003f3f3ff290 */ /* 0x000ff6000fffe03f */
[----:B------:R-:W-:Y:S02]  /*1b0a0*/  @!UPT UIADD3 URZ, URZ, URZ, URZ ;  /* 0x0000003f3f3ff290 */ /* 0x000fe4000fffe03f */
[----:B------:R-:W-:Y:S01]  /*1b0b0*/  MOV R6, R10 ;  /* 0x0000000a00067202 */ /* 0x000fe20000000f00 */
[----:B------:R-:W-:Y:S01]  /*1b0c0*/  IMAD.MOV.U32 R5, RZ, RZ, R9 ;  /* 0x000000ffff057224 */ /* 0x000fe200078e0009 */
[----:B------:R-:W-:Y:S02]  /*1b0d0*/  MOV R7, R11 ;  /* 0x0000000b00077202 */ /* 0x000fe40000000f00 */
[----:B------:R-:W-:Y:S02]  /*1b0e0*/  MOV R4, R8 ;  /* 0x0000000800047202 */ /* 0x000fe40000000f00 */
[----:B------:R-:W3:Y:S04]  /*1b0f0*/  LDL.LU.64 R8, [R1+0x3318] ;  /* 0x0033180001087983 */ /* 0x000ee80000300a00 */
[----:B------:R-:W-:Y:S04]  /*1b100*/  STL.64 [R1+0x3248], R6 ;  /* 0x0032480601007387 */ /* 0x000fe80000100a00 */
[----:B------:R0:W-:Y:S04]  /*1b110*/  STL.64 [R1+0x3240], R4 ;  /* 0x0032400401007387 */ /* 0x0001e80000100a00 */
[----:B0-----:R-:W2:Y:S04]  /*1b120*/  LDL.LU R4, [R1+0x130] ;  /* 0x0001300001047983 */ /* 0x001ea80000300800 */
[----:B------:R-:W2:Y:S04]  /*1b130*/  LDL.LU R5, [R1+0x134] ;  /* 0x0001340001057983 */ /* 0x000ea80000300800 */
[----:B------:R-:W2:Y:S04]  /*1b140*/  LDL.LU R6, [R1+0x138] ;  /* 0x0001380001067983 */ /* 0x000ea80000300800 */
[----:B------:R-:W2:Y:S02]  /*1b150*/  LDL.LU R7, [R1+0x13c] ;  /* 0x00013c0001077983 */ /* 0x000ea40000300800 */
[C---:B--2---:R-:W-:Y:S11]  /*1b160*/  HMMA.16816.F32 R4, R16.reuse, R12, R4 ;  /* 0x0000000c1004723c */ /* 0x044ff60000001804 */
[----:B------:R-:W-:Y:S11]  /*1b170*/  @!UPT UIADD3 URZ, URZ, URZ, URZ ;  /* 0x0000003f3f3ff290 */ /* 0x000ff6000fffe03f */
[----:B------:R-:W-:Y:S01]  /*1b180*/  @!UPT UIADD3 URZ, URZ, URZ, URZ ;  /* 0x0000003f3f3ff290 */ /* 0x000fe2000fffe03f */
[----:B------:R0:W-:Y:S02]  /*1b190*/  STL.64 [R1+0x20], R4 ;  /* 0x0000200401007387 */ /* 0x0001e40000100a00 */
[----:B0-----:R-:W-:Y:S01]  /*1b1a0*/  IMAD.MOV.U32 R5, RZ, RZ, R12 ;  /* 0x000000ffff057224 */ /* 0x001fe200078e000c */
[----:B------:R-:W-:Y:S02]  /*1b1b0*/  MOV R4, R13 ;  /* 0x0000000d00047202 */ /* 0x000fe40000000f00 */
[----:B------:R-:W0:Y:S01]  /*1b1c0*/  LDSM.16.MT88.4 R12, [R0+0x14800] ;  /* 0x01480000000c783b */ /* 0x000e220000004200 */
[----:B---3--:R-:W-:Y:S03]  /*1b1d0*/  HMMA.16816.F32 R8, R16, R8, R20 ;  /* 0x000000081008723c */ /* 0x008fe60000001814 */
[----:B------:R-:W-:Y:S04]  /*1b1e0*/  STL.64 [R1+0x28], R6 ;  /* 0x0000280601007387 */ /* 0x000fe80000100a00 */
[----:B0-----:R-:W-:Y:S04]  /*1b1f0*/  STL [R1+0x3210], R13 ;  /* 0x0032100d01007387 */ /* 0x001fe80000100800 */
[----:B------:R-:W-:Y:S04]  /*1b200*/  STL [R1+0x320c], R14 ;  /* 0x00320c0e01007387 */ /* 0x000fe80000100800 */
[----:B------:R-:W-:Y:S04]  /*1b210*/  STL [R1+0x3208], R15 ;  /* 0x0032080f01007387 */ /* 0x000fe80000100800 */
[----:B------:R0:W-:Y:S04]  /*1b220*/  STL [R1+0x32e0], R12 ;  /* 0x0032e00c01007387 */ /* 0x0001e80000100800 */
[----:B0-----:R-:W2:Y:S04]  /*1b230*/  LDL.LU R12, [R1+0x120] ;  /* 0x00012000010c7983 */ /* 0x001ea80000300800 */
[----:B------:R-:W2:Y:S04]  /*1b240*/  LDL.LU R13, [R1+0x124] ;  /* 0x00012400010d7983 */ /* 0x000ea80000300800 */
[----:B------:R-:W2:Y:S01]  /*1b250*/  LDL.LU R14, [R1+0x128] ;  /* 0x00012800010e7983 */ /* 0x000ea20000300800 */
[----:B------:R-:W-:-:S03]  /*1b260*/  MOV R15, R2 ;  /* 0x00000002000f7202 */ /* 0x000fc60000000f00 */
[----:B------:R-:W-:Y:S01]  /*1b270*/  STL [R1+0x3204], R0 ;  /* 0x0032040001007387 */ /* 0x000fe20000100800 */
[----:B------:R-:W-:-:S03]  /*1b280*/  IMAD.MOV.U32 R2, RZ, RZ, R11 ;  /* 0x000000ffff027224 */ /* 0x000fc600078e000b */
[----:B------:R-:W3:Y:S04]  /*1b290*/  LDL.LU.64 R22, [R1+0x3310] ;  /* 0x0033100001167983 */ /* 0x000ee80000300a00 */
[----:B------:R-:W4:Y:S04]  /*1b2a0*/  LDL.LU.64 R20, [R1+0x3308] ;  /* 0x0033080001147983 */ /* 0x000f280000300a00 */
[----:B------:R-:W-:Y:S04]  /*1b2b0*/  STL.64 [R1], R8 ;  /* 0x0000000801007387 */ /* 0x000fe80000100a00 */
[----:B------:R0:W-:Y:S04]  /*1b2c0*/  STL [R1+0x8], R10 ;  /* 0x0000080a01007387 */ /* 0x0001e80000100800 */
[----:B0-----:R-:W5:Y:S04]  /*1b2d0*/  LDL.LU.64 R10, [R1+0x3300] ;  /* 0x00330000010a7983 */ /* 0x001f680000300a00 */
[----:B------:R-:W2:Y:S04]  /*1b2e0*/  LDL.LU.64 R8, [R1+0x32f8] ;  /* 0x0032f80001087983 */ /* 0x000ea80000300a00 */
[----:B------:R-:W-:Y:S01]  /*1b2f0*/  STL [R1+0x3228], R2 ;  /* 0x0032280201007387 */ /* 0x000fe20000100800 */
[----:B--2---:R-:W-:Y:S03]  /*1b300*/  HMMA.16816.F32 R16, R16, R8, R12 ;  /* 0x000000081010723c */ /* 0x004fe6000000180c */
[----:B-----5:R-:W-:Y:S04]  /*1b310*/  STL.64 [R1+0x32b8], R10 ;  /* 0x0032b80a01007387 */ /* 0x020fe80000100a00 */
[----:B------:R-:W-:Y:S11]  /*1b320*/  STL.64 [R1+0x32b0], R8 ;  /* 0x0032b00801007387 */ /* 0x000ff60000100a00 */
[----:B------:R-:W-:Y:S05]  /*1b330*/  @!UPT UIADD3 URZ, URZ, URZ, URZ ;  /* 0x0000003f3f3ff290 */ /* 0x000fea000fffe03f */
[----:B------:R0:W-:Y:S04]  /*1b340*/  STL.64 [R1+0x31e8], R18 ;  /* 0x0031e81201007387 */ /* 0x0001e80000100a00 */
[----:B------:R1:W-:Y:S04]  /*1b350*/  STL.64 [R1+0x31e0], R16 ;  /* 0x0031e01001007387 */ /* 0x0003e80000100a00 */
[----:B0-----:R-:W2:Y:S04]  /*1b360*/  LDL R18, [R1+0x88] ;  /* 0x0000880001127983 */ /* 0x001ea80000100800 */
[----:B------:R-:W2:Y:S01]  /*1b370*/  LDL R19, [R1+0x8c] ;  /* 0x00008c0001137983 */ /* 0x000ea20000100800 */
[----:B-1----:R-:W-:-:S02]  /*1b380*/  MOV R16, R5 ;  /* 0x0000000500107202 */ /* 0x002fc40000000f00 */
[----:B------:R-:W-:Y:S01]  /*1b390*/  MOV R17, R4 ;  /* 0x0000000400117202 */ /* 0x000fe20000000f00 */
[----:B------:R-:W5:Y:S04]  /*1b3a0*/  LDL.LU.64 R12, [R1+0x90] ;  /* 0x00009000010c7983 */ /* 0x000f680000300a00 */
[----:B--2---:R-:W-:Y:S04]  /*1b3b0*/  STL.64 [R1+0x32d8], R18 ;  /* 0x0032d81201007387 */ /* 0x004fe80000100a00 */
        /* <DEDUP_REMOVED lines=8> */
[----:B------:R-:W2:Y:S01]  /*1b440*/  LDL.LU R11, [R1+0x10c] ;  /* 0x00010c00010b7983 */ /* 0x000ea20000300800 */
[----:B------:R-:W-:Y:S01]  /*1b450*/  MOV R6, R25 ;  /* 0x0000001900067202 */ /* 0x000fe20000000f00 */
[----:B------:R-:W-:Y:S01]  /*1b460*/  IMAD.MOV.U32 R7, RZ, RZ, R24 ;  /* 0x000000ffff077224 */ /* 0x000fe200078e0018 */
[----:B------:R-:W-:Y:S01]  /*1b470*/  MOV R5, R26 ;  /* 0x0000001a00057202 */ /* 0x000fe20000000f00 */
[----:B------:R-:W-:Y:S01]  /*1b480*/  IMAD.MOV.U32 R4, RZ, RZ, R27 ;  /* 0x000000ffff047224 */ /* 0x000fe200078e001b */
        /* <DEDUP_REMOVED lines=10> */
[----:B------:R4:W-:Y:S04]  /*1b530*/  STL.64 [R1+0x3268], R6 ;  /* 0x0032680601007387 */ /* 0x0009e80000100a00 */
[----:B------:R3:W-:Y:S01]  /*1b540*/  STL.64 [R1+0x3260], R4 ;  /* 0x0032600401007387 */ /* 0x0007e20000100a00 */
[----:B----4-:R-:W-:Y:S01]  /*1b550*/  IMAD.MOV.U32 R6, RZ, RZ, R21 ;  /* 0x000000ffff067224 */ /* 0x010fe200078e0015 */
[----:B------:R-:W-:-:S02]  /*1b560*/  MOV R7, R20 ;  /* 0x0000001400077202 */ /* 0x000fc40000000f00 */
[----:B---3--:R-:W-:Y:S02]  /*1b570*/  MOV R4, R23 ;  /* 0x0000001700047202 */ /* 0x008fe40000000f00 */
[----:B------:R-:W-:Y:S02]  /*1b580*/  MOV R5, R22 ;  /* 0x0000001600057202 */ /* 0x000fe40000000f00 */
[----:B------:R-:W0:Y:S04]  /*1b590*/  LDSM.16.MT88.4 R20, [R3+0x14800] ;  /* 0x014800000314783b */ /* 0x000e280000004200 */
[----:B------:R-:W-:Y:S04]  /*1b5a0*/  STL.64 [R1+0x3278], R6 ;  /* 0x0032780601007387 */ /* 0x000fe80000100a00 */
[----:B------:R1:W-:Y:S04]  /*1b5b0*/  STL.64 [R1+0x3270], R4 ;  /* 0x0032700401007387 */ /* 0x0003e80000100a00 */
[----:B-1----:R-:W3:Y:S04]  /*1b5c0*/  LDL.LU.64 R4, [R1+0x70] ;  /* 0x0000700001047983 */ /* 0x002ee80000300a00 */
[----:B0-----:R-:W-:Y:S04]  /*1b5d0*/  STL.64 [R1+0x10], R20 ;  /* 0x0000101401007387 */ /* 0x001fe80000100a00 */
[----:B------:R0:W-:Y:S04]  /*1b5e0*/  STL.64 [R1+0x18], R22 ;  /* 0x0000181601007387 */ /* 0x0001e80000100a00 */
[----:B0-----:R-:W4:Y:S04]  /*1b5f0*/  LDL.LU.64 R22, [R1+0x32f0] ;  /* 0x0032f00001167983 */ /* 0x001f280000300a00 */
[----:B------:R-:W4:Y:S01]  /*1b600*/  LDL.LU.64 R20, [R1+0x32e8] ;  /* 0x0032e80001147983 */ /* 0x000f220000300a00 */
[----:B-----5:R-:W-:Y:S01]  /*1b610*/  MOV R3, R12 ;  /* 0x0000000c00037202 */ /* 0x020fe20000000f00 */
[----:B------:R-:W-:Y:S01]  /*1b620*/  IMAD.MOV.U32 R2, RZ, RZ, R13 ;  /* 0x000000ffff027224 */ /* 0x000fe200078e000d */
[----:B----4-:R-:W-:Y:S01]  /*1b630*/  HMMA.16816.F32 R16, R20, R12, R16 ;  /* 0x0000000c1410723c */ /* 0x010fe20000001810 */
[----:B------:R-:W4:Y:S11]  /*1b640*/  LDL.LU R12, [R1+0x32e0] ;  /* 0x0032e000010c7983 */ /* 0x000f360000300800 */
[----:B------:R-:W-:Y:S11]  /*1b650*/  @!UPT UIADD3 URZ, URZ, URZ, URZ ;  /* 0x0000003f3f3ff290 */ /* 0x000ff6000fffe03f */
[----:B------:R-:W-:Y:S01]  /*1b660*/  @!UPT UIADD3 URZ, URZ, URZ, URZ ;  /* 0x0000003f3f3ff290 */ /* 0x000fe2000fffe03f */
[----:B------:R-:W-:Y:S01]  /*1b670*/  IMAD.MOV.U32 R15, RZ, RZ, R18 ;  /* 0x000000ffff0f7224 */ /* 0x000fe200078e0012 */
[----:B------:R-:W-:Y:S02]  /*1b680*/  MOV R0, R19 ;  /* 0x0000001300007202 */ /* 0x000fe40000000f00 */
[----:B------:R-:W-:Y:S01]  /*1b690*/  MOV R13, R16 ;  /* 0x00000010000d7202 */ /* 0x000fe20000000f00 */
[----:B------:R-:W5:Y:S01]  /*1b6a0*/  LDL.LU.64 R18, [R1+0x32d8] ;  /* 0x0032d80001127983 */ /* 0x000f620000300a00 */
[----:B------:R-:W-:-:S03]  /*1b6b0*/  MOV R14, R17 ;  /* 0x00000011000e7202 */ /* 0x000fc60000000f00 */
[----:B------:R-:W2:Y:S04]  /*1b6c0*/  LDL.LU.64 R16, [R1+0x32d0] ;  /* 0x0032d00001107983 */ /* 0x000ea80000300a00 */
[----:B------:R-:W-:Y:S04]  /*1b6d0*/  STL [R1+0x322c], R0 ;  /* 0x00322c0001007387 */ /* 0x000fe80000100800 */
[----:B------:R-:W-:Y:S04]  /*1b6e0*/  STL.64 [R1+0x3220], R14 ;  /* 0x0032200e01007387 */ /* 0x000fe80000100a00 */
[----:B----4-:R0:W-:Y:S01]  /*1b6f0*/  STL.64 [R1+0x3218], R12 ;  /* 0x0032180c01007387 */ /* 0x0101e20000100a00 */
[----:B--2---:R-:W-:Y:S01]  /*1b700*/  HMMA.16816.F32 R8, R20, R16, R8 ;  /* 0x000000101408723c */ /* 0x004fe20000001808 */
[----:B0-----:R-:W-:Y:S11]  /*1b710*/  MOV R12, R3 ;  /* 0x00000003000c7202 */ /* 0x001ff60000000f00 */
[----:B------:R-:W-:Y:S11]  /*1b720*/  @!UPT UIADD3 URZ, URZ, URZ, URZ ;  /* 0x0000003f3f3ff290 */ /* 0x000ff6000fffe03f */
[----:B------:R-:W-:Y:S01]  /*1b730*/  STL.64 [R1+0x180], R8 ;  /* 0x0001800801007387 */ /* 0x000fe20000100a00 */
[----:B------:R-:W-:-:S03]  /*1b740*/  MOV R3, R11 ;  /* 0x0000000b00037202 */ /* 0x000fc60000000f00 */
[----:B------:R0:W-:Y:S04]  /*1b750*/  STL [R1+0x188], R10 ;  /* 0x0001880a01007387 */ /* 0x0001e80000100800 */
[----:B0-----:R-:W3:Y:S04]  /*1b760*/  LDL.LU.64 R10, [R1+0x32c8] ;  /* 0x0032c800010a7983 */ /* 0x001ee80000300a00 */
[----:B------:R-:W3:Y:S04]  /*1b770*/  LDL.LU.64 R8, [R1+0x32c0] ;  /* 0x0032c00001087983 */ /* 0x000ee80000300a00 */
[----:B-----5:R-:W-:Y:S04]  /*1b780*/  STL.64 [R1+0x3298], R18 ;  /* 0x0032981201007387 */ /* 0x020fe80000100a00 */
[----:B------:R0:W-:Y:S04]  /*1b790*/  STL.64 [R1+0x3290], R16 ;  /* 0x0032901001007387 */ /* 0x0001e80000100a00 */
[----:B0-----:R-:W2:Y:S04]  /*1b7a0*/  LDL.LU R16, [R1+0xe0] ;  /* 0x0000e00001107983 */ /* 0x001ea80000300800 */
[----:B------:R-:W2:Y:S04]  /*1b7b0*/  LDL.LU R17, [R1+0xe4] ;  /* 0x0000e40001117983 */ /* 0x000ea80000300800 */
[----:B------:R-:W2:Y:S04]  /*1b7c0*/  LDL.LU R18, [R1+0xe8] ;  /* 0x0000e80001127983 */ /* 0x000ea80000300800 */
[----:B------:R-:W2:Y:S01]  /*1b7d0*/  LDL.LU R19, [R1+0xec] ;  /* 0x0000ec0001137983 */ /* 0x000ea20000300800 */
[C---:B---3--:R-:W-:Y:S11]  /*1b7e0*/  HMMA.16816.F32 R8, R20.reuse, R4, R8 ;  /* 0x000000041408723c */ /* 0x048ff60000001808 */
[----:B------:R-:W-:Y:S11]  /*1b7f0*/  @!UPT UIADD3 URZ, URZ, URZ, URZ ;  /* 0x0000003f3f3ff290 */ /* 0x000ff6000fffe03f */
[----:B------:R-:W-:Y:S01]  /*1b800*/  @!UPT UIADD3 URZ, URZ, URZ, URZ ;  /* 0x0000003f3f3ff290 */ /* 0x000fe2000fffe03f */
[----:B------:R-:W-:Y:S04]  /*1b810*/  STL.64 [R1+0x190], R8 ;  /* 0x0001900801007387 */ /* 0x000fe80000100a00 */
[----:B------:R0:W-:Y:S04]  /*1b820*/  STL.64 [R1+0x198], R10 ;  /* 0x0001980a01007387 */ /* 0x0001e80000100a00 */
[----:B0-----:R-:W3:Y:S04]  /*1b830*/  LDL.LU.64 R10, [R1+0x32b8] ;  /* 0x0032b800010a7983 */ /* 0x001ee80000300a00 */
[----:B------:R-:W4:Y:S04]  /*1b840*/  LDL.LU.64 R8, [R1+0x32b0] ;  /* 0x0032b00001087983 */ /* 0x000f280000300a00 */
[----:B------:R0:W-:Y:S04]  /*1b850*/  STL.64 [R1+0x3288], R4 ;  /* 0x0032880401007387 */ /* 0x0001e80000100a00 */
[----:B0-----:R-:W5:Y:S04]  /*1b860*/  LDL.LU R4, [R1+0xd0] ;  /* 0x0000d00001047983 */ /* 0x001f680000300800 */
[----:B------:R-:W5:Y:S04]  /*1b870*/  LDL.LU R5, [R1+0xd4] ;  /* 0x0000d40001057983 */ /* 0x000f680000300800 */
[----:B------:R-:W5:Y:S04]  /*1b880*/  LDL.LU R6, [R1+0xd8] ;  /* 0x0000d80001067983 */ /* 0x000f680000300800 */
[----:B------:R-:W5:Y:S01]  /*1b890*/  LDL.LU R7, [R1+0xdc] ;  /* 0x0000dc0001077983 */ /* 0x000f620000300800 */
[----:B----4-:R-:W-:Y:S03]  /*1b8a0*/  HMMA.16816.F32 R20, R20, R8, R24 ;  /* 0x000000081414723c */ /* 0x010fe60000001818 */
[----:B------:R-:W2:Y:S04]  /*1b8b0*/  LDL.LU.64 R26, [R1+0x32a8] ;  /* 0x0032a800011a7983 */ /* 0x000ea80000300a00 */
[----:B------:R-:W2:Y:S01]  /*1b8c0*/  LDL.LU.64 R24, [R1+0x32a0] ;  /* 0x0032a00001187983 */ /* 0x000ea20000300a00 */
[----:B------:R-:W-:-:S03]  /*1b8d0*/  IMAD.MOV.U32 R13, RZ, RZ, R2 ;  /* 0x000000ffff0d7224 */ /* 0x000fc600078e0002 */
[----:B------:R0:W-:Y:S04]  /*1b8e0*/  STL.64 [R1+0x3280], R8 ;  /* 0x0032800801007387 */ /* 0x0001e80000100a00 */
[----:B0-----:R-:W3:Y:S08]  /*1b8f0*/  LDL.LU R8, [R1+0xc0] ;  /* 0x0000c00001087983 */ /* 0x001ef00000300800 */
[----:B------:R-:W-:Y:S04]  /*1b900*/  STL.64 [R1+0x170], R20 ;  /* 0x0001701401007387 */ /* 0x000fe80000100a00 */
[----:B------:R0:W-:Y:S04]  /*1b910*/  STL.64 [R1+0x178], R22 ;  /* 0x0001781601007387 */ /* 0x0001e80000100a00 */
[----:B0-----:R-:W4:Y:S01]  /*1b920*/  LDL R23, [R1+0x1060] ;  /* 0x0010600001177983 */ /* 0x001f220000100800 */
[----:B--2---:R-:W-:Y:S11]  /*1b930*/  HMMA.16816.F32 R16, R24, R12, R16 ;  /* 0x0000000c1810723c */ /* 0x004ff60000001810 */
[----:B------:R-:W-:Y:S11]  /*1b940*/  @!UPT UIADD3 URZ, URZ, URZ, URZ ;  /* 0x0000003f3f3ff290 */ /* 0x000ff6000fffe03f */
[----:B------:R-:W-:Y:S01]  /*1b950*/  @!UPT UIADD3 URZ, URZ, URZ, URZ ;  /* 0x0000003f3f3ff290 */ /* 0x000fe2000fffe03f */
[----:B------:R-:W-:Y:S04]  /*1b960*/  STL.64 [R1+0x160], R16 ;  /* 0x0001601001007387 */ /* 0x000fe80000100a00 */
[----:B------:R0:W-:Y:S01]  /*1b970*/  STL.64 [R1+0x168], R18 ;  /* 0x0001681201007387 */ /* 0x0001e20000100a00 */
[----:B------:R-:W-:-:S03]  /*1b980*/  MOV R9, R28 ;  /* 0x0000001c00097202 */ /* 0x000fc60000000f00 */
[----:B----4-:R-:W1:Y:S04]  /*1b990*/  LDSM.16.MT88.4 R20, [R23+0x14800] ;  /* 0x014800001714783b */ /* 0x010e680000004200 */
[----:B0-----:R-:W2:Y:S04]  /*1b9a0*/  LDL.LU.64 R18, [R1+0x3298] ;  /* 0x0032980001127983 */ /* 0x001ea80000300a00 */
[----:B------:R-:W5:Y:S02]  /*1b9b0*/  LDL.LU.64 R16, [R1+0x3290] ;  /* 0x0032900001107983 */ /* 0x000f640000300a00 */
[----:B-----5:R-:W-:Y:S11]  /*1b9c0*/  HMMA.16816.F32 R4, R24, R16, R4 ;  /* 0x000000101804723c */ /* 0x020ff60000001804 */
[----:B------:R-:W-:Y:S11]  /*1b9d0*/  @!UPT UIADD3 URZ, URZ, URZ, URZ ;  /* 0x0000003f3f3ff290 */ /* 0x000ff6000fffe03f */
[----:B------:R-:W-:Y:S01]  /*1b9e0*/  @!UPT UIADD3 URZ, URZ, URZ, URZ ;  /* 0x0000003f3f3ff290 */ /* 0x000fe2000fffe03f */
[----:B------:R0:W-:Y:S04]  /*1b9f0*/  STL.64 [R1+0x140], R4 ;  /* 0x0001400401007387 */ /* 0x0001e80000100a00 */
[----:B------:R-:W-:Y:S04]  /*1ba00*/  STL [R1+0x148], R6 ;  /* 0x0001480601007387 */ /* 0x000fe80000100800 */
[----:B0-----:R-:W3:Y:S01]  /*1ba10*/  LDL.LU.64 R4, [R1+0x3288] ;  /* 0x0032880001047983 */ /* 0x001ee20000300a00 */
[----:B------:R-:W-:-:S05]  /*1ba20*/  IMAD.MOV.U32 R28, RZ, RZ, R7 ;  /* 0x000000ffff1c7224 */ /* 0x000fca00078e0007 */
[----:B------:R-:W-:Y:S01]  /*1ba30*/  STL [R1+0x31a0], R28 ;  /* 0x0031a01c01007387 */ /* 0x000fe20000100800 */
[C---:B---3--:R-:W-:Y:S01]  /*1ba40*/  HMMA.16816.F32 R8, R24.reuse, R4, R8 ;  /* 0x000000041808723c */ /* 0x048fe20000001808 */
[----:B------:R-:W-:Y:S02]  /*1ba50*/  MOV R0, R4 ;  /* 0x0000000400007202 */ /* 0x000fe40000000f00 */
[----:B------:R-:W-:Y:S11]  /*1ba60*/  MOV R2, R5 ;  /* 0x0000000500027202 */ /* 0x000ff60000000f00 */
[----:B------:R-:W-:Y:S09]  /*1ba70*/  @!UPT UIADD3 URZ, URZ, URZ, URZ ;  /* 0x0000003f3f3ff290 */ /* 0x000ff2000fffe03f */
[----:B------:R0:W-:Y:S04]  /*1ba80*/  STL.64 [R1+0xe0], R8 ;  /* 0x0000e00801007387 */ /* 0x0001e80000100a00 */
[----:B------:R3:W-:Y:S04]  /*1ba90*/  STL.64 [R1+0xe8], R10 ;  /* 0x0000e80a01007387 */ /* 0x0007e80000100a00 */
[----:B0-----:R-:W4:Y:S04]  /*1baa0*/  LDL.LU.64 R8, [R1+0x3280] ;  /* 0x0032800001087983 */ /* 0x001f280000300a00 */
[----:B------:R-:W4:Y:S04]  /*1bab0*/  LDL.LU.64 R6, [R1+0x3278] ;  /* 0x0032780001067983 */ /* 0x000f280000300a00 */
[----:B------:R-:W4:Y:S02]  /*1bac0*/  LDL.LU.64 R4, [R1+0x3270] ;  /* 0x0032700001047983 */ /* 0x000f240000300a00 */
[----:B----4-:R-:W-:Y:S02]  /*1bad0*/  HMMA.16816.F32 R24, R24, R8, R4 ;  /* 0x000000081818723c */ /* 0x010fe40000001804 */
[----:B------:R-:W4:Y:S04]  /*1bae0*/  LDL.LU.64 R6, [R1+0x3268] ;  /* 0x0032680001067983 */ /* 0x000f280000300a00 */
[----:B------:R-:W4:Y:S04]  /*1baf0*/  LDL.LU.64 R4, [R1+0x3260] ;  /* 0x0032600001047983 */ /* 0x000f280000300a00 */
[----:B---3--:R-:W4:Y:S04]  /*1bb00*/  LDL.LU.64 R10, [R1+0x3258] ;  /* 0x00325800010a7983 */ /* 0x008f280000300a00 */
[----:B------:R-:W4:Y:S09]  /*1bb10*/  LDL.LU.64 R8, [R1+0x3250] ;  /* 0x0032500001087983 */ /* 0x000f320000300a00 */
[----:B------:R0:W-:Y:S04]  /*1bb20*/  STL.64 [R1+0xd0], R24 ;  /* 0x0000d01801007387 */ /* 0x0001e80000100a00 */
[----:B------:R3:W-:Y:S04]  /*1bb30*/  STL [R1+0xd8], R26 ;  /* 0x0000d81a01007387 */ /* 0x0007e80000100800 */
[----:B0-----:R-:W5:Y:S04]  /*1bb40*/  LDL.LU R24, [R1+0x50] ;  /* 0x0000500001187983 */ /* 0x001f680000300800 */
[----:B------:R-:W5:Y:S04]  /*1bb50*/  LDL.LU R25, [R1+0x54] ;  /* 0x0000540001197983 */ /* 0x000f680000300800 */
[----:B---3--:R-:W5:Y:S01]  /*1bb60*/  LDL.LU R26, [R1+0x58] ;  /* 0x00005800011a7983 */ /* 0x008f620000300800 */
[----:B------:R-:W-:-:S05]  /*1bb70*/  IMAD.MOV.U32 R28, RZ, RZ, R27 ;  /* 0x000000ffff1c7224 */ /* 0x000fca00078e001b */
[----:B------:R-:W-:Y:S01]  /*1bb80*/  STL [R1+0x31c0], R28 ;  /* 0x0031c01c01007387 */ /* 0x000fe20000100800 */
[----:B----4-:R-:W-:Y:S03]  /*1bb90*/  HMMA.16816.F32 R12, R8, R12, R4 ;  /* 0x0000000c080c723c */ /* 0x010fe60000001804 */
[----:B------:R-:W3:Y:S04]  /*1bba0*/  LDL.LU.64 R6, [R1+0x3248] ;  /* 0x0032480001067983 */ /* 0x000ee80000300a00 */
[----:B------:R-:W4:Y:S01]  /*1bbb0*/  LDL.LU.64 R4, [R1+0x3240] ;  /* 0x0032400001047983 */ /* 0x000f220000300a00 */
[----:B------:R-:W-:-:S07]  /*1bbc0*/  MOV R27, R29 ;  /* 0x0000001d001b7202 */ /* 0x000fce0000000f00 */
[----:B-----5:R-:W-:Y:S08]  /*1bbd0*/  HMMA.16816.F32 R24, R8, R16, R24 ;  /* 0x000000100818723c */ /* 0x020ff00000001818 */
[----:B------:R0:W-:Y:S01]  /*1bbe0*/  STL.64 [R1+0xc0], R12 ;  /* 0x0000c00c01007387 */ /* 0x0001e20000100a00 */
[----:B------:R-:W-:-:S03]  /*1bbf0*/  MOV R29, R15 ;  /* 0x0000000f001d7202 */ /* 0x000fc60000000f00 */
[----:B------:R5:W-:Y:S04]  /*1bc00*/  STL [R1+0xc8], R14 ;  /* 0x0000c80e01007387 */ /* 0x000be80000100800 */
[----:B0-----:R-:W4:Y:S04]  /*1bc10*/  LDL.LU R12, [R1+0x40] ;  /* 0x00004000010c7983 */ /* 0x001f280000300800 */
[----:B------:R-:W4:Y:S04]  /*1bc20*/  LDL.LU R13, [R1+0x44] ;  /* 0x00004400010d7983 */ /* 0x000f280000300800 */
[----:B-----5:R-:W5:Y:S04]  /*1bc30*/  LDL.LU R14, [R1+0x48] ;  /* 0x00004800010e7983 */ /* 0x020f680000300800 */
[----:B------:R-:W5:Y:S04]  /*1bc40*/  LDL.LU R15, [R1+0x4c] ;  /* 0x00004c00010f7983 */ /* 0x000f680000300800 */
[----:B--2---:R-:W-:Y:S04]  /*1bc50*/  STL.64 [R1+0x31f8], R18 ;  /* 0x0031f81201007387 */ /* 0x004fe80000100a00 */
[----:B------:R-:W-:Y:S04]  /*1bc60*/  STL.64 [R1+0x3158], R26 ;  /* 0x0031581a01007387 */ /* 0x000fe80000100a00 */
[----:B------:R0:W-:Y:S04]  /*1bc70*/  STL.64 [R1+0x3150], R24 ;  /* 0x0031501801007387 */ /* 0x0001e80000100a00 */
[----:B0-----:R-:W2:Y:S04]  /*1bc80*/  LDL R25, [R1+0x105c] ;  /* 0x00105c0001197983 */ /* 0x001ea80000100800 */
[----:B------:R-:W2:Y:S04]  /*1bc90*/  LDL.LU R26, [R1+0x98] ;  /* 0x00009800011a7983 */ /* 0x000ea80000300800 */
[----:B------:R-:W2:Y:S01]  /*1bca0*/  LDL.LU R27, [R1+0x9c] ;  /* 0x00009c00011b7983 */ /* 0x000ea20000300800 */
[----:B---3--:R-:W-:Y:S01]  /*1bcb0*/  MOV R18, R6 ;  /* 0x0000000600127202 */ /* 0x008fe20000000f00 */
[----:B------:R-:W-:-:S02]  /*1bcc0*/  IMAD.MOV.U32 R19, RZ, RZ, R7 ;  /* 0x000000ffff137224 */ /* 0x000fc400078e0007 */
[----:B----4-:R-:W-:Y:S01]  /*1bcd0*/  IMAD.MOV.U32 R16, RZ, RZ, R4 ;  /* 0x000000ffff107224 */ /* 0x010fe200078e0004 */
[----:B------:R-:W-:Y:S01]  /*1bce0*/  MOV R17, R5 ;  /* 0x0000000500117202 */ /* 0x000fe20000000f00 */
[----:B------:R-:W3:Y:S04]  /*1bcf0*/  LDL.LU R4, [R1+0x323c] ;  /* 0x00323c0001047983 */ /* 0x000ee80000300800 */
[----:B------:R-:W3:Y:S04]  /*1bd00*/  LDL.LU R5, [R1+0x3238] ;  /* 0x0032380001057983 */ /* 0x000ee80000300800 */
[----:B------:R-:W3:Y:S04]  /*1bd10*/  LDL.LU R6, [R1+0x3234] ;  /* 0x0032340001067983 */ /* 0x000ee80000300800 */
[----:B------:R-:W3:Y:S04]  /*1bd20*/  LDL.LU R7, [R1+0x3230] ;  /* 0x0032300001077983 */ /* 0x000ee80000300800 */
[----:B-1----:R-:W-:Y:S04]  /*1bd30*/  STL.64 [R1+0x31b0], R22 ;  /* 0x0031b01601007387 */ /* 0x002fe80000100a00 */
[----:B------:R0:W-:Y:S02]  /*1bd40*/  STL.64 [R1+0x31a8], R20 ;  /* 0x0031a81401007387 */ /* 0x0001e40000100a00 */
[----:B0-----:R-:W-:-:S02]  /*1bd50*/  MOV R20, R0 ;  /* 0x0000000000147202 */ /* 0x001fc40000000f00 */
[----:B------:R-:W4:Y:S01]  /*1bd60*/  LDL.LU R0, [R1+0x322c] ;  /* 0x00322c0001007983 */ /* 0x000f220000300800 */
[----:B------:R-:W-:-:S03]  /*1bd70*/  MOV R21, R2 ;  /* 0x0000000200157202 */ /* 0x000fc60000000f00 */
[----:B------:R-:W2:Y:S04]  /*1bd80*/  LDL.LU R2, [R1+0x3228] ;  /* 0x0032280001027983 */ /* 0x000ea80000300800 */
[----:B------:R-:W2:Y:S04]  /*1bd90*/  LDL R22, [R1+0x78] ;  /* 0x0000780001167983 */ /* 0x000ea80000100800 */
[----:B------:R-:W4:Y:S01]  /*1bda0*/  LDL R23, [R1+0x7c] ;  /* 0x00007c0001177983 */ /* 0x000f220000100800 */
[----:B---3--:R-:W-:Y:S11]  /*1bdb0*/  HMMA.16816.F32 R4, R8, R20, R4 ;  /* 0x000000140804723c */ /* 0x008ff60000001804 */
[----:B------:R-:W-:Y:S11]  /*1bdc0*/  @!UPT UIADD3 URZ, URZ, URZ, URZ ;  /* 0x0000003f3f3ff290 */ /* 0x000ff6000fffe03f */
[----:B------:R-:W-:Y:S01]  /*1bdd0*/  @!UPT UIADD3 URZ, URZ, URZ, URZ ;  /* 0x0000003f3f3ff290 */ /* 0x000fe2000fffe03f */
[----:B------:R-:W-:Y:S01]  /*1bde0*/  STL.64 [R1+0x130], R4 ;  /* 0x0001300401007387 */ /* 0x000fe20000100a00 */
[----:B------:R-:W-:-:S03]  /*1bdf0*/  IMAD.MOV.U32 R24, RZ, RZ, R7 ;  /* 0x000000ffff187224 */ /* 0x000fc600078e0007 */
[----:B------:R-:W-:Y:S04]  /*1be00*/  STL [R1+0x138], R6 ;  /* 0x0001380601007387 */ /* 0x000fe80000100800 */
[----:B--2---:R-:W0:Y:S04]  /*1be10*/  LDSM.16.MT88.4 R4, [R25+0x14800] ;  /* 0x014800001904783b */ /* 0x004e280000004200 */
[----:B----4-:R1:W-:Y:S04]  /*1be20*/  STL.64 [R1+0x31f0], R22 ;  /* 0x0031f01601007387 */ /* 0x0103e80000100a00 */
[----:B------:R-:W2:Y:S04]  /*1be30*/  LDL.LU R20, [R1+0x20] ;  /* 0x0000200001147983 */ /* 0x000ea80000300800 */
[----:B------:R-:W2:Y:S04]  /*1be40*/  LDL.LU R21, [R1+0x24] ;  /* 0x0000240001157983 */ /* 0x000ea80000300800 */
[----:B-1----:R-:W2:Y:S04]  /*1be50*/  LDL.LU R22, [R1+0x28] ;  /* 0x0000280001167983 */ /* 0x002ea80000300800 */
[----:B------:R-:W2:Y:S04]  /*1be60*/  LDL.LU R23, [R1+0x2c] ;  /* 0x00002c0001177983 */ /* 0x000ea80000300800 */
[----:B0-----:R-:W-:Y:S04]  /*1be70*/  STL.64 [R1+0x3178], R6 ;  /* 0x0031780601007387 */ /* 0x001fe80000100a00 */
[----:B------:R0:W-:Y:S04]  /*1be80*/  STL.64 [R1+0x3170], R4 ;  /* 0x0031700401007387 */ /* 0x0001e80000100a00 */
[----:B0-----:R-:W5:Y:S04]  /*1be90*/  LDL.LU.64 R4, [R1+0xb0] ;  /* 0x0000b00001047983 */ /* 0x001f680000300a00 */
[----:B------:R-:W3:Y:S01]  /*1bea0*/  LDL.LU.64 R6, [R1+0xb8] ;  /* 0x0000b80001067983 */ /* 0x000ee20000300a00 */
[----:B-----5:R-:W-:Y:S03]  /*1beb0*/  HMMA.16816.F32 R8, R8, R4, R12 ;  /* 0x000000040808723c */ /* 0x020fe6000000180c */
[----:B------:R-:W4:Y:S04]  /*1bec0*/  LDL.LU.64 R14, [R1+0x3220] ;  /* 0x00322000010e7983 */ /* 0x000f280000300a00 */
[----:B------:R-:W5:Y:S11]  /*1bed0*/  LDL.LU.64 R12, [R1+0x3218] ;  /* 0x00321800010c7983 */ /* 0x000f760000300a00 */
[----:B------:R-:W-:Y:S05]  /*1bee0*/  @!UPT UIADD3 URZ, URZ, URZ, URZ ;  /* 0x0000003f3f3ff290 */ /* 0x000fea000fffe03f */
[----:B------:R-:W-:Y:S04]  /*1bef0*/  STL.64 [R1+0x120], R8 ;  /* 0x0001200801007387 */ /* 0x000fe80000100a00 */
[----:B------:R0:W-:Y:S04]  /*1bf00*/  STL.64 [R1+0x128], R10 ;  /* 0x0001280a01007387 */ /* 0x0001e80000100a00 */
[----:B0-----:R-:W2:Y:S01]  /*1bf10*/  LDL R11, [R1+0x1064] ;  /* 0x00106400010b7983 */ /* 0x001ea20000100800 */
[----:B----4-:R-:W-:Y:S01]  /*1bf20*/  MOV R9, R14 ;  /* 0x0000000e00097202 */ /* 0x010fe20000000f00 */
[----:B------:R-:W-:Y:S01]  /*1bf30*/  IMAD.MOV.U32 R10, RZ, RZ, R15 ;  /* 0x000000ffff0a7224 */ /* 0x000fe200078e000f */
[----:B-----5:R-:W-:Y:S01]  /*1bf40*/  MOV R8, R13 ;  /* 0x0000000d00087202 */ /* 0x020fe20000000f00 */
[----:B--2---:R0:W-:Y:S04]  /*1bf50*/  STL [R1+0x31c4], R11 ;  /* 0x0031c40b01007387 */ /* 0x0041e80000100800 */
[----:B------:R-:W2:Y:S04]  /*1bf60*/  LDL.LU R13, [R1+0x3210] ;  /* 0x00321000010d7983 */ /* 0x000ea80000300800 */
[----:B------:R-:W2:Y:S04]  /*1bf70*/  LDL.LU R14, [R1+0x320c] ;  /* 0x00320c00010e7983 */ /* 0x000ea80000300800 */
[----:B------:R-:W2:Y:S01]  /*1bf80*/  LDL.LU R15, [R1+0x3208] ;  /* 0x00320800010f7983 */ /* 0x000ea20000300800 */
[----:B0-----:R-:W-:-:S03]  /*1bf90*/  MOV R11, R0 ;  /* 0x00000000000b7202 */ /* 0x001fc60000000f00 */
[----:B------:R-:W4:Y:S04]  /*1bfa0*/  LDL.LU R0, [R1+0x3204] ;  /* 0x0032040001007983 */ /* 0x000f280000300800 */
[----:B------:R0:W-:Y:S04]  /*1bfb0*/  STL.64 [R1+0x31d8], R10 ;  /* 0x0031d80a01007387 */ /* 0x0001e80000100a00 */
[----:B------:R1:W-:Y:S01]  /*1bfc0*/  STL.64 [R1+0x31d0], R8 ;  /* 0x0031d00801007387 */ /* 0x0003e20000100a00 */
[----:B0-----:R-:W-:-:S03]  /*1bfd0*/  MOV R11, R2 ;  /* 0x00000002000b7202 */ /* 0x001fc60000000f00 */
[----:B-1----:R-:W5:Y:S04]  /*1bfe0*/  LDL.LU R8, [R1] ;  /* 0x0000000001087983 */ /* 0x002f680000300800 */
[----:B------:R-:W5:Y:S04]  /*1bff0*/  LDL.LU R9, [R1+0x4] ;  /* 0x0000040001097983 */ /* 0x000f680000300800 */
[----:B------:R-:W5:Y:S04]  /*1c000*/  LDL.LU R10, [R1+0x8] ;  /* 0x00000800010a7983 */ /* 0x000f680000300800 */
[----:B------:R-:W3:Y:S01]  /*1c010*/  LDL.LU R2, [R1+0x3200] ;  /* 0x0032000001027983 */ /* 0x000ee20000300800 */
[C---:B--2---:R-:W-:Y:S11]  /*1c020*/  HMMA.16816.F32 R16, R12.reuse, R26, R16 ;  /* 0x0000001a0c10723c */ /* 0x044ff60000001810 */
[----:B------:R-:W-:Y:S11]  /*1c030*/  @!UPT UIADD3 URZ, URZ, URZ, URZ ;  /* 0x0000003f3f3ff290 */ /* 0x000ff6000fffe03f */
[----:B------:R-:W-:Y:S01]  /*1c040*/  @!UPT UIADD3 URZ, URZ, URZ, URZ ;  /* 0x0000003f3f3ff290 */ /* 0x000fe2000fffe03f */
[----:B------:R-:W-:Y:S04]  /*1c050*/  STL.64 [R1+0x110], R16 ;  /* 0x0001101001007387 */ /* 0x000fe80000100a00 */
[----:B------:R0:W-:Y:S04]  /*1c060*/  STL.64 [R1+0x118], R18 ;  /* 0x0001181201007387 */ /* 0x0001e80000100a00 */
[----:B0-----:R-:W2:Y:S02]  /*1c070*/  LDL.LU.64 R18, [R1+0x31f8] ;  /* 0x0031f80001127983 */ /* 0x001ea40000300a00 */
[C---:B--2---:R-:W-:Y:S02]  /*1c080*/  HMMA.16816.F32 R16, R12.reuse, R18, R20 ;  /* 0x000000120c10723c */ /* 0x044fe40000001814 */
[----:B------:R-:W5:Y:S11]  /*1c090*/  LDL.LU.64 R22, [R1+0x31f0] ;  /* 0x0031f00001167983 */ /* 0x000f760000300a00 */
[----:B------:R-:W-:Y:S10]  /*1c0a0*/  @!UPT UIADD3 URZ, URZ, URZ, URZ ;  /* 0x0000003f3f3ff290 */ /* 0x000ff4000fffe03f */
[----:B------:R-:W-:Y:S04]  /*1c0b0*/  STL.64 [R1+0x100], R16 ;  /* 0x0001001001007387 */ /* 0x000fe80000100a00 */
[----:B------:R0:W-:Y:S04]  /*1c0c0*/  STL.64 [R1+0x108], R18 ;  /* 0x0001081201007387 */ /* 0x0001e80000100a00 */
[----:B0-----:R-:W3:Y:S04]  /*1c0d0*/  LDL.LU.64 R18, [R1+0x31e8] ;  /* 0x0031e80001127983 */ /* 0x001ee80000300a00 */
[----:B------:R-:W3:Y:S01]  /*1c0e0*/  LDL.LU.64 R16, [R1+0x31e0] ;  /* 0x0031e00001107983 */ /* 0x000ee20000300a00 */
[C---:B-----5:R-:W-:Y:S11]  /*1c0f0*/  HMMA.16816.F32 R8, R12.reuse, R22, R8 ;  /* 0x000000160c08723c */ /* 0x060ff60000001808 */
[----:B------:R-:W-:Y:S11]  /*1c100*/  @!UPT UIADD3 URZ, URZ, URZ, URZ ;  /* 0x0000003f3f3ff290 */ /* 0x000ff6000fffe03f */
[----:B------:R-:W-:Y:S01]  /*1c110*/  @!UPT UIADD3 URZ, URZ, URZ, URZ ;  /* 0x0000003f3f3ff290 */ /* 0x000fe2000fffe03f */
[----:B------:R-:W-:Y:S04]  /*1c120*/  STL.64 [R1+0x30], R8 ;  /* 0x0000300801007387 */ /* 0x000fe80000100a00 */
[----:B------:R3:W-:Y:S02]  /*1c130*/  STL.64 [R1+0x38], R10 ;  /* 0x0000380a01007387 */ /* 0x0007e40000100a00 */
[----:B---3--:R-:W-:Y:S02]  /*1c140*/  HMMA.16816.F32 R8, R12, R6, R16 ;  /* 0x000000060c08723c */ /* 0x008fe40000001810 */
[----:B------:R-:W2:Y:S05]  /*1c150*/  LDL R15, [R1+0x1060] ;  /* 0x00106000010f7983 */ /* 0x000eaa0000100800 */
[----:B------:R-:W-:Y:S01]  /*1c160*/  IMAD.MOV.U32 R19, RZ, RZ, R3 ;  /* 0x000000ffff137224 */ /* 0x000fe200078e0003 */
[----:B--2---:R0:W-:Y:S11]  /*1c170*/  STL [R1+0x31c8], R15 ;  /* 0x0031c80f01007387 */ /* 0x0041f60000100800 */
[----:B------:R-:W-:Y:S04]  /*1c180*/  @!UPT UIADD3 URZ, URZ, URZ, URZ ;  /* 0x0000003f3f3ff290 */ /* 0x000fe8000fffe03f */
[----:B------:R-:W-:Y:S04]  /*1c190*/  STL.64 [R1+0x20], R8 ;  /* 0x0000200801007387 */ /* 0x000fe80000100a00 */
[----:B------:R-:W-:Y:S04]  /*1c1a0*/  STL.64 [R1+0x28], R10 ;  /* 0x0000280a01007387 */ /* 0x000fe80000100a00 */
[----:B------:R-:W2:Y:S04]  /*1c1b0*/  LDL.LU.64 R12, [R1+0x10] ;  /* 0x00001000010c7983 */ /* 0x000ea80000300a00 */
[----:B0-----:R-:W3:Y:S04]  /*1c1c0*/  LDL.LU.64 R14, [R1+0x18] ;  /* 0x00001800010e7983 */ /* 0x001ee80000300a00 */
[----:B------:R-:W5:Y:S04]  /*1c1d0*/  LDL.LU R16, [R1+0x180] ;  /* 0x0001800001107983 */ /* 0x000f680000300800 */
[----:B------:R-:W5:Y:S04]  /*1c1e0*/  LDL.LU R17, [R1+0x184] ;  /* 0x0001840001117983 */ /* 0x000f680000300800 */
[----:B------:R-:W5:Y:S04]  /*1c1f0*/  LDL.LU R18, [R1+0x188] ;  /* 0x0001880001127983 */ /* 0x000f680000300800 */
[----:B------:R-:W-:Y:S04]  /*1c200*/  STL.64 [R1+0x31b8], R6 ;  /* 0x0031b80601007387 */ /* 0x000fe80000100a00 */
[----:B------:R-:W0:Y:S04]  /*1c210*/  LDSM.16.M88.4 R4, [R2+0x100] ;  /* 0x000100000204783b */ /* 0x000e280000000200 */
[----:B----4-:R-:W1:Y:S04]  /*1c220*/  LDSM.16.MT88.4 R8, [R0+0x15000] ;  /* 0x015000000008783b */ /* 0x010e680000004200 */
[----:B0-----:R0:W-:Y:S04]  /*1c230*/  STL [R1+0x60], R4 ;  /* 0x0000600401007387 */ /* 0x0011e80000100800 */
[----:B-1----:R-:W-:Y:S04]  /*1c240*/  STL.64 [R1], R8 ;  /* 0x0000000801007387 */ /* 0x002fe80000100a00 */
[----:B------:R-:W-:Y:S04]  /*1c250*/  STL.64 [R1+0x8], R10 ;  /* 0x0000080a01007387 */ /* 0x000fe80000100a00 */
[----:B------:R-:W1:Y:S01]  /*1c260*/  LDSM.16.M88.4 R8, [R2+0x4100] ;  /* 0x004100000208783b */ /* 0x000e620000000200 */
[----:B------:R-:W-:-:S03]  /*1c270*/  MOV R3, R5 ;  /* 0x0000000500037202 */ /* 0x000fc60000000f00 */
[----:B------:R4:W-:Y:S04]  /*1c280*/  STL.64 [R1+0x68], R6 ;  /* 0x0000680601007387 */ /* 0x0009e80000100a00 */
[----:B------:R-:W-:Y:S04]  /*1c290*/  STL [R1+0x3120], R3 ;  /* 0x0031200301007387 */ /* 0x000fe80000100800 */
[----:B0-----:R-:W2:Y:S04]  /*1c2a0*/  LDL.LU R4, [R1+0x190] ;  /* 0x0001900001047983 */ /* 0x001ea80000300800 */
[----:B-1----:R-:W-:Y:S04]  /*1c2b0*/  STL.64 [R1+0x50], R8 ;  /* 0x0000500801007387 */ /* 0x002fe80000100a00 */
[----:B------:R-:W-:Y:S04]  /*1c2c0*/  STL.64 [R1+0x58], R10 ;  /* 0x0000580a01007387 */ /* 0x000fe80000100a00 */
[----:B------:R-:W0:Y:S04]  /*1c2d0*/  LDSM.16.M88.4 R8, [R2+0x8100] ;  /* 0x008100000208783b */ /* 0x000e280000000200 */
[----:B------:R-:W2:Y:S04]  /*1c2e0*/  LDL.LU R5, [R1+0x194] ;  /* 0x0001940001057983 */ /* 0x000ea80000300800 */
[----:B----4-:R-:W4:Y:S04]  /*1c2f0*/  LDL.LU R6, [R1+0x198] ;  /* 0x0001980001067983 */ /* 0x010f280000300800 */
[----:B------:R-:W4:Y:S04]  /*1c300*/  LDL.LU R7, [R1+0x19c] ;  /* 0x00019c0001077983 */ /* 0x000f280000300800 */
[----:B0-----:R-:W-:Y:S04]  /*1c310*/  STL.64 [R1+0x40], R8 ;  /* 0x0000400801007387 */ /* 0x001fe80000100a00 */
[----:B------:R-:W-:Y:S04]  /*1c320*/  STL.64 [R1+0x48], R10 ;  /* 0x0000480a01007387 */ /* 0x000fe80000100a00 */
[----:B------:R-:W0:Y:S04]  /*1c330*/  LDSM.16.M88.4 R8, [R2+0xc100] ;  /* 0x00c100000208783b */ /* 0x000e280000000200 */
[----:B0-----:R-:W-:Y:S04]  /*1c340*/  STL.64 [R1+0xa0], R8 ;  /* 0x0000a00801007387 */ /* 0x001fe80000100a00 */
[----:B------:R0:W-:Y:S04]  /*1c350*/  STL.64 [R1+0xa8], R10 ;  /* 0x0000a80a01007387 */ /* 0x0001e80000100a00 */
[----:B0-----:R-:W2:Y:S04]  /*1c360*/  LDL.LU.64 R10, [R1+0x31d8] ;  /* 0x0031d800010a7983 */ /* 0x001ea80000300a00 */
[----:B------:R-:W2:Y:S04]  /*1c370*/  LDL.LU.64 R8, [R1+0x31d0] ;  /* 0x0031d00001087983 */ /* 0x000ea80000300a00 */
[----:B------:R3:W-:Y:S02]  /*1c380*/  STL [R1+0x2e08], R2 ;  /* 0x002e080201007387 */ /* 0x0007e40000100800 */
[----:B---3--:R-:W-:Y:S01]  /*1c390*/  MOV R2, R15 ;  /* 0x0000000f00027202 */ /* 0x008fe20000000f00 */
[----:B--2---:R-:W-:Y:S01]  /*1c3a0*/  HMMA.16816.F32 R8, R12, R26, R8 ;  /* 0x0000001a0c08723c */ /* 0x004fe20000001808 */
[----:B------:R-:W2:Y:S11]  /*1c3b0*/  LDL.LU R15, [R1+0x31c8] ;  /* 0x0031c800010f7983 */ /* 0x000eb60000300800 */
[----:B------:R-:W-:Y:S11]  /*1c3c0*/  @!UPT UIADD3 URZ, URZ, URZ, URZ ;  /* 0x0000003f3f3ff290 */ /* 0x000ff6000fffe03f */
[----:B------:R-:W-:Y:S01]  /*1c3d0*/  STL.64 [R1+0xf0], R8 ;  /* 0x0000f00801007387 */ /* 0x000fe20000100a00 */
[----:B------:R-:W-:-:S03]  /*1c3e0*/  IMAD.MOV.U32 R3, RZ, RZ, R11 ;  /* 0x000000ffff037224 */ /* 0x000fc600078e000b */
[----:B------:R-:W-:Y:S04]  /*1c3f0*/  STL [R1+0xf8], R10 ;  /* 0x0000f80a01007387 */ /* 0x000fe80000100800 */
[----:B------:R-:W3:Y:S04]  /*1c400*/  LDL.LU R11, [R1+0x31c4] ;  /* 0x0031c400010b7983 */ /* 0x000ee80000300800 */
[----:B------:R-:W-:Y:S01]  /*1c410*/  STL [R1+0x3124], R3 ;  /* 0x0031240301007387 */ /* 0x000fe20000100800 */
[----:B------:R-:W-:Y:S01]  /*1c420*/  MOV R28, R12 ;  /* 0x0000000c001c7202 */ /* 0x000fe20000000f00 */
[----:B------:R-:W-:Y:S01]  /*1c430*/  IMAD.MOV.U32 R21, RZ, RZ, R13 ;  /* 0x000000ffff157224 */ /* 0x000fe200078e000d */
[----:B------:R-:W-:-:S02]  /*1c440*/  MOV R20, R14 ;  /* 0x0000000e00147202 */ /* 0x000fc40000000f00 */
[----:B--2---:R-:W-:Y:S04]  /*1c450*/  LDSM.16.MT88.4 R12, [R15+0x15000] ;  /* 0x015000000f0c783b */ /* 0x004fe80000004200 */
[----:B---3--:R-:W0:Y:S04]  /*1c460*/  LDSM.16.MT88.4 R8, [R11+0x15000] ;  /* 0x015000000b08783b */ /* 0x008e280000004200 */
[----:B0-----:R0:W-:Y:S04]  /*1c470*/  STL.64 [R1+0x30f0], R10 ;  /* 0x0030f00a01007387 */ /* 0x0011e80000100a00 */
[----:B------:R-:W-:Y:S04]  /*1c480*/  STL.64 [R1+0x30e8], R8 ;  /* 0x0030e80801007387 */ /* 0x000fe80000100a00 */
[----:B0-----:R-:W5:Y:S04]  /*1c490*/  LDL.LU.64 R10, [R1+0x88] ;  /* 0x00008800010a7983 */ /* 0x001f680000300a00 */
[----:B------:R0:W-:Y:S04]  /*1c4a0*/  STL.64 [R1+0x30a0], R14 ;  /* 0x0030a00e01007387 */ /* 0x0001e80000100a00 */
[----:B------:R1:W-:Y:S01]  /*1c4b0*/  STL.64 [R1+0x3098], R12 ;  /* 0x0030980c01007387 */ /* 0x0003e20000100a00 */
[----:B0-----:R-:W-:Y:S01]  /*1c4c0*/  IMAD.MOV.U32 R14, RZ, RZ, R20 ;  /* 0x000000ffff0e7224 */ /* 0x001fe200078e0014 */
[----:B------:R-:W-:-:S02]  /*1c4d0*/  MOV R15, R2 ;  /* 0x00000002000f7202 */ /* 0x000fc40000000f00 */
[----:B-1----:R-:W-:Y:S02]  /*1c4e0*/  MOV R12, R28 ;  /* 0x0000001c000c7202 */ /* 0x002fe40000000f00 */
[----:B------:R-:W-:Y:S01]  /*1c4f0*/  MOV R13, R21 ;  /* 0x00000015000d7202 */ /* 0x000fe20000000f00 */
[----:B------:R-:W2:Y:S06]  /*1c500*/  LDL.LU R28, [R1+0x31c0] ;  /* 0x0031c000011c7983 */ /* 0x000eac0000300800 */
[C---:B----4-:R-:W-:Y:S08]  /*1c510*/  HMMA.16816.F32 R20, R12.reuse, R22, R4 ;  /* 0x000000160c14723c */ /* 0x050ff00000001804 */
[----:B-----5:R-:W-:Y:S01]  /*1c520*/  HMMA.16816.F32 R16, R12, R10, R16 ;  /* 0x0000000a0c10723c */ /* 0x020fe20000001810 */
[----:B------:R0:W-:Y:S04]  /*1c530*/  STL.64 [R1+0x3198], R10 ;  /* 0x0031980a01007387 */ /* 0x0001e80000100a00 */
[----:B------:R-:W3:Y:S11]  /*1c540*/  LDL.LU R8, [R1+0x160] ;  /* 0x0001600001087983 */ /* 0x000ef60000300800 */
[----:B------:R-:W-:Y:S07]  /*1c550*/  @!UPT UIADD3 URZ, URZ, URZ, URZ ;  /* 0x0000003f3f3ff290 */ /* 0x000fee000fffe03f */
[----:B------:R-:W-:Y:S04]  /*1c560*/  STL.64 [R1+0x150], R16 ;  /* 0x0001501001007387 */ /* 0x000fe80000100a00 */
[----:B------:R-:W-:Y:S04]  /*1c570*/  STL.64 [R1+0x158], R18 ;  /* 0x0001581201007387 */ /* 0x000fe80000100a00 */
[----:B------:R-:W1:Y:S04]  /*1c580*/  LDSM.16.MT88.4 R16, [R25+0x15000] ;  /* 0x015000001910783b */ /* 0x000e680000004200 */
[----:B------:R-:W3:Y:S04]  /*1c590*/  LDL.LU R9, [R1+0x164] ;  /* 0x0001640001097983 */ /* 0x000ee80000300800 */
[----:B0-----:R-:W3:Y:S04]  /*1c5a0*/  LDL.LU R10, [R1+0x168] ;  /* 0x00016800010a7983 */ /* 0x001ee80000300800 */
[----:B------:R-:W3:Y:S04]  /*1c5b0*/  LDL.LU R11, [R1+0x16c] ;  /* 0x00016c00010b7983 */ /* 0x000ee80000300800 */
[----:B-1----:R-:W-:Y:S04]  /*1c5c0*/  STL.64 [R1+0x3060], R18 ;  /* 0x0030601201007387 */ /* 0x002fe80000100a00 */
[----:B------:R0:W-:Y:S04]  /*1c5d0*/  STL.64 [R1+0x3058], R16 ;  /* 0x0030581001007387 */ /* 0x0001e80000100a00 */
[----:B0-----:R-:W4:Y:S04]  /*1c5e0*/  LDL.LU R16, [R1+0x170] ;  /* 0x0001700001107983 */ /* 0x001f280000300800 */
[----:B------:R-:W4:Y:S04]  /*1c5f0*/  LDL.LU R17, [R1+0x174] ;  /* 0x0001740001117983 */ /* 0x000f280000300800 */
[----:B------:R-:W4:Y:S04]  /*1c600*/  LDL.LU R18, [R1+0x178] ;  /* 0x0001780001127983 */ /* 0x000f280000300800 */
[----:B------:R-:W4:Y:S04]  /*1c610*/  LDL.LU R19, [R1+0x17c] ;  /* 0x00017c0001137983 */ /* 0x000f280000300800 */
[----:B------:R-:W4:Y:S01]  /*1c620*/  LDL.LU.64 R6, [R1+0x31b8] ;  /* 0x0031b80001067983 */ /* 0x000f220000300a00 */
[----:B------:R-:W-:-:S03]  /*1c630*/  MOV R3, R23 ;  /* 0x0000001700037202 */ /* 0x000fc60000000f00 */
[----:B------:R-:W-:Y:S04]  /*1c640*/  STL.64 [R1+0x1a0], R20 ;  /* 0x0001a01401007387 */ /* 0x000fe80000100a00 */
[----:B------:R0:W-:Y:S04]  /*1c650*/  STL [R1+0x1a8], R22 ;  /* 0x0001a81601007387 */ /* 0x0001e80000100800 */
[----:B0-----:R-:W3:Y:S04]  /*1c660*/  LDL.LU.64 R22, [R1+0x31b0] ;  /* 0x0031b00001167983 */ /* 0x001ee80000300a00 */
[----:B------:R-:W3:Y:S04]  /*1c670*/  LDL.LU.64 R20, [R1+0x31a8] ;  /* 0x0031a80001147983 */ /* 0x000ee80000300a00 */
[----:B------:R-:W-:Y:S01]  /*1c680*/  STL [R1+0x3128], R3 ;  /* 0x0031280301007387 */ /* 0x000fe20000100800 */
[----:B----4-:R-:W-:Y:S03]  /*1c690*/  HMMA.16816.F32 R12, R12, R6, R16 ;  /* 0x000000060c0c723c */ /* 0x010fe60000001810 */
[----:B------:R0:W-:Y:S04]  /*1c6a0*/  STL.64 [R1+0x3180], R6 ;  /* 0x0031800601007387 */ /* 0x0001e80000100a00 */
[----:B------:R-:W4:Y:S04]  /*1c6b0*/  LDL.LU R16, [R1+0xd0] ;  /* 0x0000d00001107983 */ /* 0x000f280000300800 */
[----:B------:R-:W4:Y:S04]  /*1c6c0*/  LDL.LU R17, [R1+0xd4] ;  /* 0x0000d40001117983 */ /* 0x000f280000300800 */
[----:B------:R-:W5:Y:S01]  /*1c6d0*/  LDL.LU R18, [R1+0xd8] ;  /* 0x0000d80001127983 */ /* 0x000f620000300800 */
[----:B---3--:R-:W-:Y:S01]  /*1c6e0*/  HMMA.16816.F32 R8, R20, R26, R8 ;  /* 0x0000001a1408723c */ /* 0x008fe20000001808 */
[----:B--2---:R-:W-:-:S02]  /*1c6f0*/  IMAD.MOV.U32 R19, RZ, RZ, R28 ;  /* 0x000000ffff137224 */ /* 0x004fc400078e001c */
[----:B------:R-:W2:Y:S04]  /*1c700*/  LDL.LU R28, [R1+0x31a0] ;  /* 0x0031a000011c7983 */ /* 0x000ea80000300800 */
[----:B------:R-:W3:Y:S04]  /*1c710*/  LDL.LU R4, [R1+0xe0] ;  /* 0x0000e00001047983 */ /* 0x000ee80000300800 */
[----:B------:R-:W3:Y:S04]  /*1c720*/  LDL.LU R5, [R1+0xe4] ;  /* 0x0000e40001057983 */ /* 0x000ee80000300800 */
[----:B0-----:R-:W3:Y:S04]  /*1c730*/  LDL.LU R6, [R1+0xe8] ;  /* 0x0000e80001067983 */ /* 0x001ee80000300800 */
[----:B------:R-:W3:Y:S04]  /*1c740*/  LDL.LU R7, [R1+0xec] ;  /* 0x0000ec0001077983 */ /* 0x000ee80000300800 */
[----:B-----5:R0:W-:Y:S04]  /*1c750*/  STL.64 [R1+0x3190], R18 ;  /* 0x0031901201007387 */ /* 0x0201e80000100a00 */
[----:B----4-:R-:W-:Y:S04]  /*1c760*/  STL.64 [R1+0x3188], R16 ;  /* 0x0031881001007387 */ /* 0x010fe80000100a00 */
[----:B0-----:R-:W3:Y:S04]  /*1c770*/  LDL.LU.64 R18, [R1+0x78] ;  /* 0x0000780001127983 */ /* 0x001ee80000300a00 */
[----:B------:R0:W-:Y:S04]  /*1c780*/  STL.64 [R1+0x30b0], R14 ;  /* 0x0030b00e01007387 */ /* 0x0001e80000100a00 */
[----:B------:R1:W-:Y:S04]  /*1c790*/  STL.64 [R1+0x30a8], R12 ;  /* 0x0030a80c01007387 */ /* 0x0003e80000100a00 */
[----:B------:R-:W-:Y:S01]  /*1c7a0*/  STL.64 [R1+0x180], R8 ;  /* 0x0001800801007387 */ /* 0x000fe20000100a00 */
[----:B0-----:R-:W-:-:S02]  /*1c7b0*/  MOV R15, R10 ;  /* 0x0000000a000f7202 */ /* 0x001fc40000000f00 */
[----:B------:R-:W-:Y:S02]  /*1c7c0*/  MOV R14, R11 ;  /* 0x0000000b000e7202 */ /* 0x000fe40000000f00 */
[----:B------:R-:W4:Y:S04]  /*1c7d0*/  LDL.LU.64 R10, [R1+0x3198] ;  /* 0x00319800010a7983 */ /* 0x000f280000300a00 */
[----:B-1----:R-:W5:Y:S04]  /*1c7e0*/  LDL R13, [R1+0x1064] ;  /* 0x00106400010d7983 */ /* 0x002f680000100800 */
[----:B-----5:R0:W-:Y:S04]  /*1c7f0*/  STL [R1+0x3148], R13 ;  /* 0x0031480d01007387 */ /* 0x0201e80000100800 */
[----:B------:R1:W-:Y:S04]  /*1c800*/  STL [R1+0x3130], R14 ;  /* 0x0031300e01007387 */ /* 0x0003e80000100800 */
[----:B------:R2:W-:Y:S04]  /*1c810*/  STL [R1+0x312c], R15 ;  /* 0x00312c0f01007387 */ /* 0x0005e80000100800 */
[----:B------:R-:W5:Y:S04]  /*1c820*/  LDL.LU R12, [R1+0x140] ;  /* 0x00014000010c7983 */ /* 0x000f680000300800 */
[----:B0-----:R-:W5:Y:S04]  /*1c830*/  LDL.LU R13, [R1+0x144] ;  /* 0x00014400010d7983 */ /* 0x001f680000300800 */
[----:B-1----:R-:W5:Y:S01]  /*1c840*/  LDL.LU R14, [R1+0x148] ;  /* 0x00014800010e7983 */ /* 0x002f620000300800 */
[----:B--2---:R-:W-:Y:S01]  /*1c850*/  IMAD.MOV.U32 R15, RZ, RZ, R28 ;  /* 0x000000ffff0f7224 */ /* 0x004fe200078e001c */
[----:B----4-:R-:W-:-:S02]  /*1c860*/  MOV R28, R10 ;  /* 0x0000000a001c7202 */ /* 0x010fc40000000f00 */
[----:B------:R-:W-:-:S04]  /*1c870*/  MOV R25, R11 ;  /* 0x0000000b00197202 */ /* 0x000fc80000000f00 */
[----:B-----5:R-:W-:Y:S11]  /*1c880*/  HMMA.16816.F32 R12, R20, R10, R12 ;  /* 0x0000000a140c723c */ /* 0x020ff6000000180c */
[----:B------:R-:W-:Y:S11]  /*1c890*/  @!UPT UIADD3 URZ, URZ, URZ, URZ ;  /* 0x0000003f3f3ff290 */ /* 0x000ff6000fffe03f */
[----:B------:R-:W-:Y:S02]  /*1c8a0*/  @!UPT UIADD3 URZ, URZ, URZ, URZ ;  /* 0x0000003f3f3ff290 */ /* 0x000fe4000fffe03f */
[----:B------:R-:W-:Y:S01]  /*1c8b0*/  IMAD.MOV.U32 R11, RZ, RZ, R12 ;  /* 0x000000ffff0b7224 */ /* 0x000fe200078e000c */
[----:B------:R-:W-:Y:S01]  /*1c8c0*/  MOV R10, R13 ;  /* 0x0000000d000a7202 */ /* 0x000fe20000000f00 */
[----:B------:R-:W-:Y:S01]  /*1c8d0*/  IMAD.MOV.U32 R8, RZ, RZ, R15 ;  /* 0x000000ffff087224 */ /* 0x000fe200078e000f */
[----:B------:R-:W-:-:S03]  /*1c8e0*/  MOV R9, R14 ;  /* 0x0000000e00097202 */ /* 0x000fc60000000f00 */
[----:B------:R-:W-:Y:S04]  /*1c8f0*/  STL.64 [R1+0x3140], R10 ;  /* 0x0031400a01007387 */ /* 0x000fe80000100a00 */
[----:B------:R0:W-:Y:S04]  /*1c900*/  STL.64 [R1+0x3138], R8 ;  /* 0x0031380801007387 */ /* 0x0001e80000100a00 */
[----:B0-----:R-:W2:Y:S04]  /*1c910*/  LDL.LU R8, [R1+0x130] ;  /* 0x0001300001087983 */ /* 0x001ea80000300800 */
[----:B------:R-:W2:Y:S04]  /*1c920*/  LDL.LU R9, [R1+0x134] ;  /* 0x0001340001097983 */ /* 0x000ea80000300800 */
[----:B------:R-:W4:Y:S01]  /*1c930*/  LDL.LU R10, [R1+0x138] ;  /* 0x00013800010a7983 */ /* 0x000f220000300800 */
[----:B---3--:R-:W-:Y:S01]  /*1c940*/  HMMA.16816.F32 R4, R20, R18, R4 ;  /* 0x000000121404723c */ /* 0x008fe20000001804 */
[----:B------:R-:W-:Y:S01]  /*1c950*/  MOV R11, R24 ;  /* 0x00000018000b7202 */ /* 0x000fe20000000f00 */
[----:B------:R-:W-:Y:S01]  /*1c960*/  IMAD.MOV.U32 R13, RZ, RZ, R18 ;  /* 0x000000ffff0d7224 */ /* 0x000fe200078e0012 */
[----:B------:R-:W-:Y:S11]  /*1c970*/  MOV R12, R19 ;  /* 0x00000013000c7202 */ /* 0x000ff60000000f00 */
[----:B------:R-:W-:Y:S10]  /*1c980*/  @!UPT UIADD3 URZ, URZ, URZ, URZ ;  /* 0x0000003f3f3ff290 */ /* 0x000ff4000fffe03f */
[----:B------:R-:W-:Y:S01]  /*1c990*/  IMAD.MOV.U32 R15, RZ, RZ, R6 ;  /* 0x000000ffff0f7224 */ /* 0x000fe200078e0006 */
[----:B------:R-:W-:Y:S01]  /*1c9a0*/  MOV R3, R7 ;  /* 0x0000000700037202 */ /* 0x000fe20000000f00 */
[----:B----4-:R-:W-:Y:S04]  /*1c9b0*/  STL.64 [R1+0x3168], R10 ;  /* 0x0031680a01007387 */ /* 0x010fe80000100a00 */
[----:B--2---:R0:W-:Y:S04]  /*1c9c0*/  STL.64 [R1+0x3160], R8 ;  /* 0x0031600801007387 */ /* 0x0041e80000100a00 */
[----:B0-----:R-:W2:Y:S04]  /*1c9d0*/  LDL.LU R8, [R1+0xc0] ;  /* 0x0000c00001087983 */ /* 0x001ea80000300800 */
[----:B------:R-:W2:Y:S04]  /*1c9e0*/  LDL.LU R9, [R1+0xc4] ;  /* 0x0000c40001097983 */ /* 0x000ea80000300800 */
[----:B------:R-:W2:Y:S04]  /*1c9f0*/  LDL.LU R10, [R1+0xc8] ;  /* 0x0000c800010a7983 */ /* 0x000ea80000300800 */
[----:B------:R-:W3:Y:S04]  /*1ca00*/  LDL.LU.64 R18, [R1+0x3190] ;  /* 0x0031900001127983 */ /* 0x000ee80000300a00 */
[----:B------:R-:W3:Y:S04]  /*1ca10*/  LDL.LU.64 R16, [R1+0x3188] ;  /* 0x0031880001107983 */ /* 0x000ee80000300a00 */
[----:B------:R0:W-:Y:S04]  /*1ca20*/  STL [R1+0x160], R4 ;  /* 0x0001600401007387 */ /* 0x0001e80000100800 */
[----:B------:R-:W3:Y:S01]  /*1ca30*/  LDL.LU.64 R6, [R1+0x3180] ;  /* 0x0031800001067983 */ /* 0x000ee20000300a00 */
[----:B------:R-:W-:-:S02]  /*1ca40*/  MOV R14, R5 ;  /* 0x00000005000e7202 */ /* 0x000fc40000000f00 */
[----:B------:R-:W-:Y:S01]  /*1ca50*/  MOV R11, R29 ;  /* 0x0000001d000b7202 */ /* 0x000fe20000000f00 */
[----:B---3--:R-:W-:Y:S01]  /*1ca60*/  HMMA.16816.F32 R16, R20, R6, R16 ;  /* 0x000000061410723c */ /* 0x008fe20000001810 */
[----:B------:R-:W-:Y:S01]  /*1ca70*/  MOV R24, R6 ;  /* 0x0000000600187202 */ /* 0x000fe20000000f00 */
[----:B------:R-:W-:Y:S02]  /*1ca80*/  IMAD.MOV.U32 R2, RZ, RZ, R7 ;  /* 0x000000ffff027224 */ /* 0x000fe400078e0007 */
[----:B------:R-:W2:Y:S04]  /*1ca90*/  LDL.LU.64 R6, [R1+0x3178] ;  /* 0x0031780001067983 */ /* 0x000ea80000300a00 */
[----:B0-----:R-:W2:Y:S01]  /*1caa0*/  LDL.LU.64 R4, [R1+0x3170] ;  /* 0x0031700001047983 */ /* 0x001ea20000300a00 */
[----:B------:R-:W-:Y:S11]  /*1cab0*/  MOV R23, R25 ;  /* 0x0000001900177202 */ /* 0x000ff60000000f00 */
[----:B------:R-:W-:Y:S03]  /*1cac0*/  @!UPT UIADD3 URZ, URZ, URZ, URZ ;  /* 0x0000003f3f3ff290 */ /* 0x000fe6000fffe03f */
[----:B------:R0:W-:Y:S02]  /*1cad0*/  STL.64 [R1+0x3070], R18 ;  /* 0x0030701201007387 */ /* 0x0001e40000100a00 */
[----:B0-----:R-:W-:Y:S02]  /*1cae0*/  IMAD.MOV.U32 R18, RZ, RZ, R24 ;  /* 0x000000ffff127224 */ /* 0x001fe400078e0018 */
[----:B------:R-:W-:Y:S01]  /*1caf0*/  STL.64 [R1+0x3068], R16 ;  /* 0x0030681001007387 */ /* 0x000fe20000100a00 */
[----:B------:R-:W-:Y:S01]  /*1cb00*/  MOV R22, R28 ;  /* 0x0000001c00167202 */ /* 0x000fe20000000f00 */
[C---:B--2---:R-:W-:Y:S02]  /*1cb10*/  HMMA.16816.F32 R24, R4.reuse, R26, R8 ;  /* 0x0000001a0418723c */ /* 0x044fe40000001808 */
[----:B------:R-:W2:Y:S04]  /*1cb20*/  LDL.LU.64 R10, [R1+0x3168] ;  /* 0x00316800010a7983 */ /* 0x000ea80000300a00 */
[----:B------:R-:W2:Y:S11]  /*1cb30*/  LDL.LU.64 R8, [R1+0x3160] ;  /* 0x0031600001087983 */ /* 0x000eb60000300a00 */
[----:B------:R-:W-:Y:S06]  /*1cb40*/  @!UPT UIADD3 URZ, URZ, URZ, URZ ;  /* 0x0000003f3f3ff290 */ /* 0x000fec000fffe03f */
[----:B------:R0:W-:Y:S01]  /*1cb50*/  STL.64 [R1+0xe0], R24 ;  /* 0x0000e01801007387 */ /* 0x0001e20000100a00 */
[----:B------:R-:W-:Y:S01]  /*1cb60*/  MOV R29, R26 ;  /* 0x0000001a001d7202 */ /* 0x000fe20000000f00 */
[----:B------:R-:W-:Y:S02]  /*1cb70*/  IMAD.MOV.U32 R28, RZ, RZ, R27 ;  /* 0x000000ffff1c7224 */ /* 0x000fe400078e001b */
[----:B------:R-:W3:Y:S04]  /*1cb80*/  LDL.LU.64 R26, [R1+0x3158] ;  /* 0x00315800011a7983 */ /* 0x000ee80000300a00 */
[----:B0-----:R-:W3:Y:S01]  /*1cb90*/  LDL.LU.64 R24, [R1+0x3150] ;  /* 0x0031500001187983 */ /* 0x001ee20000300a00 */
[----:B------:R-:W-:Y:S01]  /*1cba0*/  MOV R19, R2 ;  /* 0x0000000200137202 */ /* 0x000fe20000000f00 */
[----:B---3--:R-:W-:Y:S07]  /*1cbb0*/  HMMA.16816.F32 R20, R4, R22, R24 ;  /* 0x000000160414723c */ /* 0x008fee0000001818 */
[----:B------:R-:W-:Y:S11]  /*1cbc0*/  MOV R26, R13 ;  /* 0x0000000d001a7202 */ /* 0x000ff60000000f00 */
[----:B------:R-:W-:Y:S05]  /*1cbd0*/  @!UPT UIADD3 URZ, URZ, URZ, URZ ;  /* 0x0000003f3f3ff290 */ /* 0x000fea000fffe03f */
[----:B------:R-:W-:Y:S04]  /*1cbe0*/  STL.64 [R1+0xd0], R20 ;  /* 0x0000d01401007387 */ /* 0x000fe80000100a00 */
[----:B------:R-:W-:Y:S04]  /*1cbf0*/  STL [R1+0xd8], R22 ;  /* 0x0000d81601007387 */ /* 0x000fe80000100800 */
[----:B------:R-:W3:Y:S01]  /*1cc00*/  LDL.LU R13, [R1+0x3148] ;  /* 0x00314800010d7983 */ /* 0x000ee20000300800 */
[----:B------:R-:W-:-:S03]  /*1cc10*/  MOV R2, R23 ;  /* 0x0000001700027202 */ /* 0x000fc60000000f00 */
[----:B------:R-:W0:Y:S01]  /*1cc20*/  LDSM.16.MT88.4 R20, [R0+0x15800] ;  /* 0x015800000014783b */ /* 0x000e220000004200 */
[----:B------:R-:W-:-:S07]  /*1cc30*/  IMAD.MOV.U32 R27, RZ, RZ, R12 ;  /* 0x000000ffff1b7224 */ /* 0x000fce00078e000c */
[C---:B--2---:R-:W-:Y:S01]  /*1cc40*/  HMMA.16816.F32 R24, R4.reuse, R26, R8 ;  /* 0x0000001a0418723c */ /* 0x044fe20000001808 */
[----:B0-----:R-:W-:Y:S04]  /*1cc50*/  STL.64 [R1+0x3028], R22 ;  /* 0x0030281601007387 */ /* 0x001fe80000100a00 */
[----:B------:R0:W-:Y:S04]  /*1cc60*/  STL.64 [R1+0x3020], R20 ;  /* 0x0030201401007387 */ /* 0x0001e80000100a00 */
[----:B0-----:R-:W2:Y:S04]  /*1cc70*/  LDL.LU R20, [R1+0x120] ;  /* 0x0001200001147983 */ /* 0x001ea80000300800 */
[----:B------:R-:W2:Y:S04]  /*1cc80*/  LDL.LU R21, [R1+0x124] ;  /* 0x0001240001157983 */ /* 0x000ea80000300800 */
[----:B------:R-:W2:Y:S04]  /*1cc90*/  LDL.LU R22, [R1+0x128] ;  /* 0x0001280001167983 */ /* 0x000ea80000300800 */
[----:B------:R-:W2:Y:S04]  /*1cca0*/  LDL.LU R23, [R1+0x12c] ;  /* 0x00012c0001177983 */ /* 0x000ea80000300800 */
[----:B------:R-:W-:Y:S04]  /*1ccb0*/  STL [R1+0x2fd0], R0 ;  /* 0x002fd00001007387 */ /* 0x000fe80000100800 */
[----:B------:R-:W4:Y:S04]  /*1ccc0*/  LDL.LU.64 R10, [R1+0x3140] ;  /* 0x00314000010a7983 */ /* 0x000f280000300a00 */
[----:B------:R-:W5:Y:S04]  /*1ccd0*/  LDL.LU.64 R8, [R1+0x3138] ;  /* 0x0031380001087983 */ /* 0x000f680000300a00 */
[----:B------:R-:W-:Y:S04]  /*1cce0*/  STL.64 [R1+0xc0], R24 ;  /* 0x0000c01801007387 */ /* 0x000fe80000100a00 */
[----:B------:R-:W-:Y:S04]  /*1ccf0*/  STL.64 [R1+0xc8], R26 ;  /* 0x0000c81a01007387 */ /* 0x000fe80000100a00 */
[----:B---3--:R-:W0:Y:S04]  /*1cd00*/  LDSM.16.MT88.4 R24, [R13+0x15800] ;  /* 0x015800000d18783b */ /* 0x008e280000004200 */
[----:B0-----:R-:W-:Y:S04]  /*1cd10*/  STL.64 [R1+0x2fe0], R26 ;  /* 0x002fe01a01007387 */ /* 0x001fe80000100a00 */
[----:B------:R0:W-:Y:S04]  /*1cd20*/  STL.64 [R1+0x2fd8], R24 ;  /* 0x002fd81801007387 */ /* 0x0001e80000100a00 */
[----:B0-----:R-:W3:Y:S04]  /*1cd30*/  LDL.LU.64 R24, [R1+0xa0] ;  /* 0x0000a00001187983 */ /* 0x001ee80000300a00 */
[----:B------:R-:W2:Y:S04]  /*1cd40*/  LDL.LU.64 R26, [R1+0xa8] ;  /* 0x0000a800011a7983 */ /* 0x000ea80000300a00 */
[----:B--2---:R-:W-:Y:S04]  /*1cd50*/  STL [R1+0x2ffc], R26 ;  /* 0x002ffc1a01007387 */ /* 0x004fe80000100800 */
[----:B------:R-:W-:Y:S04]  /*1cd60*/  STL [R1+0x2ff8], R27 ;  /* 0x002ff81b01007387 */ /* 0x000fe80000100800 */
[----:B---3--:R-:W-:Y:S04]  /*1cd70*/  STL.64 [R1+0x3108], R24 ;  /* 0x0031081801007387 */ /* 0x008fe80000100a00 */
[----:B------:R-:W2:Y:S01]  /*1cd80*/  LDL.LU.64 R12, [R1+0x40] ;  /* 0x00004000010c7983 */ /* 0x000ea20000300a00 */
[----:B------:R-:W-:Y:S03]  /*1cd90*/  HMMA.16816.F32 R20, R4, R18, R20 ;  /* 0x000000120414723c */ /* 0x000fe60000001814 */
[----:B--2---:R-:W-:Y:S04]  /*1cda0*/  STL.64 [R1+0x3110], R12 ;  /* 0x0031100c01007387 */ /* 0x004fe80000100a00 */
[----:B------:R-:W2:Y:S04]  /*1cdb0*/  LDL.LU R4, [R1+0x50] ;  /* 0x0000500001047983 */ /* 0x000ea80000300800 */
[----:B------:R-:W2:Y:S01]  /*1cdc0*/  LDL.LU R5, [R1+0x54] ;  /* 0x0000540001057983 */ /* 0x000ea20000300800 */
[----:B------:R-:W-:Y:S01]  /*1cdd0*/  MOV R18, R15 ;  /* 0x0000000f00127202 */ /* 0x000fe20000000f00 */
[----:B------:R-:W-:Y:S01]  /*1cde0*/  IMAD.MOV.U32 R19, RZ, RZ, R3 ;  /* 0x000000ffff137224 */ /* 0x000fe200078e0003 */
[----:B------:R-:W-:Y:S01]  /*1cdf0*/  MOV R17, R14 ;  /* 0x0000000e00117202 */ /* 0x000fe20000000f00 */
[----:B--2---:R-:W-:Y:S04]  /*1ce00*/  STL.64 [R1+0x3118], R4 ;  /* 0x0031180401007387 */ /* 0x004fe80000100a00 */
[----:B------:R-:W2:Y:S04]  /*1ce10*/  LDL.LU R16, [R1+0x160] ;  /* 0x0001600001107983 */ /* 0x000ea80000300800 */
[----:B------:R-:W3:Y:S04]  /*1ce20*/  LDL.LU R14, [R1+0x3130] ;  /* 0x00313000010e7983 */ /* 0x000ee80000300800 */
[----:B------:R-:W3:Y:S04]  /*1ce30*/  LDL.LU R15, [R1+0x312c] ;  /* 0x00312c00010f7983 */ /* 0x000ee80000300800 */
[----:B------:R-:W3:Y:S04]  /*1ce40*/  LDL.LU R3, [R1+0x3128] ;  /* 0x0031280001037983 */ /* 0x000ee80000300800 */
[----:B------:R5:W-:Y:S02]  /*1ce50*/  STL.64 [R1+0x3080], R18 ;  /* 0x0030801201007387 */ /* 0x000be40000100a00 */
[----:B-----5:R-:W-:Y:S01]  /*1ce60*/  IMAD.MOV.U32 R18, RZ, RZ, R9 ;  /* 0x000000ffff127224 */ /* 0x020fe200078e0009 */
[----:B------:R-:W-:Y:S01]  /*1ce70*/  MOV R19, R8 ;  /* 0x0000000800137202 */ /* 0x000fe20000000f00 */
[----:B--2---:R4:W-:Y:S04]  /*1ce80*/  STL.64 [R1+0x3078], R16 ;  /* 0x0030781001007387 */ /* 0x0049e80000100a00 */
[----:B------:R-:W2:Y:S04]  /*1ce90*/  LDL.LU R8, [R1] ;  /* 0x0000000001087983 */ /* 0x000ea80000300800 */
[----:B------:R-:W2:Y:S01]  /*1cea0*/  LDL.LU R9, [R1+0x4] ;  /* 0x0000040001097983 */ /* 0x000ea20000300800 */
[----:B----4-:R-:W-:-:S02]  /*1ceb0*/  MOV R16, R11 ;  /* 0x0000000b00107202 */ /* 0x010fc40000000f00 */
[----:B------:R-:W-:Y:S02]  /*1cec0*/  MOV R17, R10 ;  /* 0x0000000a00117202 */ /* 0x000fe40000000f00 */
[----:B------:R-:W2:Y:S04]  /*1ced0*/  LDL.LU R10, [R1+0x8] ;  /* 0x00000800010a7983 */ /* 0x000ea80000300800 */
[----:B------:R-:W2:Y:S04]  /*1cee0*/  LDL.LU R11, [R1+0xc] ;  /* 0x00000c00010b7983 */ /* 0x000ea80000300800 */
[----:B------:R-:W-:Y:S04]  /*1cef0*/  STL.64 [R1+0x3090], R18 ;  /* 0x0030901201007387 */ /* 0x000fe80000100a00 */
[----:B------:R0:W-:Y:S04]  /*1cf00*/  STL.64 [R1+0x3088], R16 ;  /* 0x0030881001007387 */ /* 0x0001e80000100a00 */
[----:B0-----:R-:W4:Y:S04]  /*1cf10*/  LDL.LU R16, [R1+0x180] ;  /* 0x0001800001107983 */ /* 0x001f280000300800 */
[----:B------:R-:W4:Y:S01]  /*1cf20*/  LDL.LU R17, [R1+0x184] ;  /* 0x0001840001117983 */ /* 0x000f220000300800 */
[----:B---3--:R-:W-:Y:S01]  /*1cf30*/  MOV R18, R15 ;  /* 0x0000000f00127202 */ /* 0x008fe20000000f00 */
[----:B------:R-:W-:-:S05]  /*1cf40*/  IMAD.MOV.U32 R19, RZ, RZ, R14 ;  /* 0x000000ffff137224 */ /* 0x000fca00078e000e */
[----:B------:R-:W-:Y:S04]  /*1cf50*/  STL.64 [R1+0x30c0], R18 ;  /* 0x0030c01201007387 */ /* 0x000fe80000100a00 */
[----:B----4-:R0:W-:Y:S04]  /*1cf60*/  STL.64 [R1+0x30b8], R16 ;  /* 0x0030b81001007387 */ /* 0x0101e80000100a00 */
[----:B0-----:R-:W3:Y:S04]  /*1cf70*/  LDL.LU R16, [R1+0x1a0] ;  /* 0x0001a00001107983 */ /* 0x001ee80000300800 */
[----:B------:R-:W3:Y:S04]  /*1cf80*/  LDL.LU R17, [R1+0x1a4] ;  /* 0x0001a40001117983 */ /* 0x000ee80000300800 */
[----:B------:R-:W4:Y:S01]  /*1cf90*/  LDL.LU R18, [R1+0x1a8] ;  /* 0x0001a80001127983 */ /* 0x000f220000300800 */
[----:B------:R-:W-:-:S03]  /*1cfa0*/  MOV R19, R3 ;  /* 0x0000000300137202 */ /* 0x000fc60000000f00 */
        /* <DEDUP_REMOVED lines=21> */
[----:B0-----:R-:W3:Y:S04]  /*1d100*/  LDL.LU R16, [R1+0xf0] ;  /* 0x0000f00001107983 */ /* 0x001ee80000300800 */
[----:B------:R-:W3:Y:S04]  /*1d110*/  LDL.LU R17, [R1+0xf4] ;  /* 0x0000f40001117983 */ /* 0x000ee80000300800 */
[----:B------:R-:W4:Y:S01]  /*1d120*/  LDL.LU R18, [R1+0xf8] ;  /* 0x0000f80001127983 */ /* 0x000f220000300800 */
[----:B-----5:R-:W-:-:S03]  /*1d130*/  MOV R19, R3 ;  /* 0x0000000300137202 */ /* 0x020fc60000000f00 */
[----:B------:R-:W5:Y:S04]  /*1d140*/  LDL.LU R3, [R1+0x3120] ;  /* 0x0031200001037983 */ /* 0x000f680000300800 */
[----:B----4-:R-:W-:Y:S04]  /*1d150*/  STL.64 [R1+0x3100], R18 ;  /* 0x0031001201007387 */ /* 0x010fe80000100a00 */
[----:B---3--:R0:W-:Y:S04]  /*1d160*/  STL.64 [R1+0x30f8], R16 ;  /* 0x0030f81001007387 */ /* 0x0081e80000100a00 */
[----:B0-----:R-:W3:Y:S04]  /*1d170*/  LDL.LU R16, [R1+0x20] ;  /* 0x0000200001107983 */ /* 0x001ee80000300800 */
[----:B------:R-:W3:Y:S04]  /*1d180*/  LDL.LU R17, [R1+0x24] ;  /* 0x0000240001117983 */ /* 0x000ee80000300800 */
[----:B------:R-:W3:Y:S04]  /*1d190*/  LDL.LU R18, [R1+0x28] ;  /* 0x0000280001127983 */ /* 0x000ee80000300800 */
[----:B------:R-:W3:Y:S04]  /*1d1a0*/  LDL.LU R19, [R1+0x2c] ;  /* 0x00002c0001137983 */ /* 0x000ee80000300800 */
[----:B------:R-:W-:Y:S04]  /*1d1b0*/  STL.64 [R1+0x3038], R22 ;  /* 0x0030381601007387 */ /* 0x000fe80000100a00 */
[----:B------:R0:W-:Y:S04]  /*1d1c0*/  STL.64 [R1+0x3030], R20 ;  /* 0x0030301401007387 */ /* 0x0001e80000100a00 */
[----:B0-----:R-:W4:Y:S04]  /*1d1d0*/  LDL.LU R20, [R1+0xd0] ;  /* 0x0000d00001147983 */ /* 0x001f280000300800 */
[----:B------:R-:W4:Y:S04]  /*1d1e0*/  LDL.LU R21, [R1+0xd4] ;  /* 0x0000d40001157983 */ /* 0x000f280000300800 */
[----:B------:R-:W2:Y:S01]  /*1d1f0*/  LDL.LU R22, [R1+0xd8] ;  /* 0x0000d80001167983 */ /* 0x000ea20000300800 */
[----:B------:R-:W-:-:S05]  /*1d200*/  IMAD.MOV.U32 R23, RZ, RZ, R2 ;  /* 0x000000ffff177224 */ /* 0x000fca00078e0002 */
[----:B--2---:R-:W-:Y:S04]  /*1d210*/  STL.64 [R1+0x3048], R22 ;  /* 0x0030481601007387 */ /* 0x004fe80000100a00 */
[----:B----4-:R0:W-:Y:S04]  /*1d220*/  STL.64 [R1+0x3040], R20 ;  /* 0x0030401401007387 */ /* 0x0101e80000100a00 */
[----:B0-----:R-:W2:Y:S01]  /*1d230*/  LDL.LU R20, [R1+0x60] ;  /* 0x0000600001147983 */ /* 0x001ea20000300800 */
[----:B-----5:R-:W-:-:S07]  /*1d240*/  MOV R21, R3 ;  /* 0x0000000300157202 */ /* 0x020fce0000000f00 */
[C---:B--2---:R-:W-:Y:S11]  /*1d250*/  HMMA.16816.F32 R4, R8.reuse, R20, R4 ;  /* 0x000000140804723c */ /* 0x044ff60000001804 */
[----:B------:R-:W-:Y:S11]  /*1d260*/  @!UPT UIADD3 URZ, URZ, URZ, URZ ;  /* 0x0000003f3f3ff290 */ /* 0x000ff6000fffe03f */
[----:B------:R-:W-:Y:S01]  /*1d270*/  @!UPT UIADD3 URZ, URZ, URZ, URZ ;  /* 0x0000003f3f3ff290 */ /* 0x000fe2000fffe03f */
[----:B------:R0:W-:Y:S04]  /*1d280*/  STL.64 [R1+0x80], R4 ;  /* 0x0000800401007387 */ /* 0x0001e80000100a00 */
[----:B------:R-:W-:Y:S04]  /*1d290*/  STL.64 [R1+0x88], R6 ;  /* 0x0000880601007387 */ /* 0x000fe80000100a00 */
[----:B0-----:R-:W2:Y:S02]  /*1d2a0*/  LDL.LU.64 R4, [R1+0x3118] ;  /* 0x0031180001047983 */ /* 0x001ea40000300a00 */
        /* <DEDUP_REMOVED lines=23> */
[----:B------:R0:W-:Y:S01]  /*1d420*/  STL.64 [R1+0x18], R18 ;  /* 0x0000181201007387 */ /* 0x0001e20000100a00 */
[----:B------:R-:W-:Y:S01]  /*1d430*/  MOV R26, R16 ;  /* 0x00000010001a7202 */ /* 0x000fe20000000f00 */
[----:B------:R-:W-:Y:S02]  /*1d440*/  IMAD.MOV.U32 R27, RZ, RZ, R17 ;  /* 0x000000ffff1b7224 */ /* 0x000fe400078e0011 */
[----:B0-----:R-:W2:Y:S04]  /*1d450*/  LDL.LU.64 R18, [R1+0x30e0] ;  /* 0x0030e00001127983 */ /* 0x001ea80000300a00 */
[----:B------:R-:W2:Y:S02]  /*1d460*/  LDL.LU.64 R16, [R1+0x30d8] ;  /* 0x0030d80001107983 */ /* 0x000ea40000300a00 */
[----:B--2---:R-:W-:Y:S11]  /*1d470*/  HMMA.16816.F32 R16, R8, R4, R16 ;  /* 0x000000040810723c */ /* 0x004ff60000001810 */
[----:B------:R-:W-:Y:S11]  /*1d480*/  @!UPT UIADD3 URZ, URZ, URZ, URZ ;  /* 0x0000003f3f3ff290 */ /* 0x000ff6000fffe03f */
[----:B------:R-:W-:Y:S01]  /*1d490*/  @!UPT UIADD3 URZ, URZ, URZ, URZ ;  /* 0x0000003f3f3ff290 */ /* 0x000fe2000fffe03f */
[----:B------:R-:W-:Y:S01]  /*1d4a0*/  STL.64 [R1], R16 ;  /* 0x0000001001007387 */ /* 0x000fe20000100a00 */
[----:B------:R-:W-:-:S03]  /*1d4b0*/  MOV R0, R19 ;  /* 0x0000001300007202 */ /* 0x000fc60000000f00 */
[----:B------:R0:W-:Y:S04]  /*1d4c0*/  STL [R1+0x8], R18 ;  /* 0x0000081201007387 */ /* 0x0001e80000100800 */
[----:B0-----:R-:W2:Y:S04]  /*1d4d0*/  LDL.LU.64 R18, [R1+0x30d0] ;  /* 0x0030d00001127983 */ /* 0x001ea80000300a00 */
[----:B------:R-:W2:Y:S01]  /*1d4e0*/  LDL.LU.64 R16, [R1+0x30c8] ;  /* 0x0030c80001107983 */ /* 0x000ea20000300a00 */
[----:B------:R-:W-:Y:S01]  /*1d4f0*/  MOV R3, R12 ;  /* 0x0000000c00037202 */ /* 0x000fe20000000f00 */
[----:B------:R-:W-:Y:S01]  /*1d500*/  IMAD.MOV.U32 R2, RZ, RZ, R13 ;  /* 0x000000ffff027224 */ /* 0x000fe200078e000d */
[C---:B--2---:R-:W-:Y:S11]  /*1d510*/  HMMA.16816.F32 R16, R8.reuse, R12, R16 ;  /* 0x0000000c0810723c */ /* 0x044ff60000001810 */
[----:B------:R-:W-:Y:S11]  /*1d520*/  @!UPT UIADD3 URZ, URZ, URZ, URZ ;  /* 0x0000003f3f3ff290 */ /* 0x000ff6000fffe03f */
[----:B------:R-:W-:Y:S01]  /*1d530*/  @!UPT UIADD3 URZ, URZ, URZ, URZ ;  /* 0x0000003f3f3ff290 */ /* 0x000fe2000fffe03f */
[----:B------:R-:W-:Y:S04]  /*1d540*/  STL.64 [R1+0xb0], R16 ;  /* 0x0000b01001007387 */ /* 0x000fe80000100a00 */
[----:B------:R0:W-:Y:S04]  /*1d550*/  STL.64 [R1+0xb8], R18 ;  /* 0x0000b81201007387 */ /* 0x0001e80000100a00 */
[----:B0-----:R-:W2:Y:S04]  /*1d560*/  LDL.LU.64 R18, [R1+0x30c0] ;  /* 0x0030c00001127983 */ /* 0x001ea80000300a00 */
[----:B------:R-:W2:Y:S04]  /*1d570*/  LDL.LU.64 R16, [R1+0x30b8] ;  /* 0x0030b80001107983 */ /* 0x000ea80000300a00 */
[----:B------:R-:W3:Y:S04]  /*1d580*/  LDL.LU.64 R14, [R1+0x30b0] ;  /* 0x0030b000010e7983 */ /* 0x000ee80000300a00 */
[----:B------:R-:W3:Y:S02]  /*1d590*/  LDL.LU.64 R12, [R1+0x30a8] ;  /* 0x0030a800010c7983 */ /* 0x000ee40000300a00 */
[----:B---3--:R-:W-:Y:S02]  /*1d5a0*/  HMMA.16816.F32 R8, R8, R24, R12 ;  /* 0x000000180808723c */ /* 0x008fe4000000180c */
[----:B------:R-:W2:Y:S04]  /*1d5b0*/  LDL.LU.64 R14, [R1+0x30a0] ;  /* 0x0030a000010e7983 */ /* 0x000ea80000300a00 */
[----:B------:R-:W2:Y:S11]  /*1d5c0*/  LDL.LU.64 R12, [R1+0x3098] ;  /* 0x00309800010c7983 */ /* 0x000eb60000300a00 */
[----:B------:R-:W-:Y:S06]  /*1d5d0*/  @!UPT UIADD3 URZ, URZ, URZ, URZ ;  /* 0x0000003f3f3ff290 */ /* 0x000fec000fffe03f */
[----:B------:R-:W-:Y:S04]  /*1d5e0*/  STL.64 [R1+0x110], R8 ;  /* 0x0001100801007387 */ /* 0x000fe80000100a00 */
[----:B------:R-:W-:Y:S01]  /*1d5f0*/  STL.64 [R1+0x118], R10 ;  /* 0x0001180a01007387 */ /* 0x000fe20000100a00 */
[----:B--2---:R-:W-:Y:S11]  /*1d600*/  HMMA.16816.F32 R16, R12, R20, R16 ;  /* 0x000000140c10723c */ /* 0x004ff60000001810 */
[----:B------:R-:W-:Y:S11]  /*1d610*/  @!UPT UIADD3 URZ, URZ, URZ, URZ ;  /* 0x0000003f3f3ff290 */ /* 0x000ff6000fffe03f */
[----:B------:R-:W-:Y:S01]  /*1d620*/  @!UPT UIADD3 URZ, URZ, URZ, URZ ;  /* 0x0000003f3f3ff290 */ /* 0x000fe2000fffe03f */
[----:B------:R-:W-:Y:S04]  /*1d630*/  STL.64 [R1+0x1d0], R16 ;  /* 0x0001d01001007387 */ /* 0x000fe80000100a00 */
[----:B------:R0:W-:Y:S04]  /*1d640*/  STL.64 [R1+0x1d8], R18 ;  /* 0x0001d81201007387 */ /* 0x0001e80000100a00 */
[----:B0-----:R-:W2:Y:S04]  /*1d650*/  LDL.LU.64 R18, [R1+0x3090] ;  /* 0x0030900001127983 */ /* 0x001ea80000300a00 */
[----:B------:R-:W2:Y:S01]  /*1d660*/  LDL.LU.64 R16, [R1+0x3088] ;  /* 0x0030880001107983 */ /* 0x000ea20000300a00 */
[----:B------:R-:W-:-:S02]  /*1d670*/  MOV R8, R3 ;  /* 0x0000000300087202 */ /* 0x000fc40000000f00 */
[----:B------:R-:W-:Y:S01]  /*1d680*/  MOV R9, R2 ;  /* 0x0000000200097202 */ /* 0x000fe20000000f00 */
[C---:B--2---:R-:W-:Y:S11]  /*1d690*/  HMMA.16816.F32 R16, R12.reuse, R4, R16 ;  /* 0x000000040c10723c */ /* 0x044ff60000001810 */
[----:B------:R-:W-:Y:S11]  /*1d6a0*/  @!UPT UIADD3 URZ, URZ, URZ, URZ ;  /* 0x0000003f3f3ff290 */ /* 0x000ff6000fffe03f */
[----:B------:R-:W-:Y:S01]  /*1d6b0*/  @!UPT UIADD3 URZ, URZ, URZ, URZ ;  /* 0x0000003f3f3ff290 */ /* 0x000fe2000fffe03f */
[----:B------:R0:W-:Y:S01]  /*1d6c0*/  STL.64 [R1+0x1c0], R16 ;  /* 0x0001c01001007387 */ /* 0x0001e20000100a00 */
[----:B------:R-:W-:Y:S01]  /*1d6d0*/  IMAD.MOV.U32 R3, RZ, RZ, R18 ;  /* 0x000000ffff037224 */ /* 0x000fe200078e0012 */
[----:B------:R-:W-:Y:S02]  /*1d6e0*/  MOV R2, R19 ;  /* 0x0000001300027202 */ /* 0x000fe40000000f00 */
[----:B------:R-:W2:Y:S04]  /*1d6f0*/  LDL.LU.64 R18, [R1+0x3080] ;  /* 0x0030800001127983 */ /* 0x000ea80000300a00 */
[----:B0-----:R-:W2:Y:S04]  /*1d700*/  LDL.LU.64 R16, [R1+0x3078] ;  /* 0x0030780001107983 */ /* 0x001ea80000300a00 */
[----:B------:R0:W-:Y:S04]  /*1d710*/  STL.64 [R1+0x3050], R4 ;  /* 0x0030500401007387 */ /* 0x0001e80000100a00 */
[----:B0-----:R-:W3:Y:S04]  /*1d720*/  LDL.LU R4, [R1+0xe0] ;  /* 0x0000e00001047983 */ /* 0x001ee80000300800 */
[----:B------:R-:W3:Y:S01]  /*1d730*/  LDL.LU R5, [R1+0xe4] ;  /* 0x0000e40001057983 */ /* 0x000ee20000300800 */
        /* <DEDUP_REMOVED lines=9> */
[----:B--2---:R-:W-:Y:S01]  /*1d7d0*/  HMMA.16816.F32 R12, R12, R24, R16 ;  /* 0x000000180c0c723c */ /* 0x004fe20000001810 */
[----:B------:R-:W3:Y:S04]  /*1d7e0*/  LDL.LU.64 R18, [R1+0x3060] ;  /* 0x0030600001127983 */ /* 0x000ee80000300a00 */
[----:B------:R-:W3:Y:S11]  /*1d7f0*/  LDL.LU.64 R16, [R1+0x3058] ;  /* 0x0030580001107983 */ /* 0x000ef60000300a00 */
[----:B------:R-:W-:Y:S07]  /*1d800*/  @!UPT UIADD3 URZ, URZ, URZ, URZ ;  /* 0x0000003f3f3ff290 */ /* 0x000fee000fffe03f */
[----:B------:R-:W-:Y:S04]  /*1d810*/  STL.64 [R1+0x1a0], R12 ;  /* 0x0001a00c01007387 */ /* 0x000fe80000100a00 */
[----:B------:R0:W-:Y:S04]  /*1d820*/  STL.64 [R1+0x1a8], R14 ;  /* 0x0001a80e01007387 */ /* 0x0001e80000100a00 */
[----:B0-----:R-:W2:Y:S01]  /*1d830*/  LDL R15, [R1+0x1060] ;  /* 0x00106000010f7983 */ /* 0x001ea20000100800 */
[C---:B---3--:R-:W-:Y:S03]  /*1d840*/  HMMA.16816.F32 R20, R16.reuse, R20, R4 ;  /* 0x000000141014723c */ /* 0x048fe60000001804 */
[----:B------:R-:W3:Y:S11]  /*1d850*/  LDL.LU.64 R4, [R1+0x3050] ;  /* 0x0030500001047983 */ /* 0x000ef60000300a00 */
[----:B------:R-:W-:Y:S09]  /*1d860*/  @!UPT UIADD3 URZ, URZ, URZ, URZ ;  /* 0x0000003f3f3ff290 */ /* 0x000ff2000fffe03f */
[----:B------:R-:W-:Y:S04]  /*1d870*/  STL.64 [R1+0x190], R20 ;  /* 0x0001901401007387 */ /* 0x000fe80000100a00 */
[----:B------:R0:W-:Y:S04]  /*1d880*/  STL.64 [R1+0x198], R22 ;  /* 0x0001981601007387 */ /* 0x0001e80000100a00 */
[----:B0-----:R-:W3:Y:S04]  /*1d890*/  LDL.LU.64 R22, [R1+0x3048] ;  /* 0x0030480001167983 */ /* 0x001ee80000300a00 */
[----:B------:R-:W3:Y:S02]  /*1d8a0*/  LDL.LU.64 R20, [R1+0x3040] ;  /* 0x0030400001147983 */ /* 0x000ee40000300a00 */
[C---:B---3--:R-:W-:Y:S11]  /*1d8b0*/  HMMA.16816.F32 R4, R16.reuse, R4, R20 ;  /* 0x000000041004723c */ /* 0x048ff60000001814 */
[----:B------:R-:W-:Y:S11]  /*1d8c0*/  @!UPT UIADD3 URZ, URZ, URZ, URZ ;  /* 0x0000003f3f3ff290 */ /* 0x000ff6000fffe03f */
[----:B------:R-:W-:Y:S01]  /*1d8d0*/  @!UPT UIADD3 URZ, URZ, URZ, URZ ;  /* 0x0000003f3f3ff290 */ /* 0x000fe2000fffe03f */
[----:B------:R-:W-:Y:S01]  /*1d8e0*/  STL.64 [R1+0x180], R4 ;  /* 0x0001800401007387 */ /* 0x000fe20000100a00 */
[----:B------:R-:W-:Y:S01]  /*1d8f0*/  IMAD.MOV.U32 R29, RZ, RZ, R6 ;  /* 0x000000ffff1d7224 */ /* 0x000fe200078e0006 */
[----:B------:R-:W-:Y:S02]  /*1d900*/  MOV R28, R7 ;  /* 0x00000007001c7202 */ /* 0x000fe40000000f00 */
[----:B--2---:R-:W0:Y:S04]  /*1d910*/  LDSM.16.MT88.4 R4, [R15+0x15800] ;  /* 0x015800000f04783b */ /* 0x004e280000004200 */
[----:B------:R-:W2:Y:S04]  /*1d920*/  LDL.LU R20, [R1+0xc0] ;  /* 0x0000c00001147983 */ /* 0x000ea80000300800 */
[----:B------:R-:W2:Y:S04]  /*1d930*/  LDL.LU R21, [R1+0xc4] ;  /* 0x0000c40001157983 */ /* 0x000ea80000300800 */
[----:B------:R-:W2:Y:S04]  /*1d940*/  LDL.LU R22, [R1+0xc8] ;  /* 0x0000c80001167983 */ /* 0x000ea80000300800 */
[----:B------:R-:W2:Y:S04]  /*1d950*/  LDL.LU R23, [R1+0xcc] ;  /* 0x0000cc0001177983 */ /* 0x000ea80000300800 */
[----:B------:R1:W-:Y:S04]  /*1d960*/  STL [R1+0x2f88], R29 ;  /* 0x002f881d01007387 */ /* 0x0003e80000100800 */
[----:B-1----:R-:W3:Y:S04]  /*1d970*/  LDL R29, [R1+0x105c] ;  /* 0x00105c00011d7983 */ /* 0x002ee80000100800 */
[----:B------:R1:W-:Y:S04]  /*1d980*/  STL [R1+0x2fc0], R15 ;  /* 0x002fc00f01007387 */ /* 0x0003e80000100800 */
[----:B------:R-:W4:Y:S04]  /*1d990*/  LDL R14, [R1+0x68] ;  /* 0x00006800010e7983 */ /* 0x000f280000100800 */
[----:B-1----:R-:W4:Y:S04]  /*1d9a0*/  LDL R15, [R1+0x6c] ;  /* 0x00006c00010f7983 */ /* 0x002f280000100800 */
[----:B0-----:R-:W-:Y:S04]  /*1d9b0*/  STL.64 [R1+0x2f98], R6 ;  /* 0x002f980601007387 */ /* 0x001fe80000100a00 */
[----:B------:R0:W-:Y:S04]  /*1d9c0*/  STL.64 [R1+0x2f90], R4 ;  /* 0x002f900401007387 */ /* 0x0001e80000100a00 */
[----:B0-----:R-:W5:Y:S04]  /*1d9d0*/  LDL.LU R4, [R1+0x20] ;  /* 0x0000200001047983 */ /* 0x001f680000300800 */
[----:B------:R-:W5:Y:S04]  /*1d9e0*/  LDL.LU R5, [R1+0x24] ;  /* 0x0000240001057983 */ /* 0x000f680000300800 */
[----:B------:R-:W2:Y:S04]  /*1d9f0*/  LDL.LU R6, [R1+0x28] ;  /* 0x0000280001067983 */ /* 0x000ea80000300800 */
[----:B------:R-:W2:Y:S04]  /*1da00*/  LDL.LU R7, [R1+0x2c] ;  /* 0x00002c0001077983 */ /* 0x000ea80000300800 */
[----:B--2---:R-:W-:Y:S04]  /*1da10*/  STL.64 [R1+0x2ff0], R6 ;  /* 0x002ff00601007387 */ /* 0x004fe80000100a00 */
[----:B-----5:R0:W-:Y:S04]  /*1da20*/  STL.64 [R1+0x2fe8], R4 ;  /* 0x002fe80401007387 */ /* 0x0201e80000100a00 */
[----:B0-----:R-:W2:Y:S04]  /*1da30*/  LDL.LU R4, [R1+0x30] ;  /* 0x0000300001047983 */ /* 0x001ea80000300800 */
[----:B------:R-:W2:Y:S04]  /*1da40*/  LDL.LU R5, [R1+0x34] ;  /* 0x0000340001057983 */ /* 0x000ea80000300800 */
[----:B------:R-:W5:Y:S04]  /*1da50*/  LDL.LU R6, [R1+0x38] ;  /* 0x0000380001067983 */ /* 0x000f680000300800 */
[----:B------:R-:W5:Y:S04]  /*1da60*/  LDL.LU R7, [R1+0x3c] ;  /* 0x00003c0001077983 */ /* 0x000f680000300800 */
[----:B-----5:R-:W-:Y:S04]  /*1da70*/  STL.64 [R1+0x3008], R6 ;  /* 0x0030080601007387 */ /* 0x020fe80000100a00 */
[----:B--2---:R0:W-:Y:S04]  /*1da80*/  STL.64 [R1+0x3000], R4 ;  /* 0x0030000401007387 */ /* 0x0041e80000100a00 */
[----:B0-----:R-:W2:Y:S04]  /*1da90*/  LDL.LU R4, [R1+0x70] ;  /* 0x0000700001047983 */ /* 0x001ea80000300800 */
[----:B------:R-:W2:Y:S04]  /*1daa0*/  LDL.LU R5, [R1+0x74] ;  /* 0x0000740001057983 */ /* 0x000ea80000300800 */
[----:B------:R-:W5:Y:S04]  /*1dab0*/  LDL.LU R6, [R1+0x78] ;  /* 0x0000780001067983 */ /* 0x000f680000300800 */
[----:B------:R-:W5:Y:S01]  /*1dac0*/  LDL.LU R7, [R1+0x7c] ;  /* 0x00007c0001077983 */ /* 0x000f620000300800 */
[C---:B------:R-:W-:Y:S03]  /*1dad0*/  HMMA.16816.F32 R8, R16.reuse, R8, R20 ;  /* 0x000000081008723c */ /* 0x040fe60000001814 */
[----:B-----5:R-:W-:Y:S04]  /*1dae0*/  STL.64 [R1+0x3018], R6 ;  /* 0x0030180601007387 */ /* 0x020fe80000100a00 */
[----:B--2---:R0:W-:Y:S04]  /*1daf0*/  STL.64 [R1+0x3010], R4 ;  /* 0x0030100401007387 */ /* 0x0041e80000100a00 */
[----:B0-----:R-:W4:Y:S04]  /*1db00*/  LDL.LU R4, [R1+0x80] ;  /* 0x0000800001047983 */ /* 0x001f280000300800 */
[----:B------:R-:W4:Y:S04]  /*1db10*/  LDL.LU R5, [R1+0x84] ;  /* 0x0000840001057983 */ /* 0x000f280000300800 */
[----:B------:R-:W4:Y:S04]  /*1db20*/  LDL.LU R6, [R1+0x88] ;  /* 0x0000880001067983 */ /* 0x000f280000300800 */
[----:B------:R-:W4:Y:S04]  /*1db30*/  LDL.LU R7, [R1+0x8c] ;  /* 0x00008c0001077983 */ /* 0x000f280000300800 */
[----:B------:R-:W2:Y:S04]  /*1db40*/  LDL.LU.64 R22, [R1+0x3038] ;  /* 0x0030380001167983 */ /* 0x000ea80000300a00 */
[----:B------:R-:W2:Y:S04]  /*1db50*/  LDL.LU.64 R20, [R1+0x3030] ;  /* 0x0030300001147983 */ /* 0x000ea80000300a00 */
[----:B------:R-:W-:Y:S04]  /*1db60*/  STL.64 [R1+0x170], R8 ;  /* 0x0001700801007387 */ /* 0x000fe80000100a00 */
[----:B------:R-:W-:Y:S04]  /*1db70*/  STL.64 [R1+0x178], R10 ;  /* 0x0001780a01007387 */ /* 0x000fe80000100a00 */
[----:B---3--:R-:W0:Y:S04]  /*1db80*/  LDSM.16.MT88.4 R8, [R29+0x15800] ;  /* 0x015800001d08783b */ /* 0x008e280000004200 */
[----:B0-----:R0:W-:Y:S04]  /*1db90*/  STL.64 [R1+0x2f58], R10 ;  /* 0x002f580a01007387 */ /* 0x0011e80000100a00 */
[----:B------:R-:W-:Y:S04]  /*1dba0*/  STL.64 [R1+0x2f50], R8 ;  /* 0x002f500801007387 */ /* 0x000fe80000100a00 */
[----:B0-----:R-:W3:Y:S04]  /*1dbb0*/  LDL R10, [R1+0x58] ;  /* 0x00005800010a7983 */ /* 0x001ee80000100800 */
[----:B------:R-:W3:Y:S01]  /*1dbc0*/  LDL R11, [R1+0x5c] ;  /* 0x00005c00010b7983 */ /* 0x000ee20000100800 */
[----:B--2---:R-:W-:Y:S03]  /*1dbd0*/  HMMA.16816.F32 R16, R16, R24, R20 ;  /* 0x000000181010723c */ /* 0x004fe60000001814 */
[----:B------:R-:W4:Y:S04]  /*1dbe0*/  LDL.LU.64 R22, [R1+0x3028] ;  /* 0x0030280001167983 */ /* 0x000f280000300a00 */
[----:B------:R-:W4:Y:S11]  /*1dbf0*/  LDL.LU.64 R20, [R1+0x3020] ;  /* 0x0030200001147983 */ /* 0x000f360000300a00 */
[----:B------:R-:W-:Y:S05]  /*1dc00*/  @!UPT UIADD3 URZ, URZ, URZ, URZ ;  /* 0x0000003f3f3ff290 */ /* 0x000fea000fffe03f */
[----:B------:R0:W-:Y:S04]  /*1dc10*/  STL.64 [R1+0x160], R16 ;  /* 0x0001601001007387 */ /* 0x0001e80000100a00 */
[----:B------:R1:W-:Y:S04]  /*1dc20*/  STL.64 [R1+0x168], R18 ;  /* 0x0001681201007387 */ /* 0x0003e80000100a00 */
[----:B0-----:R-:W2:Y:S04]  /*1dc30*/  LDL R17, [R1+0x3b4] ;  /* 0x0003b40001117983 */ /* 0x001ea80000100800 */
[----:B-1----:R-:W5:Y:S01]  /*1dc40*/  LDL.LU.64 R18, [R1+0x48] ;  /* 0x0000480001127983 */ /* 0x002f620000300a00 */
[C---:B----4-:R-:W-:Y:S11]  /*1dc50*/  HMMA.16816.F32 R4, R20.reuse, R14, R4 ;  /* 0x0000000e1404723c */ /* 0x050ff60000001804 */
[----:B------:R-:W-:Y:S11]  /*1dc60*/  @!UPT UIADD3 URZ, URZ, URZ, URZ ;  /* 0x0000003f3f3ff290 */ /* 0x000ff6000fffe03f */
[----:B------:R-:W-:Y:S01]  /*1dc70*/  @!UPT UIADD3 URZ, URZ, URZ, URZ ;  /* 0x0000003f3f3ff290 */ /* 0x000fe2000fffe03f */
[----:B------:R-:W-:Y:S04]  /*1dc80*/  STL.64 [R1+0x150], R4 ;  /* 0x0001500401007387 */ /* 0x000fe80000100a00 */
[----:B------:R0:W-:Y:S04]  /*1dc90*/  STL.64 [R1+0x158], R6 ;  /* 0x0001580601007387 */ /* 0x0001e80000100a00 */
[----:B0-----:R-:W3:Y:S04]  /*1dca0*/  LDL.LU.64 R6, [R1+0x3018] ;  /* 0x0030180001067983 */ /* 0x001ee80000300a00 */
[----:B------:R-:W3:Y:S02]  /*1dcb0*/  LDL.LU.64 R4, [R1+0x3010] ;  /* 0x0030100001047983 */ /* 0x000ee40000300a00 */
[----:B---3--:R-:W-:Y:S11]  /*1dcc0*/  HMMA.16816.F32 R4, R20, R10, R4 ;  /* 0x0000000a1404723c */ /* 0x008ff60000001804 */
[----:B------:R-:W-:Y:S11]  /*1dcd0*/  @!UPT UIADD3 URZ, URZ, URZ, URZ ;  /* 0x0000003f3f3ff290 */ /* 0x000ff6000fffe03f */
[----:B------:R-:W-:Y:S01]  /*1dce0*/  @!UPT UIADD3 URZ, URZ, URZ, URZ ;  /* 0x0000003f3f3ff290 */ /* 0x000fe2000fffe03f */
[----:B------:R-:W-:Y:S04]  /*1dcf0*/  STL.64 [R1+0x140], R4 ;  /* 0x0001400401007387 */ /* 0x000fe80000100a00 */
[----:B------:R0:W-:Y:S04]  /*1dd00*/  STL.64 [R1+0x148], R6 ;  /* 0x0001480601007387 */ /* 0x0001e80000100a00 */
[----:B0-----:R-:W5:Y:S04]  /*1dd10*/  LDL.LU.64 R6, [R1+0x3008] ;  /* 0x0030080001067983 */ /* 0x001f680000300a00 */
[----:B------:R-:W5:Y:S01]  /*1dd20*/  LDL.LU.64 R4, [R1+0x3000] ;  /* 0x0030000001047983 */ /* 0x000f620000300a00 */
[----:B------:R-:W-:-:S02]  /*1dd30*/  MOV R8, R26 ;  /* 0x0000001a00087202 */ /* 0x000fc40000000f00 */
[----:B------:R-:W-:Y:S01]  /*1dd40*/  MOV R9, R27 ;  /* 0x0000001b00097202 */ /* 0x000fe20000000f00 */
[----:B------:R0:W-:Y:S04]  /*1dd50*/  STL.64 [R1+0x2fc8], R10 ;  /* 0x002fc80a01007387 */ /* 0x0001e80000100a00 */
[----:B------:R-:W3:Y:S04]  /*1dd60*/  LDL.LU R26, [R1+0x2ffc] ;  /* 0x002ffc00011a7983 */ /* 0x000ee80000300800 */
[----:B------:R-:W3:Y:S04]  /*1dd70*/  LDL.LU R27, [R1+0x2ff8] ;  /* 0x002ff800011b7983 */ /* 0x000ee80000300800 */
[----:B0-----:R-:W4:Y:S04]  /*1dd80*/  LDL.LU R10, [R1+0x18] ;  /* 0x00001800010a7983 */ /* 0x001f280000300800 */
[----:B------:R-:W4:Y:S01]  /*1dd90*/  LDL.LU R11, [R1+0x1c] ;  /* 0x00001c00010b7983 */ /* 0x000f220000300800 */
[C---:B-----5:R-:W-:Y:S11]  /*1dda0*/  HMMA.16816.F32 R4, R20.reuse, R18, R4 ;  /* 0x000000121404723c */ /* 0x060ff60000001804 */
[----:B------:R-:W-:Y:S11]  /*1ddb0*/  @!UPT UIADD3 URZ, URZ, URZ, URZ ;  /* 0x0000003f3f3ff290 */ /* 0x000ff6000fffe03f */
[----:B------:R-:W-:Y:S01]  /*1ddc0*/  @!UPT UIADD3 URZ, URZ, URZ, URZ ;  /* 0x0000003f3f3ff290 */ /* 0x000fe2000fffe03f */
[----:B------:R-:W-:Y:S04]  /*1ddd0*/  STL.64 [R1+0x130], R4 ;  /* 0x0001300401007387 */ /* 0x000fe80000100a00 */
[----:B------:R0:W-:Y:S04]  /*1dde0*/  STL.64 [R1+0x138], R6 ;  /* 0x0001380601007387 */ /* 0x0001e80000100a00 */
[----:B0-----:R-:W3:Y:S04]  /*1ddf0*/  LDL.LU.64 R6, [R1+0x2ff0] ;  /* 0x002ff00001067983 */ /* 0x001ee80000300a00 */
[----:B------:R-:W3:Y:S04]  /*1de00*/  LDL.LU.64 R4, [R1+0x2fe8] ;  /* 0x002fe80001047983 */ /* 0x000ee80000300a00 */
[----:B------:R-:W-:Y:S01]  /*1de10*/  STL.64 [R1+0x2fa8], R18 ;  /* 0x002fa81201007387 */ /* 0x000fe20000100a00 */
[----:B---3--:R-:W-:Y:S07]  /*1de20*/  HMMA.16816.F32 R20, R20, R26, R4 ;  /* 0x0000001a1414723c */ /* 0x008fee0000001804 */
[----:B------:R-:W-:Y:S01]  /*1de30*/  IMAD.MOV.U32 R5, RZ, RZ, R26 ;  /* 0x000000ffff057224 */ /* 0x000fe200078e001a */
[----:B------:R-:W-:Y:S11]  /*1de40*/  MOV R4, R27 ;  /* 0x0000001b00047202 */ /* 0x000ff60000000f00 */
[----:B------:R-:W-:Y:S04]  /*1de50*/  @!UPT UIADD3 URZ, URZ, URZ, URZ ;  /* 0x0000003f3f3ff290 */ /* 0x000fe8000fffe03f */
[----:B------:R0:W-:Y:S04]  /*1de60*/  STL.64 [R1+0x120], R20 ;  /* 0x0001201401007387 */ /* 0x0001e80000100a00 */
[----:B------:R1:W-:Y:S04]  /*1de70*/  STL.64 [R1+0x128], R22 ;  /* 0x0001281601007387 */ /* 0x0003e80000100a00 */
[----:B------:R-:W4:Y:S04]  /*1de80*/  LDL.LU.64 R26, [R1+0x2fe0] ;  /* 0x002fe000011a7983 */ /* 0x000f280000300a00 */
[----:B------:R-:W4:Y:S04]  /*1de90*/  LDL.LU.64 R24, [R1+0x2fd8] ;  /* 0x002fd80001187983 */ /* 0x000f280000300a00 */
[----:B0-----:R-:W3:Y:S01]  /*1dea0*/  LDL.LU R20, [R1] ;  /* 0x0000000001147983 */ /* 0x001ee20000300800 */
[----:B-1----:R-:W-:-:S03]  /*1deb0*/  MOV R23, R0 ;  /* 0x0000000000177202 */ /* 0x002fc60000000f00 */
[----:B------:R-:W3:Y:S04]  /*1dec0*/  LDL.LU R21, [R1+0x4] ;  /* 0x0000040001157983 */ /* 0x000ee80000300800 */
[----:B------:R-:W3:Y:S04]  /*1ded0*/  LDL.LU R22, [R1+0x8] ;  /* 0x0000080001167983 */ /* 0x000ee80000300800 */
[----:B------:R-:W5:Y:S01]  /*1dee0*/  LDL.LU R0, [R1+0x2fd0] ;  /* 0x002fd00001007983 */ /* 0x000f620000300800 */
[C---:B----4-:R-:W-:Y:S03]  /*1def0*/  HMMA.16816.F32 R12, R24.reuse, R14, R8 ;  /* 0x0000000e180c723c */ /* 0x050fe60000001808 */
[----:B------:R-:W3:Y:S11]  /*1df00*/  LDL.LU.64 R10, [R1+0x2fc8] ;  /* 0x002fc800010a7983 */ /* 0x000ef60000300a00 */
[----:B------:R-:W-:Y:S09]  /*1df10*/  @!UPT UIADD3 URZ, URZ, URZ, URZ ;  /* 0x0000003f3f3ff290 */ /* 0x000ff2000fffe03f */
[----:B------:R-:W-:Y:S04]  /*1df20*/  STL.64 [R1+0x100], R12 ;  /* 0x0001000c01007387 */ /* 0x000fe80000100a00 */
[----:B------:R0:W-:Y:S04]  /*1df30*/  STL.64 [R1+0x108], R14 ;  /* 0x0001080e01007387 */ /* 0x0001e80000100a00 */
[----:B0-----:R-:W4:Y:S04]  /*1df40*/  LDL.LU R15, [R1+0x2fc0] ;  /* 0x002fc000010f7983 */ /* 0x001f280000300800 */
[----:B------:R-:W-:Y:S04]  /*1df50*/  STL.64 [R1+0x2fb8], R26 ;  /* 0x002fb81a01007387 */ /* 0x000fe80000100a00 */
[----:B------:R-:W-:Y:S01]  /*1df60*/  STL.64 [R1+0x2fb0], R24 ;  /* 0x002fb01801007387 */ /* 0x000fe20000100a00 */
[----:B---3--:R-:W-:Y:S03]  /*1df70*/  HMMA.16816.F32 R8, R24, R10, R20 ;  /* 0x0000000a1808723c */ /* 0x008fe60000001814 */
[----:B-----5:R-:W0:Y:S04]  /*1df80*/  LDSM.16.MT88.4 R20, [R0+0x16000] ;  /* 0x016000000014783b */ /* 0x020e280000004200 */
[----:B--2---:R-:W1:Y:S11]  /*1df90*/  LDSM.16.M88.4 R24, [R17+0x180] ;  /* 0x000180001118783b */ /* 0x004e760000000200 */
[----:B------:R-:W-:Y:S05]  /*1dfa0*/  @!UPT UIADD3 URZ, URZ, URZ, URZ ;  /* 0x0000003f3f3ff290 */ /* 0x000fea000fffe03f */
[----:B------:R-:W-:Y:S01]  /*1dfb0*/  STL.64 [R1+0xf0], R8 ;  /* 0x0000f00801007387 */ /* 0x000fe20000100a00 */
[----:B------:R-:W-:Y:S02]  /*1dfc0*/  STL.64 [R1+0xf8], R10 ;  /* 0x0000f80a01007387 */ /* 0x000fe40000100a00 */
[----:B------:R-:W4:Y:S02]  /*1dfd0*/  LDL R14, [R1+0x1064] ;  /* 0x00106400010e7983 */ /* 0x000f240000100800 */
[----:B------:R-:W2:Y:S01]  /*1dfe0*/  LDSM.16.M88.4 R8, [R17+0x4180] ;  /* 0x004180001108783b */ /* 0x000ea20000000200 */
[----:B----4-:R3:W-:Y:S03]  /*1dff0*/  STL.64 [R1+0x2fa0], R14 ;  /* 0x002fa00e01007387 */ /* 0x0107e60000100a00 */
[----:B------:R-:W4:Y:S02]  /*1e000*/  LDL.LU R12, [R1+0xb0] ;  /* 0x0000b000010c7983 */ /* 0x000f240000300800 */
[----:B------:R-:W4:Y:S01]  /*1e010*/  LDL.LU R13, [R1+0xb4] ;  /* 0x0000b400010d7983 */ /* 0x000f220000300800 */
[----:B---3--:R-:W4:Y:S01]  /*1e020*/  LDL.LU R14, [R1+0xb8] ;  /* 0x0000b800010e7983 */ /* 0x008f220000300800 */
[----:B------:R-:W4:Y:S02]  /*1e030*/  LDL.LU R15, [R1+0xbc] ;  /* 0x0000bc00010f7983 */ /* 0x000f240000300800 */
[----:B0-----:R0:W-:Y:S02]  /*1e040*/  STL.64 [R1+0x2f28], R22 ;  /* 0x002f281601007387 */ /* 0x0011e40000100a00 */
[----:B------:R-:W-:Y:S02]  /*1e050*/  STL.64 [R1+0x2f20], R20 ;  /* 0x002f201401007387 */ /* 0x000fe40000100a00 */
[----:B0-----:R-:W-:-:S02]  /*1e060*/  IMAD.MOV.U32 R23, RZ, RZ, R4 ;  /* 0x000000ffff177224 */ /* 0x001fc400078e0004 */
[----:B------:R-:W3:Y:S01]  /*1e070*/  LDL.LU R4, [R1+0x110] ;  /* 0x0001100001047983 */ /* 0x000ee20000300800 */
[----:B-1----:R-:W-:Y:S02]  /*1e080*/  STL.64 [R1+0x30], R24 ;  /* 0x0000301801007387 */ /* 0x002fe40000100a00 */
[----:B------:R-:W-:Y:S02]  /*1e090*/  STL.64 [R1+0x38], R26 ;  /* 0x0000381a01007387 */ /* 0x000fe40000100a00 */
[----:B--2---:R0:W-:Y:S01]  /*1e0a0*/  STL.64 [R1+0x20], R8 ;  /* 0x0000200801007387 */ /* 0x0041e20000100a00 */
[----:B------:R-:W-:Y:S01]  /*1e0b0*/  MOV R22, R5 ;  /* 0x0000000500167202 */ /* 0x000fe20000000f00 */
[----:B------:R1:W-:Y:S01]  /*1e0c0*/  STL.64 [R1+0x28], R10 ;  /* 0x0000280a01007387 */ /* 0x0003e20000100a00 */
[----:B------:R-:W3:Y:S02]  /*1e0d0*/  LDL.LU R5, [R1+0x114] ;  /* 0x0001140001057983 */ /* 0x000ee40000300800 */
[----:B------:R-:W3:Y:S02]  /*1e0e0*/  LDL.LU R6, [R1+0x118] ;  /* 0x0001180001067983 */ /* 0x000ee40000300800 */
[----:B------:R-:W3:Y:S01]  /*1e0f0*/  LDL.LU R7, [R1+0x11c] ;  /* 0x00011c0001077983 */ /* 0x000ee20000300800 */
[----:B------:R-:W2:Y:S02]  /*1e100*/  LDSM.16.M88.4 R24, [R17+0x8180] ;  /* 0x008180001118783b */ /* 0x000ea40000000200 */
[----:B------:R-:W5:Y:S02]  /*1e110*/  LDSM.16.M88.4 R16, [R17+0xc180] ;  /* 0x00c180001110783b */ /* 0x000f640000000200 */
[----:B0-----:R-:W2:Y:S02]  /*1e120*/  LDL.LU R8, [R1+0x1b0] ;  /* 0x0001b00001087983 */ /* 0x001ea40000300800 */
[----:B------:R-:W2:Y:S02]  /*1e130*/  LDL.LU R9, [R1+0x1b4] ;  /* 0x0001b40001097983 */ /* 0x000ea40000300800 */
[----:B-1----:R-:W2:Y:S02]  /*1e140*/  LDL.LU R10, [R1+0x1b8] ;  /* 0x0001b800010a7983 */ /* 0x002ea40000300800 */
[----:B------:R-:W2:Y:S02]  /*1e150*/  LDL.LU R11, [R1+0x1bc] ;  /* 0x0001bc00010b7983 */ /* 0x000ea40000300800 */
[----:B--2---:R-:W-:Y:S01]  /*1e160*/  STL.64 [R1+0x2f68], R10 ;  /* 0x002f680a01007387 */ /* 0x004fe20000100a00 */
[----:B------:R0:W-:Y:S03]  /*1e170*/  STL.64 [R1+0x2f60], R8 ;  /* 0x002f600801007387 */ /* 0x0001e60000100a00 */
[----:B0-----:R-:W2:Y:S01]  /*1e180*/  LDL.LU R8, [R1+0x1c0] ;  /* 0x0001c00001087983 */ /* 0x001ea20000300800 */
[----:B------:R-:W2:Y:S01]  /*1e190*/  LDL.LU R9, [R1+0x1c4] ;  /* 0x0001c40001097983 */ /* 0x000ea20000300800 */
[----:B------:R-:W-:-:S02]  /*1e1a0*/  MOV R10, R3 ;  /* 0x00000003000a7202 */ /* 0x000fc40000000f00 */
[----:B------:R-:W-:Y:S01]  /*1e1b0*/  MOV R11, R2 ;  /* 0x00000002000b7202 */ /* 0x000fe20000000f00 */
[----:B------:R-:W-:-:S04]  /*1e1c0*/  MOV R3, R24 ;  /* 0x0000001800037202 */ /* 0x000fc80000000f00 */
[----:B------:R0:W-:Y:S01]  /*1e1d0*/  STL.64 [R1+0x2f80], R10 ;  /* 0x002f800a01007387 */ /* 0x0001e20000100a00 */
[----:B------:R-:W-:-:S03]  /*1e1e0*/  IMAD.MOV.U32 R2, RZ, RZ, R25 ;  /* 0x000000ffff027224 */ /* 0x000fc600078e0019 */
[----:B--2---:R-:W-:Y:S01]  /*1e1f0*/  STL.64 [R1+0x2f78], R8 ;  /* 0x002f780801007387 */ /* 0x004fe20000100a00 */
[----:B0-----:R-:W2:Y:S02]  /*1e200*/  LDL.LU.64 R10, [R1+0x68] ;  /* 0x00006800010a7983 */ /* 0x001ea40000300a00 */
[----:B------:R0:W-:Y:S02]  /*1e210*/  STL.64 [R1+0x18], R26 ;  /* 0x0000181a01007387 */ /* 0x0001e40000100a00 */
[----:B0-----:R-:W4:Y:S01]  /*1e220*/  LDL.LU.64 R26, [R1+0x2fb8] ;  /* 0x002fb800011a7983 */ /* 0x001f220000300a00 */
[----:B------:R-:W4:Y:S02]  /*1e230*/  LDL.LU.64 R24, [R1+0x2fb0] ;  /* 0x002fb00001187983 */ /* 0x000f240000300a00 */
[----:B-----5:R-:W-:Y:S02]  /*1e240*/  STL.64 [R1], R16 ;  /* 0x0000001001007387 */ /* 0x020fe40000100a00 */
[----:B------:R0:W-:Y:S02]  /*1e250*/  STL.64 [R1+0x8], R18 ;  /* 0x0000081201007387 */ /* 0x0001e40000100a00 */
[----:B0-----:R-:W4:Y:S02]  /*1e260*/  LDL.LU.64 R18, [R1+0x2fa8] ;  /* 0x002fa80001127983 */ /* 0x001f240000300a00 */
[C---:B----4-:R-:W-:Y:S11]  /*1e270*/  HMMA.16816.F32 R12, R24.reuse, R18, R12 ;  /* 0x00000012180c723c */ /* 0x050ff6000000180c */
[----:B------:R-:W-:Y:S11]  /*1e280*/  @!UPT UIADD3 URZ, URZ, URZ, URZ ;  /* 0x0000003f3f3ff290 */ /* 0x000ff6000fffe03f */
[----:B------:R-:W-:Y:S01]  /*1e290*/  @!UPT UIADD3 URZ, URZ, URZ, URZ ;  /* 0x0000003f3f3ff290 */ /* 0x000fe2000fffe03f */
[----:B------:R-:W-:Y:S01]  /*1e2a0*/  STL.64 [R1+0xe0], R12 ;  /* 0x0000e00c01007387 */ /* 0x000fe20000100a00 */
[----:B------:R0:W-:Y:S03]  /*1e2b0*/  STL.64 [R1+0xe8], R14 ;  /* 0x0000e80e01007387 */ /* 0x0001e60000100a00 */
[----:B0-----:R-:W4:Y:S01]  /*1e2c0*/  LDL.LU.64 R14, [R1+0x2fa0] ;  /* 0x002fa000010e7983 */ /* 0x001f220000300a00 */
[----:B------:R-:W-:Y:S02]  /*1e2d0*/  MOV R9, R18 ;  /* 0x0000001200097202 */ /* 0x000fe40000000f00 */
[----:B------:R-:W-:Y:S01]  /*1e2e0*/  MOV R8, R19 ;  /* 0x0000001300087202 */ /* 0x000fe20000000f00 */
[----:B---3--:R-:W-:Y:S01]  /*1e2f0*/  HMMA.16816.F32 R24, R24, R22, R4 ;  /* 0x000000161818723c */ /* 0x008fe20000001804 */
[----:B----4-:R-:W0:Y:S02]  /*1e300*/  LDSM.16.MT88.4 R16, [R14+0x16000] ;  /* 0x016000000e10783b */ /* 0x010e240000004200 */
[----:B------:R-:W1:Y:S02]  /*1e310*/  LDSM.16.MT88.4 R12, [R15+0x16000] ;  /* 0x016000000f0c783b */ /* 0x000e640000004200 */
[----:B0-----:R-:W-:Y:S02]  /*1e320*/  STL [R1+0x2efc], R16 ;  /* 0x002efc1001007387 */ /* 0x001fe40000100800 */
[----:B------:R-:W-:Y:S02]  /*1e330*/  STL [R1+0x2ef8], R17 ;  /* 0x002ef81101007387 */ /* 0x000fe40000100800 */
[----:B------:R-:W-:Y:S02]  /*1e340*/  STL [R1+0x2ef4], R18 ;  /* 0x002ef41201007387 */ /* 0x000fe40000100800 */
[----:B------:R-:W-:Y:S01]  /*1e350*/  STL [R1+0x2ef0], R19 ;  /* 0x002ef01301007387 */ /* 0x000fe20000100800 */
[----:B-1----:R-:W-:Y:S01]  /*1e360*/  STL.64 [R1+0x2eb8], R14 ;  /* 0x002eb80e01007387 */ /* 0x002fe20000100a00 */
[----:B------:R0:W-:Y:S03]  /*1e370*/  STL.64 [R1+0x2eb0], R12 ;  /* 0x002eb00c01007387 */ /* 0x0001e60000100a00 */
[----:B0-----:R-:W2:Y:S01]  /*1e380*/  LDL.LU R12, [R1+0x1d0] ;  /* 0x0001d000010c7983 */ /* 0x001ea20000300800 */
[----:B------:R-:W2:Y:S02]  /*1e390*/  LDL.LU R13, [R1+0x1d4] ;  /* 0x0001d400010d7983 */ /* 0x000ea40000300800 */
[----:B------:R-:W2:Y:S02]  /*1e3a0*/  LDL.LU R14, [R1+0x1d8] ;  /* 0x0001d800010e7983 */ /* 0x000ea40000300800 */
[----:B------:R-:W2:Y:S01]  /*1e3b0*/  LDL.LU R15, [R1+0x1dc] ;  /* 0x0001dc00010f7983 */ /* 0x000ea20000300800 */
[----:B------:R-:W2:Y:S01]  /*1e3c0*/  LDL.LU.64 R6, [R1+0x2f98] ;  /* 0x002f980001067983 */ /* 0x000ea20000300a00 */
[----:B------:R-:W2:Y:S02]  /*1e3d0*/  LDL.LU.64 R4, [R1+0x2f90] ;  /* 0x002f900001047983 */ /* 0x000ea40000300a00 */
[----:B------:R0:W-:Y:S02]  /*1e3e0*/  STL.64 [R1+0x2f70], R22 ;  /* 0x002f701601007387 */ /* 0x0001e40000100a00 */
[----:B0-----:R-:W3:Y:S01]  /*1e3f0*/  LDL.LU.64 R22, [R1+0x58] ;  /* 0x0000580001167983 */ /* 0x001ee20000300a00 */
[----:B------:R-:W-:Y:S02]  /*1e400*/  STL.64 [R1+0xd0], R24 ;  /* 0x0000d01801007387 */ /* 0x000fe40000100a00 */
[----:B------:R-:W-:Y:S02]  /*1e410*/  STL.64 [R1+0xd8], R26 ;  /* 0x0000d81a01007387 */ /* 0x000fe40000100a00 */
[----:B------:R0:W1:Y:S04]  /*1e420*/  LDSM.16.MT88.4 R24, [R29+0x16000] ;  /* 0x016000001d18783b */ /* 0x0000680000004200 */
[----:B0-----:R-:W4:Y:S01]  /*1e430*/  LDL.LU R29, [R1+0x2f88] ;  /* 0x002f8800011d7983 */ /* 0x001f220000300800 */
[----:B------:R-:W-:Y:S01]  /*1e440*/  MOV R18, R9 ;  /* 0x0000000900127202 */ /* 0x000fe20000000f00 */
[----:B------:R-:W-:-:S02]  /*1e450*/  IMAD.MOV.U32 R19, RZ, RZ, R8 ;  /* 0x000000ffff137224 */ /* 0x000fc400078e0008 */
[----:B-1----:R-:W-:Y:S01]  /*1e460*/  STL.64 [R1+0x2e78], R26 ;  /* 0x002e781a01007387 */ /* 0x002fe20000100a00 */
[----:B------:R0:W-:Y:S03]  /*1e470*/  STL.64 [R1+0x2e70], R24 ;  /* 0x002e701801007387 */ /* 0x0001e60000100a00 */
[----:B0-----:R-:W5:Y:S01]  /*1e480*/  LDL.LU R24, [R1+0x1a0] ;  /* 0x0001a00001187983 */ /* 0x001f620000300800 */
[----:B------:R-:W5:Y:S02]  /*1e490*/  LDL.LU R25, [R1+0x1a4] ;  /* 0x0001a40001197983 */ /* 0x000f640000300800 */
[----:B------:R-:W5:Y:S02]  /*1e4a0*/  LDL.LU R26, [R1+0x1a8] ;  /* 0x0001a800011a7983 */ /* 0x000f640000300800 */
[----:B------:R-:W5:Y:S01]  /*1e4b0*/  LDL.LU R27, [R1+0x1ac] ;  /* 0x0001ac00011b7983 */ /* 0x000f620000300800 */
[C---:B--2---:R-:W-:Y:S11]  /*1e4c0*/  HMMA.16816.F32 R12, R4.reuse, R10, R12 ;  /* 0x0000000a040c723c */ /* 0x044ff6000000180c */
[----:B------:R-:W-:Y:S11]  /*1e4d0*/  @!UPT UIADD3 URZ, URZ, URZ, URZ ;  /* 0x0000003f3f3ff290 */ /* 0x000ff6000fffe03f */
[----:B------:R-:W-:Y:S01]  /*1e4e0*/  @!UPT UIADD3 URZ, URZ, URZ, URZ ;  /* 0x0000003f3f3ff290 */ /* 0x000fe2000fffe03f */
[----:B------:R0:W-:Y:S01]  /*1e4f0*/  STL.64 [R1+0xc0], R12 ;  /* 0x0000c00c01007387 */ /* 0x0001e20000100a00 */
[----:B------:R1:W-:Y:S01]  /*1e500*/  STL.64 [R1+0xc8], R14 ;  /* 0x0000c80e01007387 */ /* 0x0003e20000100a00 */
[----:B0-----:R-:W-:Y:S02]  /*1e510*/  MOV R13, R10 ;  /* 0x0000000a000d7202 */ /* 0x001fe40000000f00 */
[----:B------:R-:W-:Y:S02]  /*1e520*/  MOV R12, R11 ;  /* 0x0000000b000c7202 */ /* 0x000fe40000000f00 */
[----:B------:R-:W2:Y:S01]  /*1e530*/  LDL.LU.64 R10, [R1+0x2f80] ;  /* 0x002f8000010a7983 */ /* 0x000ea20000300a00 */
[----:B------:R-:W2:Y:S01]  /*1e540*/  LDL.LU.64 R8, [R1+0x2f78] ;  /* 0x002f780001087983 */ /* 0x000ea20000300a00 */
[----:B---3--:R-:W-:Y:S01]  /*1e550*/  MOV R17, R22 ;  /* 0x0000001600117202 */ /* 0x008fe20000000f00 */
[----:B------:R-:W-:Y:S01]  /*1e560*/  IMAD.MOV.U32 R16, RZ, RZ, R23 ;  /* 0x000000ffff107224 */ /* 0x000fe200078e0017 */
[C---:B--2---:R-:W-:Y:S01]  /*1e570*/  HMMA.16816.F32 R8, R4.reuse, R22, R8 ;  /* 0x000000160408723c */ /* 0x044fe20000001808 */
[----:B------:R-:W5:Y:S11]  /*1e580*/  LDL.LU.64 R22, [R1+0x2f70] ;  /* 0x002f700001167983 */ /* 0x000f760000300a00 */
[----:B------:R-:W-:Y:S11]  /*1e590*/  @!UPT UIADD3 URZ, URZ, URZ, URZ ;  /* 0x0000003f3f3ff290 */ /* 0x000ff6000fffe03f */
[----:B------:R0:W-:Y:S01]  /*1e5a0*/  STL.64 [R1+0xb0], R8 ;  /* 0x0000b00801007387 */ /* 0x0001e20000100a00 */
[----:B-1----:R-:W-:Y:S02]  /*1e5b0*/  MOV R15, R10 ;  /* 0x0000000a000f7202 */ /* 0x002fe40000000f00 */
[----:B------:R-:W-:Y:S02]  /*1e5c0*/  MOV R14, R11 ;  /* 0x0000000b000e7202 */ /* 0x000fe40000000f00 */
[----:B------:R-:W2:Y:S04]  /*1e5d0*/  LDL.LU.64 R10, [R1+0x2f68] ;  /* 0x002f6800010a7983 */ /* 0x000ea80000300a00 */
[----:B0-----:R-:W2:Y:S01]  /*1e5e0*/  LDL.LU.64 R8, [R1+0x2f60] ;  /* 0x002f600001087983 */ /* 0x001ea20000300a00 */
[C---:B-----5:R-:W-:Y:S08]  /*1e5f0*/  HMMA.16816.F32 R24, R4.reuse, R22, R24 ;  /* 0x000000160418723c */ /* 0x060ff00000001818 */
[----:B--2---:R-:W-:Y:S11]  /*1e600*/  HMMA.16816.F32 R8, R4, R18, R8 ;  /* 0x000000120408723c */ /* 0x004ff60000001808 */
[----:B------:R-:W-:Y:S11]  /*1e610*/  @!UPT UIADD3 URZ, URZ, URZ, URZ ;  /* 0x0000003f3f3ff290 */ /* 0x000ff6000fffe03f */
[----:B------:R-:W-:Y:S01]  /*1e620*/  @!UPT UIADD3 URZ, URZ, URZ, URZ ;  /* 0x0000003f3f3ff290 */ /* 0x000fe2000fffe03f */
[----:B------:R-:W-:Y:S01]  /*1e630*/  STL.64 [R1+0x90], R8 ;  /* 0x0000900801007387 */ /* 0x000fe20000100a00 */
[----:B------:R0:W-:Y:S03]  /*1e640*/  STL.64 [R1+0x98], R10 ;  /* 0x0000980a01007387 */ /* 0x0001e60000100a00 */
[----:B0-----:R-:W2:Y:S01]  /*1e650*/  LDL.LU.64 R10, [R1+0x2f58] ;  /* 0x002f5800010a7983 */ /* 0x001ea20000300a00 */
[----:B------:R-:W2:Y:S02]  /*1e660*/  LDL.LU.64 R8, [R1+0x2f50] ;  /* 0x002f500001087983 */ /* 0x000ea40000300a00 */
[----:B------:R-:W-:Y:S02]  /*1e670*/  STL.64 [R1+0x2f40], R18 ;  /* 0x002f401201007387 */ /* 0x000fe40000100a00 */
[----:B------:R0:W-:Y:S01]  /*1e680*/  STL.64 [R1+0x2f48], R22 ;  /* 0x002f481601007387 */ /* 0x0001e20000100a00 */
[----:B------:R-:W2:Y:S01]  /*1e690*/  LDL.LU R20, [R1+0x190] ;  /* 0x0001900001147983 */ /* 0x000ea20000300800 */
[----:B------:R-:W2:Y:S03]  /*1e6a0*/  LDL.LU R21, [R1+0x194] ;  /* 0x0001940001157983 */ /* 0x000ea60000300800 */
[----:B0-----:R-:W2:Y:S01]  /*1e6b0*/  LDL.LU R22, [R1+0x198] ;  /* 0x0001980001167983 */ /* 0x001ea20000300800 */
[----:B------:R-:W2:Y:S02]  /*1e6c0*/  LDL.LU R23, [R1+0x19c] ;  /* 0x00019c0001177983 */ /* 0x000ea40000300800 */
[----:B------:R-:W3:Y:S02]  /*1e6d0*/  LDL.LU R4, [R1+0x170] ;  /* 0x0001700001047983 */ /* 0x000ee40000300800 */
[----:B------:R-:W3:Y:S01]  /*1e6e0*/  LDL.LU R5, [R1+0x174] ;  /* 0x0001740001057983 */ /* 0x000ee20000300800 */
[----:B------:R-:W3:Y:S01]  /*1e6f0*/  LDL.LU R6, [R1+0x178] ;  /* 0x0001780001067983 */ /* 0x000ee20000300800 */
[----:B------:R-:W-:Y:S01]  /*1e700*/  MOV R18, R13 ;  /* 0x0000000d00127202 */ /* 0x000fe20000000f00 */
[----:B------:R-:W-:-:S02]  /*1e710*/  IMAD.MOV.U32 R19, RZ, RZ, R12 ;  /* 0x000000ffff137224 */ /* 0x000fc400078e000c */
[----:B------:R-:W3:Y:S01]  /*1e720*/  LDL.LU R7, [R1+0x17c] ;  /* 0x00017c0001077983 */ /* 0x000ee20000300800 */
[----:B------:R-:W5:Y:S01]  /*1e730*/  LDL.LU.64 R12, [R1] ;  /* 0x00000000010c7983 */ /* 0x000f620000300a00 */
[----:B------:R-:W-:Y:S03]  /*1e740*/  STL.64 [R1+0x2f08], R14 ;  /* 0x002f080e01007387 */ /* 0x000fe60000100a00 */
[----:B-----5:R-:W-:Y:S01]  /*1e750*/  STL.64 [R1+0x2f00], R12 ;  /* 0x002f000c01007387 */ /* 0x020fe20000100a00 */
[----:B------:R-:W-:Y:S02]  /*1e760*/  STL.64 [R1+0x2e88], R26 ;  /* 0x002e881a01007387 */ /* 0x000fe40000100a00 */
[----:B------:R0:W-:Y:S02]  /*1e770*/  STL.64 [R1+0x2e80], R24 ;  /* 0x002e801801007387 */ /* 0x0001e40000100a00 */
[----:B0-----:R-:W5:Y:S01]  /*1e780*/  LDL.LU R24, [R1+0x180] ;  /* 0x0001800001187983 */ /* 0x001f620000300800 */
[----:B------:R-:W5:Y:S01]  /*1e790*/  LDL.LU R25, [R1+0x184] ;  /* 0x0001840001197983 */ /* 0x000f620000300800 */
[----:B------:R-:W-:-:S02]  /*1e7a0*/  MOV R14, R17 ;  /* 0x00000011000e7202 */ /* 0x000fc40000000f00 */
[----:B------:R-:W-:Y:S02]  /*1e7b0*/  MOV R15, R16 ;  /* 0x00000010000f7202 */ /* 0x000fe40000000f00 */
[----:B----4-:R-:W-:Y:S01]  /*1e7c0*/  MOV R26, R29 ;  /* 0x0000001d001a7202 */ /* 0x010fe20000000f00 */
[----:B------:R-:W-:Y:S01]  /*1e7d0*/  IMAD.MOV.U32 R27, RZ, RZ, R28 ;  /* 0x000000ffff1b7224 */ /* 0x000fe200078e001c */
[C---:B--2---:R-:W-:Y:S01]  /*1e7e0*/  HMMA.16816.F32 R16, R8.reuse, R18, R20 ;  /* 0x000000120810723c */ /* 0x044fe20000001814 */
[----:B------:R-:W2:Y:S11]  /*1e7f0*/  LDL.LU.64 R22, [R1+0x2f48] ;  /* 0x002f480001167983 */ /* 0x000eb60000300a00 */
[----:B------:R-:W-:Y:S11]  /*1e800*/  @!UPT UIADD3 URZ, URZ, URZ, URZ ;  /* 0x0000003f3f3ff290 */ /* 0x000ff6000fffe03f */
[----:B------:R-:W-:Y:S01]  /*1e810*/  STL.64 [R1+0x70], R16 ;  /* 0x0000701001007387 */ /* 0x000fe20000100a00 */
[----:B------:R0:W-:Y:S03]  /*1e820*/  STL.64 [R1+0x78], R18 ;  /* 0x0000781201007387 */ /* 0x0001e60000100a00 */
[----:B0-----:R-:W3:Y:S01]  /*1e830*/  LDL.LU.64 R18, [R1+0x2f40] ;  /* 0x002f400001127983 */ /* 0x001ee20000300a00 */
[C---:B-----5:R-:W-:Y:S11]  /*1e840*/  HMMA.16816.F32 R12, R8.reuse, R14, R24 ;  /* 0x0000000e080c723c */ /* 0x060ff60000001818 */
[----:B------:R-:W-:Y:S11]  /*1e850*/  @!UPT UIADD3 URZ, URZ, URZ, URZ ;  /* 0x0000003f3f3ff290 */ /* 0x000ff6000fffe03f */
[----:B------:R-:W-:Y:S01]  /*1e860*/  @!UPT UIADD3 URZ, URZ, URZ, URZ ;  /* 0x0000003f3f3ff290 */ /* 0x000fe2000fffe03f */
[----:B------:R-:W-:Y:S01]  /*1e870*/  STL.64 [R1+0x60], R12 ;  /* 0x0000600c01007387 */ /* 0x000fe20000100a00 */
[----:B------:R-:W4:Y:S02]  /*1e880*/  LDL.LU R24, [R1+0x140] ;  /* 0x0001400001187983 */ /* 0x000f240000300800 */
[----:B------:R-:W4:Y:S02]  /*1e890*/  LDL.LU R25, [R1+0x144] ;  /* 0x0001440001197983 */ /* 0x000f240000300800 */
[----:B------:R-:W5:Y:S01]  /*1e8a0*/  LDL.LU R26, [R1+0x148] ;  /* 0x00014800011a7983 */ /* 0x000f620000300800 */
[----:B------:R-:W5:Y:S04]  /*1e8b0*/  LDL.LU R27, [R1+0x14c] ;  /* 0x00014c00011b7983 */ /* 0x000f680000300800 */
[----:B-----5:R-:W-:Y:S01]  /*1e8c0*/  STL.64 [R1+0x2f18], R26 ;  /* 0x002f181a01007387 */ /* 0x020fe20000100a00 */
[----:B----4-:R0:W-:Y:S03]  /*1e8d0*/  STL.64 [R1+0x2f10], R24 ;  /* 0x002f101801007387 */ /* 0x0101e60000100a00 */
[----:B0-----:R-:W4:Y:S01]  /*1e8e0*/  LDL.LU R24, [R1+0x150] ;  /* 0x0001500001187983 */ /* 0x001f220000300800 */
[----:B------:R-:W4:Y:S02]  /*1e8f0*/  LDL.LU R25, [R1+0x154] ;  /* 0x0001540001197983 */ /* 0x000f240000300800 */
[----:B------:R-:W5:Y:S02]  /*1e900*/  LDL.LU R26, [R1+0x158] ;  /* 0x00015800011a7983 */ /* 0x000f640000300800 */
[----:B------:R-:W5:Y:S01]  /*1e910*/  LDL.LU R27, [R1+0x15c] ;  /* 0x00015c00011b7983 */ /* 0x000f620000300800 */
[C---:B---3--:R-:W-:Y:S01]  /*1e920*/  HMMA.16816.F32 R4, R8.reuse, R18, R4 ;  /* 0x000000120804723c */ /* 0x048fe20000001804 */
[----:B-----5:R-:W-:Y:S01]  /*1e930*/  STL.64 [R1+0x2f38], R26 ;  /* 0x002f381a01007387 */ /* 0x020fe20000100a00 */
[----:B----4-:R0:W-:Y:S03]  /*1e940*/  STL.64 [R1+0x2f30], R24 ;  /* 0x002f301801007387 */ /* 0x0101e60000100a00 */
[----:B0-----:R-:W2:Y:S01]  /*1e950*/  LDL.LU R24, [R1+0x160] ;  /* 0x0001600001187983 */ /* 0x001ea20000300800 */
[----:B------:R-:W2:Y:S02]  /*1e960*/  LDL.LU R25, [R1+0x164] ;  /* 0x0001640001197983 */ /* 0x000ea40000300800 */
[----:B------:R-:W2:Y:S02]  /*1e970*/  LDL.LU R26, [R1+0x168] ;  /* 0x00016800011a7983 */ /* 0x000ea40000300800 */
[----:B------:R-:W2:Y:S11]  /*1e980*/  LDL.LU R27, [R1+0x16c] ;  /* 0x00016c00011b7983 */ /* 0x000eb60000300800 */
[----:B------:R-:W-:Y:S03]  /*1e990*/  @!UPT UIADD3 URZ, URZ, URZ, URZ ;  /* 0x0000003f3f3ff290 */ /* 0x000fe6000fffe03f */
[----:B------:R-:W-:Y:S01]  /*1e9a0*/  MOV R16, R4 ;  /* 0x0000000400107202 */ /* 0x000fe20000000f00 */
[----:B------:R-:W-:Y:S01]  /*1e9b0*/  IMAD.MOV.U32 R17, RZ, RZ, R5 ;  /* 0x000000ffff117224 */ /* 0x000fe200078e0005 */
[----:B------:R-:W-:Y:S02]  /*1e9c0*/  MOV R18, R6 ;  /* 0x0000000600127202 */ /* 0x000fe40000000f00 */
[----:B------:R-:W-:Y:S01]  /*1e9d0*/  MOV R19, R7 ;  /* 0x0000000700137202 */ /* 0x000fe20000000f00 */
[----:B------:R-:W3:Y:S04]  /*1e9e0*/  LDL.LU R12, [R1+0x130] ;  /* 0x00013000010c7983 */ /* 0x000ee80000300800 */
[----:B------:R-:W0:Y:S01]  /*1e9f0*/  LDSM.16.MT88.4 R4, [R0+0x16800] ;  /* 0x016800000004783b */ /* 0x000e220000004200 */
[----:B------:R-:W-:Y:S01]  /*1ea00*/  MOV R29, R14 ;  /* 0x0000000e001d7202 */ /* 0x000fe20000000f00 */
[----:B------:R-:W3:Y:S01]  /*1ea10*/  LDL.LU R13, [R1+0x134] ;  /* 0x00013400010d7983 */ /* 0x000ee20000300800 */
[----:B------:R-:W-:Y:S01]  /*1ea20*/  MOV R28, R15 ;  /* 0x0000000f001c7202 */ /* 0x000fe20000000f00 */
[----:B------:R-:W3:Y:S01]  /*1ea30*/  LDL.LU R14, [R1+0x138] ;  /* 0x00013800010e7983 */ /* 0x000ee20000300800 */
[----:B------:R-:W3:Y:S03]  /*1ea40*/  LDL.LU R15, [R1+0x13c] ;  /* 0x00013c00010f7983 */ /* 0x000ee60000300800 */
[----:B0-----:R-:W-:Y:S01]  /*1ea50*/  STL [R1+0x2e1c], R4 ;  /* 0x002e1c0401007387 */ /* 0x001fe20000100800 */
[----:B------:R0:W-:Y:S02]  /*1ea60*/  STL [R1+0x2e18], R5 ;  /* 0x002e180501007387 */ /* 0x0001e40000100800 */
[----:B------:R-:W-:Y:S02]  /*1ea70*/  STL [R1+0x2e14], R6 ;  /* 0x002e140601007387 */ /* 0x000fe40000100800 */
[----:B------:R-:W-:Y:S01]  /*1ea80*/  STL [R1+0x2e10], R7 ;  /* 0x002e100701007387 */ /* 0x000fe20000100800 */
[----:B0-----:R-:W4:Y:S01]  /*1ea90*/  LDL.LU.64 R4, [R1+0x30] ;  /* 0x0000300001047983 */ /* 0x001f220000300a00 */
[----:B------:R-:W-:Y:S01]  /*1eaa0*/  STL [R1+0x2e0c], R0 ;  /* 0x002e0c0001007387 */ /* 0x000fe20000100800 */
[----:B--2---:R-:W-:Y:S02]  /*1eab0*/  HMMA.16816.F32 R20, R8, R22, R24 ;  /* 0x000000160814723c */ /* 0x004fe40000001818 */
[----:B------:R-:W2:Y:S01]  /*1eac0*/  LDL.LU.64 R26, [R1+0x2f38] ;  /* 0x002f3800011a7983 */ /* 0x000ea20000300a00 */
[----:B------:R-:W2:Y:S11]  /*1ead0*/  LDL.LU.64 R24, [R1+0x2f30] ;  /* 0x002f300001187983 */ /* 0x000eb60000300a00 */
[----:B------:R-:W-:Y:S09]  /*1eae0*/  @!UPT UIADD3 URZ, URZ, URZ, URZ ;  /* 0x0000003f3f3ff290 */ /* 0x000ff2000fffe03f */
[----:B------:R0:W-:Y:S01]  /*1eaf0*/  STL.64 [R1+0x40], R20 ;  /* 0x0000401401007387 */ /* 0x0001e20000100a00 */
[----:B------:R-:W-:Y:S01]  /*1eb00*/  MOV R11, R22 ;  /* 0x00000016000b7202 */ /* 0x000fe20000000f00 */
[----:B------:R-:W-:Y:S02]  /*1eb10*/  IMAD.MOV.U32 R10, RZ, RZ, R23 ;  /* 0x000000ffff0a7224 */ /* 0x000fe400078e0017 */
[----:B------:R-:W2:Y:S04]  /*1eb20*/  LDL.LU.64 R22, [R1+0x2f28] ;  /* 0x002f280001167983 */ /* 0x000ea80000300a00 */
[----:B0-----:R-:W2:Y:S01]  /*1eb30*/  LDL.LU.64 R20, [R1+0x2f20] ;  /* 0x002f200001147983 */ /* 0x001ea20000300a00 */
[----:B------:R-:W-:Y:S02]  /*1eb40*/  MOV R9, R2 ;  /* 0x0000000200097202 */ /* 0x000fe40000000f00 */
[----:B------:R-:W-:Y:S01]  /*1eb50*/  MOV R8, R3 ;  /* 0x0000000300087202 */ /* 0x000fe20000000f00 */
[----:B----4-:R-:W-:Y:S01]  /*1eb60*/  IMAD.MOV.U32 R2, RZ, RZ, R5 ;  /* 0x000000ffff027224 */ /* 0x010fe200078e0005 */
[----:B------:R-:W-:Y:S01]  /*1eb70*/  MOV R3, R4 ;  /* 0x0000000400037202 */ /* 0x000fe20000000f00 */
[C---:B--2---:R-:W-:Y:S11]  /*1eb80*/  HMMA.16816.F32 R24, R20.reuse, R4, R24 ;  /* 0x000000041418723c */ /* 0x044ff60000001818 */
[----:B------:R-:W-:Y:S11]  /*1eb90*/  @!UPT UIADD3 URZ, URZ, URZ, URZ ;  /* 0x0000003f3f3ff290 */ /* 0x000ff6000fffe03f */
[----:B------:R-:W-:Y:S02]  /*1eba0*/  @!UPT UIADD3 URZ, URZ, URZ, URZ ;  /* 0x0000003f3f3ff290 */ /* 0x000fe4000fffe03f */
[----:B------:R-:W-:Y:S02]  /*1ebb0*/  MOV R5, R24 ;  /* 0x0000001800057202 */ /* 0x000fe40000000f00 */
[----:B------:R-:W-:Y:S02]  /*1ebc0*/  MOV R6, R25 ;  /* 0x0000001900067202 */ /* 0x000fe40000000f00 */
[----:B------:R-:W-:Y:S01]  /*1ebd0*/  MOV R7, R26 ;  /* 0x0000001a00077202 */ /* 0x000fe20000000f00 */
[----:B------:R-:W-:Y:S02]  /*1ebe0*/  IMAD.MOV.U32 R0, RZ, RZ, R27 ;  /* 0x000000ffff007224 */ /* 0x000fe400078e001b */
[----:B------:R-:W2:Y:S01]  /*1ebf0*/  LDL.LU.64 R26, [R1+0x2f18] ;  /* 0x002f1800011a7983 */ /* 0x000ea20000300a00 */
[----:B------:R-:W2:Y:S02]  /*1ec00*/  LDL.LU.64 R24, [R1+0x2f10] ;  /* 0x002f100001187983 */ /* 0x000ea40000300a00 */
[----:B------:R0:W-:Y:S02]  /*1ec10*/  STL [R1+0x2e2c], R5 ;  /* 0x002e2c0501007387 */ /* 0x0001e40000100800 */
[----:B------:R-:W-:Y:S01]  /*1ec20*/  STL [R1+0x2e28], R6 ;  /* 0x002e280601007387 */ /* 0x000fe20000100800 */
[----:B------:R-:W-:Y:S04]  /*1ec30*/  STL [R1+0x2e24], R7 ;  /* 0x002e240701007387 */ /* 0x000fe80000100800 */
[----:B0-----:R-:W2:Y:S01]  /*1ec40*/  LDL.LU.64 R4, [R1+0x20] ;  /* 0x0000200001047983 */ /* 0x001ea20000300a00 */
[C---:B---3--:R-:W-:Y:S01]  /*1ec50*/  HMMA.16816.F32 R12, R20.reuse, R8, R12 ;  /* 0x00000008140c723c */ /* 0x048fe2000000180c */
[----:B------:R0:W-:Y:S11]  /*1ec60*/  STL [R1+0x2e20], R0 ;  /* 0x002e200001007387 */ /* 0x0001f60000100800 */
[----:B------:R-:W-:Y:S11]  /*1ec70*/  @!UPT UIADD3 URZ, URZ, URZ, URZ ;  /* 0x0000003f3f3ff290 */ /* 0x000ff6000fffe03f */
[----:B------:R-:W-:Y:S01]  /*1ec80*/  @!UPT UIADD3 URZ, URZ, URZ, URZ ;  /* 0x0000003f3f3ff290 */ /* 0x000fe2000fffe03f */
[----:B0-----:R-:W-:Y:S02]  /*1ec90*/  MOV R0, R14 ;  /* 0x0000000e00007202 */ /* 0x001fe40000000f00 */
[----:B------:R-:W-:Y:S01]  /*1eca0*/  MOV R6, R12 ;  /* 0x0000000c00067202 */ /* 0x000fe20000000f00 */
[----:B------:R-:W-:Y:S01]  /*1ecb0*/  IMAD.MOV.U32 R7, RZ, RZ, R13 ;  /* 0x000000ffff077224 */ /* 0x000fe200078e000d */
[C---:B--2---:R-:W-:Y:S11]  /*1ecc0*/  HMMA.16816.F32 R24, R20.reuse, R4, R24 ;  /* 0x000000041418723c */ /* 0x044ff60000001818 */
[----:B------:R-:W-:Y:S11]  /*1ecd0*/  @!UPT UIADD3 URZ, URZ, URZ, URZ ;  /* 0x0000003f3f3ff290 */ /* 0x000ff6000fffe03f */
[----:B------:R-:W-:Y:S01]  /*1ece0*/  @!UPT UIADD3 URZ, URZ, URZ, URZ ;  /* 0x0000003f3f3ff290 */ /* 0x000fe2000fffe03f */
[----:B------:R0:W-:Y:S01]  /*1ecf0*/  STL.64 [R1+0x110], R24 ;  /* 0x0001101801007387 */ /* 0x0001e20000100a00 */
[----:B------:R-:W-:Y:S01]  /*1ed00*/  STL.64 [R1+0x118], R26 ;  /* 0x0001181a01007387 */ /* 0x000fe20000100a00 */
[----:B0-----:R-:W-:Y:S01]  /*1ed10*/  MOV R25, R4 ;  /* 0x0000000400197202 */ /* 0x001fe20000000f00 */
[----:B------:R-:W-:Y:S02]  /*1ed20*/  MOV R4, R15 ;  /* 0x0000000f00047202 */ /* 0x000fe40000000f00 */
[----:B------:R-:W2:Y:S01]  /*1ed30*/  LDL.LU.64 R14, [R1+0x2f08] ;  /* 0x002f0800010e7983 */ /* 0x000ea20000300a00 */
[----:B------:R-:W3:Y:S02]  /*1ed40*/  LDL.LU.64 R12, [R1+0x2f00] ;  /* 0x002f0000010c7983 */ /* 0x000ee40000300a00 */
[----:B------:R-:W-:Y:S02]  /*1ed50*/  STL.64 [R1+0x2ee0], R10 ;  /* 0x002ee00a01007387 */ /* 0x000fe40000100a00 */
[----:B------:R0:W-:Y:S02]  /*1ed60*/  STL.64 [R1+0x2ed8], R8 ;  /* 0x002ed80801007387 */ /* 0x0001e40000100a00 */
[----:B0-----:R-:W3:Y:S01]  /*1ed70*/  LDL.LU R8, [R1+0x120] ;  /* 0x0001200001087983 */ /* 0x001ee20000300800 */
[----:B------:R-:W3:Y:S02]  /*1ed80*/  LDL.LU R9, [R1+0x124] ;  /* 0x0001240001097983 */ /* 0x000ee40000300800 */
[----:B------:R-:W3:Y:S02]  /*1ed90*/  LDL.LU R10, [R1+0x128] ;  /* 0x00012800010a7983 */ /* 0x000ee40000300800 */
[----:B------:R-:W3:Y:S01]  /*1eda0*/  LDL.LU R11, [R1+0x12c] ;  /* 0x00012c00010b7983 */ /* 0x000ee20000300800 */
[----:B------:R-:W-:Y:S01]  /*1edb0*/  MOV R24, R5 ;  /* 0x0000000500187202 */ /* 0x000fe20000000f00 */
[----:B---3--:R-:W-:Y:S11]  /*1edc0*/  HMMA.16816.F32 R8, R20, R12, R8 ;  /* 0x0000000c1408723c */ /* 0x008ff60000001808 */
[----:B------:R-:W-:Y:S11]  /*1edd0*/  @!UPT UIADD3 URZ, URZ, URZ, URZ ;  /* 0x0000003f3f3ff290 */ /* 0x000ff6000fffe03f */
[----:B------:R-:W-:Y:S02]  /*1ede0*/  @!UPT UIADD3 URZ, URZ, URZ, URZ ;  /* 0x0000003f3f3ff290 */ /* 0x000fe4000fffe03f */
[----:B------:R-:W-:Y:S01]  /*1edf0*/  IMAD.MOV.U32 R21, RZ, RZ, R10 ;  /* 0x000000ffff157224 */ /* 0x000fe200078e000a */
[----:B------:R-:W-:Y:S01]  /*1ee00*/  MOV R20, R11 ;  /* 0x0000000b00147202 */ /* 0x000fe20000000f00 */
[----:B------:R-:W-:Y:S01]  /*1ee10*/  STL [R1+0x130], R8 ;  /* 0x0001300801007387 */ /* 0x000fe20000100800 */
[----:B------:R-:W-:Y:S03]  /*1ee20*/  STL.64 [R1+0x2ed0], R12 ;  /* 0x002ed00c01007387 */ /* 0x000fe60000100a00 */
[----:B------:R0:W-:Y:S02]  /*1ee30*/  STL.64 [R1+0x2e40], R20 ;  /* 0x002e401401007387 */ /* 0x0001e40000100a00 */
[----:B0-----:R-:W-:Y:S02]  /*1ee40*/  MOV R20, R25 ;  /* 0x0000001900147202 */ /* 0x001fe40000000f00 */
[----:B------:R-:W-:-:S05]  /*1ee50*/  MOV R21, R24 ;  /* 0x0000001800157202 */ /* 0x000fca0000000f00 */
[----:B------:R-:W-:Y:S01]  /*1ee60*/  STL.64 [R1+0x2ee8], R20 ;  /* 0x002ee81401007387 */ /* 0x000fe20000100a00 */
[----:B------:R-:W3:Y:S02]  /*1ee70*/  LDL.LU R24, [R1+0x90] ;  /* 0x0000900001187983 */ /* 0x000ee40000300800 */
[----:B------:R-:W3:Y:S02]  /*1ee80*/  LDL.LU R25, [R1+0x94] ;  /* 0x0000940001197983 */ /* 0x000ee40000300800 */
[----:B------:R-:W4:Y:S01]  /*1ee90*/  LDL.LU R26, [R1+0x98] ;  /* 0x00009800011a7983 */ /* 0x000f220000300800 */
[----:B------:R-:W4:Y:S01]  /*1eea0*/  LDL.LU R27, [R1+0x9c] ;  /* 0x00009c00011b7983 */ /* 0x000f220000300800 */
[----:B------:R-:W-:-:S03]  /*1eeb0*/  MOV R5, R9 ;  /* 0x0000000900057202 */ /* 0x000fc60000000f00 */
[----:B----4-:R-:W-:Y:S01]  /*1eec0*/  STL.64 [R1+0x2e98], R26 ;  /* 0x002e981a01007387 */ /* 0x010fe20000100a00 */
[----:B---3--:R0:W-:Y:S03]  /*1eed0*/  STL.64 [R1+0x2e90], R24 ;  /* 0x002e901801007387 */ /* 0x0081e60000100a00 */
[----:B0-----:R-:W3:Y:S01]  /*1eee0*/  LDL.LU R24, [R1+0xb0] ;  /* 0x0000b00001187983 */ /* 0x001ee20000300800 */
[----:B------:R-:W3:Y:S02]  /*1eef0*/  LDL.LU R25, [R1+0xb4] ;  /* 0x0000b40001197983 */ /* 0x000ee40000300800 */
[----:B------:R-:W4:Y:S01]  /*1ef00*/  LDL.LU R12, [R1+0xe0] ;  /* 0x0000e000010c7983 */ /* 0x000f220000300800 */
[----:B--2---:R-:W-:Y:S01]  /*1ef10*/  MOV R27, R14 ;  /* 0x0000000e001b7202 */ /* 0x004fe20000000f00 */
[----:B------:R-:W4:Y:S01]  /*1ef20*/  LDL.LU R13, [R1+0xe4] ;  /* 0x0000e400010d7983 */ /* 0x000f220000300800 */
[----:B------:R-:W-:-:S02]  /*1ef30*/  IMAD.MOV.U32 R26, RZ, RZ, R15 ;  /* 0x000000ffff1a7224 */ /* 0x000fc400078e000f */
[----:B------:R-:W4:Y:S02]  /*1ef40*/  LDL.LU R14, [R1+0xe8] ;  /* 0x0000e800010e7983 */ /* 0x000f240000300800 */
[----:B------:R-:W4:Y:S01]  /*1ef50*/  LDL.LU R15, [R1+0xec] ;  /* 0x0000ec00010f7983 */ /* 0x000f220000300800 */
[----:B------:R-:W2:Y:S01]  /*1ef60*/  LDL.LU R20, [R1+0x100] ;  /* 0x0001000001147983 */ /* 0x000ea20000300800 */
[----:B------:R-:W2:Y:S02]  /*1ef70*/  LDL.LU R21, [R1+0x104] ;  /* 0x0001040001157983 */ /* 0x000ea40000300800 */
[----:B------:R-:W2:Y:S02]  /*1ef80*/  LDL.LU R22, [R1+0x108] ;  /* 0x0001080001167983 */ /* 0x000ea40000300800 */
[----:B------:R-:W2:Y:S01]  /*1ef90*/  LDL.LU R23, [R1+0x10c] ;  /* 0x00010c0001177983 */ /* 0x000ea20000300800 */
[----:B------:R-:W5:Y:S01]  /*1efa0*/  LDL.LU R8, [R1+0xf0] ;  /* 0x0000f00001087983 */ /* 0x000f620000300800 */
[----:B------:R-:W5:Y:S02]  /*1efb0*/  LDL.LU R9, [R1+0xf4] ;  /* 0x0000f40001097983 */ /* 0x000f640000300800 */
[----:B------:R-:W5:Y:S02]  /*1efc0*/  LDL.LU R10, [R1+0xf8] ;  /* 0x0000f800010a7983 */ /* 0x000f640000300800 */
[----:B------:R-:W5:Y:S01]  /*1efd0*/  LDL.LU R11, [R1+0xfc] ;  /* 0x0000fc00010b7983 */ /* 0x000f620000300800 */
[----:B------:R-:W-:Y:S04]  /*1efe0*/  STL.64 [R1+0x2ea8], R26 ;  /* 0x002ea81a01007387 */ /* 0x000fe80000100a00 */
[----:B---3--:R0:W-:Y:S04]  /*1eff0*/  STL.64 [R1+0x2ea0], R24 ;  /* 0x002ea01801007387 */ /* 0x0081e80000100a00 */
[----:B0-----:R-:W3:Y:S01]  /*1f000*/  LDL.LU R24, [R1+0xc0] ;  /* 0x0000c00001187983 */ /* 0x001ee20000300800 */
[----:B------:R-:W3:Y:S02]  /*1f010*/  LDL.LU R25, [R1+0xc4] ;  /* 0x0000c40001197983 */ /* 0x000ee40000300800 */
[----:B------:R-:W2:Y:S02]  /*1f020*/  LDL.LU R26, [R1+0xc8] ;  /* 0x0000c800011a7983 */ /* 0x000ea40000300800 */
[----:B------:R-:W2:Y:S02]  /*1f030*/  LDL.LU R27, [R1+0xcc] ;  /* 0x0000cc00011b7983 */ /* 0x000ea40000300800 */
[----:B--2---:R-:W-:Y:S01]  /*1f040*/  STL.64 [R1+0x2ec8], R26 ;  /* 0x002ec81a01007387 */ /* 0x004fe20000100a00 */
[----:B---3--:R0:W-:Y:S03]  /*1f050*/  STL.64 [R1+0x2ec0], R24 ;  /* 0x002ec01801007387 */ /* 0x0081e60000100a00 */
[----:B0-----:R-:W2:Y:S01]  /*1f060*/  LDL.LU R24, [R1+0xd0] ;  /* 0x0000d00001187983 */ /* 0x001ea20000300800 */
[----:B------:R-:W2:Y:S02]  /*1f070*/  LDL.LU R25, [R1+0xd4] ;  /* 0x0000d40001197983 */ /* 0x000ea40000300800 */
[----:B------:R-:W2:Y:S02]  /*1f080*/  LDL.LU R26, [R1+0xd8] ;  /* 0x0000d800011a7983 */ /* 0x000ea40000300800 */
[----:B------:R-:W2:Y:S01]  /*1f090*/  LDL.LU R27, [R1+0xdc] ;  /* 0x0000dc00011b7983 */ /* 0x000ea20000300800 */
[----:B------:R0:W-:Y:S01]  /*1f0a0*/  STL.64 [R1+0x2e38], R6 ;  /* 0x002e380601007387 */ /* 0x0001e20000100a00 */
[----:B------:R1:W-:Y:S02]  /*1f0b0*/  STL.64 [R1+0x2e30], R4 ;  /* 0x002e300401007387 */ /* 0x0003e40000100a00 */
[----:B0-----:R-:W-:Y:S01]  /*1f0c0*/  IMAD.MOV.U32 R6, RZ, RZ, R18 ;  /* 0x000000ffff067224 */ /* 0x001fe200078e0012 */
[----:B-1----:R-:W-:-:S02]  /*1f0d0*/  MOV R4, R16 ;  /* 0x0000001000047202 */ /* 0x002fc40000000f00 */
[----:B------:R-:W-:Y:S01]  /*1f0e0*/  MOV R7, R19 ;  /* 0x0000001300077202 */ /* 0x000fe20000000f00 */
[----:B------:R-:W3:Y:S01]  /*1f0f0*/  LDL.LU R16, [R1+0x2efc] ;  /* 0x002efc0001107983 */ /* 0x000ee20000300800 */
[----:B------:R-:W-:Y:S02]  /*1f100*/  MOV R5, R17 ;  /* 0x0000001100057202 */ /* 0x000fe40000000f00 */
[----:B------:R-:W3:Y:S02]  /*1f110*/  LDL.LU R17, [R1+0x2ef8] ;  /* 0x002ef80001117983 */ /* 0x000ee40000300800 */
[----:B------:R-:W3:Y:S01]  /*1f120*/  LDL.LU R18, [R1+0x2ef4] ;  /* 0x002ef40001127983 */ /* 0x000ee20000300800 */
[----:B------:R-:W3:Y:S01]  /*1f130*/  LDL.LU R19, [R1+0x2ef0] ;  /* 0x002ef00001137983 */ /* 0x000ee20000300800 */
[----:B------:R-:W-:Y:S02]  /*1f140*/  STL.64 [R1+0x2e50], R6 ;  /* 0x002e500601007387 */ /* 0x000fe40000100a00 */
[----:B------:R0:W-:Y:S02]  /*1f150*/  STL.64 [R1+0x2e48], R4 ;  /* 0x002e480401007387 */ /* 0x0001e40000100a00 */
[----:B0-----:R-:W2:Y:S01]  /*1f160*/  LDL.LU R4, [R1+0x60] ;  /* 0x0000600001047983 */ /* 0x001ea20000300800 */
[----:B------:R-:W2:Y:S01]  /*1f170*/  LDL.LU R5, [R1+0x64] ;  /* 0x0000640001057983 */ /* 0x000ea20000300800 */
[----:B------:R-:W-:-:S02]  /*1f180*/  MOV R6, R29 ;  /* 0x0000001d00067202 */ /* 0x000fc40000000f00 */
[----:B------:R-:W-:-:S05]  /*1f190*/  MOV R7, R28 ;  /* 0x0000001c00077202 */ /* 0x000fca0000000f00 */
[----:B------:R-:W-:Y:S04]  /*1f1a0*/  STL.64 [R1+0x2e60], R6 ;  /* 0x002e600601007387 */ /* 0x000fe80000100a00 */
[----:B--2---:R0:W-:Y:S02]  /*1f1b0*/  STL.64 [R1+0x2e58], R4 ;  /* 0x002e580401007387 */ /* 0x0041e40000100a00 */
[----:B0-----:R-:W-:Y:S01]  /*1f1c0*/  IMAD.MOV.U32 R4, RZ, RZ, R3 ;  /* 0x000000ffff047224 */ /* 0x001fe200078e0003 */
[----:B------:R-:W-:-:S07]  /*1f1d0*/  MOV R5, R2 ;  /* 0x0000000200057202 */ /* 0x000fce0000000f00 */
[C---:B---3--:R-:W-:Y:S11]  /*1f1e0*/  HMMA.16816.F32 R20, R16.reuse, R4, R20 ;  /* 0x000000041014723c */ /* 0x048ff60000001814 */
[----:B------:R-:W-:Y:S11]  /*1f1f0*/  @!UPT UIADD3 URZ, URZ, URZ, URZ ;  /* 0x0000003f3f3ff290 */ /* 0x000ff6000fffe03f */
[----:B------:R-:W-:Y:S01]  /*1f200*/  @!UPT UIADD3 URZ, URZ, URZ, URZ ;  /* 0x0000003f3f3ff290 */ /* 0x000fe2000fffe03f */
[----:B------:R0:W-:Y:S01]  /*1f210*/  STL [R1+0x1a0], R20 ;  /* 0x0001a01401007387 */ /* 0x0001e20000100800 */
[----:B------:R-:W-:Y:S01]  /*1f220*/  MOV R2, R21 ;  /* 0x0000001500027202 */ /* 0x000fe20000000f00 */
[----:B------:R-:W-:Y:S02]  /*1f230*/  STL [R1+0x1a8], R22 ;  /* 0x0001a81601007387 */ /* 0x000fe40000100800 */
[----:B0-----:R-:W5:Y:S02]  /*1f240*/  LDL.LU.64 R20, [R1+0x2ee8] ;  /* 0x002ee80001147983 */ /* 0x001f640000300a00 */
[C---:B-----5:R-:W-:Y:S11]  /*1f250*/  HMMA.16816.F32 R8, R16.reuse, R20, R8 ;  /* 0x000000141008723c */ /* 0x060ff60000001808 */
[----:B------:R-:W-:Y:S11]  /*1f260*/  @!UPT UIADD3 URZ, URZ, URZ, URZ ;  /* 0x0000003f3f3ff290 */ /* 0x000ff6000fffe03f */
[----:B------:R-:W-:Y:S01]  /*1f270*/  @!UPT UIADD3 URZ, URZ, URZ, URZ ;  /* 0x0000003f3f3ff290 */ /* 0x000fe2000fffe03f */
[----:B------:R-:W-:Y:S01]  /*1f280*/  STL.64 [R1+0x190], R8 ;  /* 0x0001900801007387 */ /* 0x000fe20000100a00 */
[----:B------:R0:W-:Y:S03]  /*1f290*/  STL.64 [R1+0x198], R10 ;  /* 0x0001980a01007387 */ /* 0x0001e60000100a00 */
[----:B0-----:R-:W2:Y:S01]  /*1f2a0*/  LDL.LU.64 R10, [R1+0x2ee0] ;  /* 0x002ee000010a7983 */ /* 0x001ea20000300a00 */
[----:B------:R-:W4:Y:S02]  /*1f2b0*/  LDL.LU.64 R8, [R1+0x2ed8] ;  /* 0x002ed80001087983 */ /* 0x000f240000300a00 */
[C---:B----4-:R-:W-:Y:S11]  /*1f2c0*/  HMMA.16816.F32 R12, R16.reuse, R8, R12 ;  /* 0x00000008100c723c */ /* 0x050ff6000000180c */
[----:B------:R-:W-:Y:S11]  /*1f2d0*/  @!UPT UIADD3 URZ, URZ, URZ, URZ ;  /* 0x0000003f3f3ff290 */ /* 0x000ff6000fffe03f */
[----:B------:R-:W-:Y:S01]  /*1f2e0*/  @!UPT UIADD3 URZ, URZ, URZ, URZ ;  /* 0x0000003f3f3ff290 */ /* 0x000fe2000fffe03f */
[----:B------:R0:W-:Y:S01]  /*1f2f0*/  STL.64 [R1+0x180], R12 ;  /* 0x0001800c01007387 */ /* 0x0001e20000100a00 */
[----:B------:R1:W-:Y:S03]  /*1f300*/  STL.64 [R1+0x188], R14 ;  /* 0x0001880e01007387 */ /* 0x0003e60000100a00 */
[----:B0-----:R-:W3:Y:S02]  /*1f310*/  LDL.LU.64 R12, [R1+0x2ed0] ;  /* 0x002ed000010c7983 */ /* 0x001ee40000300a00 */
[----:B---3--:R-:W-:Y:S02]  /*1f320*/  HMMA.16816.F32 R16, R16, R12, R24 ;  /* 0x0000000c1010723c */ /* 0x008fe40000001818 */
[----:B------:R-:W3:Y:S01]  /*1f330*/  LDL.LU.64 R26, [R1+0x2ec8] ;  /* 0x002ec800011a7983 */ /* 0x000ee20000300a00 */
[----:B------:R-:W3:Y:S02]  /*1f340*/  LDL.LU.64 R24, [R1+0x2ec0] ;  /* 0x002ec00001187983 */ /* 0x000ee40000300a00 */
[----:B------:R-:W-:Y:S01]  /*1f350*/  IMAD.MOV.U32 R7, RZ, RZ, R12 ;  /* 0x000000ffff077224 */ /* 0x000fe200078e000c */
[----:B------:R-:W-:Y:S11]  /*1f360*/  MOV R6, R13 ;  /* 0x0000000d00067202 */ /* 0x000ff60000000f00 */
[----:B------:R-:W-:Y:S06]  /*1f370*/  @!UPT UIADD3 URZ, URZ, URZ, URZ ;  /* 0x0000003f3f3ff290 */ /* 0x000fec000fffe03f */
[----:B------:R-:W-:Y:S01]  /*1f380*/  STL.64 [R1+0x160], R16 ;  /* 0x0001601001007387 */ /* 0x000fe20000100a00 */
[----:B------:R-:W-:Y:S02]  /*1f390*/  STL.64 [R1+0x168], R18 ;  /* 0x0001681201007387 */ /* 0x000fe40000100a00 */
[----:B-1----:R-:W3:Y:S02]  /*1f3a0*/  LDL.LU.64 R14, [R1+0x2eb8] ;  /* 0x002eb800010e7983 */ /* 0x002ee40000300a00 */
[----:B------:R-:W3:Y:S02]  /*1f3b0*/  LDL.LU.64 R12, [R1+0x2eb0] ;  /* 0x002eb000010c7983 */ /* 0x000ee40000300a00 */
[C---:B---3--:R-:W-:Y:S11]  /*1f3c0*/  HMMA.16816.F32 R24, R12.reuse, R4, R24 ;  /* 0x000000040c18723c */ /* 0x048ff60000001818 */
[----:B------:R-:W-:Y:S11]  /*1f3d0*/  @!UPT UIADD3 URZ, URZ, URZ, URZ ;  /* 0x0000003f3f3ff290 */ /* 0x000ff6000fffe03f */
[----:B------:R-:W-:Y:S01]  /*1f3e0*/  @!UPT UIADD3 URZ, URZ, URZ, URZ ;  /* 0x0000003f3f3ff290 */ /* 0x000fe2000fffe03f */
[----:B------:R-:W-:Y:S01]  /*1f3f0*/  STL.64 [R1+0x150], R24 ;  /* 0x0001501801007387 */ /* 0x000fe20000100a00 */
[----:B------:R0:W-:Y:S03]  /*1f400*/  STL.64 [R1+0x158], R26 ;  /* 0x0001581a01007387 */ /* 0x0001e60000100a00 */
[----:B0-----:R-:W3:Y:S01]  /*1f410*/  LDL.LU.64 R26, [R1+0x2ea8] ;  /* 0x002ea800011a7983 */ /* 0x001ee20000300a00 */
[----:B------:R-:W3:Y:S02]  /*1f420*/  LDL.LU.64 R24, [R1+0x2ea0] ;  /* 0x002ea00001187983 */ /* 0x000ee40000300a00 */
[----:B---3--:R-:W-:Y:S11]  /*1f430*/  HMMA.16816.F32 R24, R12, R20, R24 ;  /* 0x000000140c18723c */ /* 0x008ff60000001818 */
[----:B------:R-:W-:Y:S11]  /*1f440*/  @!UPT UIADD3 URZ, URZ, URZ, URZ ;  /* 0x0000003f3f3ff290 */ /* 0x000ff6000fffe03f */
[----:B------:R-:W-:Y:S01]  /*1f450*/  @!UPT UIADD3 URZ, URZ, URZ, URZ ;  /* 0x0000003f3f3ff290 */ /* 0x000fe2000fffe03f */
[----:B------:R0:W-:Y:S01]  /*1f460*/  STL.64 [R1+0x140], R24 ;  /* 0x0001401801007387 */ /* 0x0001e20000100a00 */
[----:B------:R-:W-:Y:S01]  /*1f470*/  IMAD.MOV.U32 R29, RZ, RZ, R26 ;  /* 0x000000ffff1d7224 */ /* 0x000fe200078e001a */
[----:B------:R-:W-:Y:S02]  /*1f480*/  MOV R28, R27 ;  /* 0x0000001b001c7202 */ /* 0x000fe40000000f00 */
[----:B------:R-:W3:Y:S04]  /*1f490*/  LDL.LU.64 R26, [R1+0x2e98] ;  /* 0x002e9800011a7983 */ /* 0x000ee80000300a00 */
[----:B0-----:R-:W3:Y:S01]  /*1f4a0*/  LDL.LU.64 R24, [R1+0x2e90] ;  /* 0x002e900001187983 */ /* 0x001ee20000300a00 */
[----:B------:R0:W-:Y:S01]  /*1f4b0*/  STL.64 [R1+0x2e68], R20 ;  /* 0x002e681401007387 */ /* 0x0001e20000100a00 */
[----:B------:R-:W-:-:S02]  /*1f4c0*/  MOV R3, R23 ;  /* 0x0000001700037202 */ /* 0x000fc40000000f00 */
[----:B0-----:R-:W4:Y:S01]  /*1f4d0*/  LDL.LU R20, [R1+0x70] ;  /* 0x0000700001147983 */ /* 0x001f220000300800 */
[----:B------:R-:W4:Y:S02]  /*1f4e0*/  LDL.LU R21, [R1+0x74] ;  /* 0x0000740001157983 */ /* 0x000f240000300800 */
[----:B------:R-:W4:Y:S02]  /*1f4f0*/  LDL.LU R22, [R1+0x78] ;  /* 0x0000780001167983 */ /* 0x000f240000300800 */
[----:B------:R-:W4:Y:S01]  /*1f500*/  LDL.LU R23, [R1+0x7c] ;  /* 0x00007c0001177983 */ /* 0x000f220000300800 */
[----:B------:R-:W-:Y:S01]  /*1f510*/  STL [R1+0x2dac], R28 ;  /* 0x002dac1c01007387 */ /* 0x000fe20000100800 */
[----:B------:R-:W-:Y:S01]  /*1f520*/  STL [R1+0x2da8], R29 ;  /* 0x002da81d01007387 */ /* 0x000fe20000100800 */
[----:B---3--:R-:W-:Y:S11]  /*1f530*/  HMMA.16816.F32 R24, R12, R8, R24 ;  /* 0x000000080c18723c */ /* 0x008ff60000001818 */
[----:B------:R-:W-:Y:S11]  /*1f540*/  @!UPT UIADD3 URZ, URZ, URZ, URZ ;  /* 0x0000003f3f3ff290 */ /* 0x000ff6000fffe03f */
[----:B------:R-:W-:Y:S01]  /*1f550*/  @!UPT UIADD3 URZ, URZ, URZ, URZ ;  /* 0x0000003f3f3ff290 */ /* 0x000fe2000fffe03f */
[----:B------:R-:W-:Y:S01]  /*1f560*/  STL.64 [R1+0x120], R24 ;  /* 0x0001201801007387 */ /* 0x000fe20000100a00 */
[----:B------:R0:W-:Y:S03]  /*1f570*/  STL.64 [R1+0x128], R26 ;  /* 0x0001281a01007387 */ /* 0x0001e60000100a00 */
[----:B0-----:R-:W3:Y:S01]  /*1f580*/  LDL.LU.64 R26, [R1+0x2e88] ;  /* 0x002e8800011a7983 */ /* 0x001ee20000300a00 */
[----:B------:R-:W3:Y:S01]  /*1f590*/  LDL.LU.64 R24, [R1+0x2e80] ;  /* 0x002e800001187983 */ /* 0x000ee20000300a00 */
[----:B------:R-:W-:Y:S02]  /*1f5a0*/  MOV R16, R7 ;  /* 0x0000000700107202 */ /* 0x000fe40000000f00 */
[----:B------:R-:W-:-:S07]  /*1f5b0*/  MOV R17, R6 ;  /* 0x0000000600117202 */ /* 0x000fce0000000f00 */
[----:B---3--:R-:W-:Y:S01]  /*1f5c0*/  HMMA.16816.F32 R12, R12, R16, R24 ;  /* 0x000000100c0c723c */ /* 0x008fe20000001818 */
[----:B------:R-:W4:Y:S01]  /*1f5d0*/  LDL.LU.64 R26, [R1+0x2e78] ;  /* 0x002e7800011a7983 */ /* 0x000f220000300a00 */
[----:B------:R-:W4:Y:S11]  /*1f5e0*/  LDL.LU.64 R24, [R1+0x2e70] ;  /* 0x002e700001187983 */ /* 0x000f360000300a00 */
[----:B------:R-:W-:Y:S11]  /*1f5f0*/  @!UPT UIADD3 URZ, URZ, URZ, URZ ;  /* 0x0000003f3f3ff290 */ /* 0x000ff6000fffe03f */
[----:B------:R-:W-:Y:S01]  /*1f600*/  MOV R28, R12 ;  /* 0x0000000c001c7202 */ /* 0x000fe20000000f00 */
[----:B------:R-:W-:Y:S01]  /*1f610*/  STL.64 [R1+0x108], R14 ;  /* 0x0001080e01007387 */ /* 0x000fe20000100a00 */
[----:B------:R-:W-:Y:S01]  /*1f620*/  MOV R29, R13 ;  /* 0x0000000d001d7202 */ /* 0x000fe20000000f00 */
[----:B------:R-:W3:Y:S02]  /*1f630*/  LDL.LU R12, [R1+0x40] ;  /* 0x00004000010c7983 */ /* 0x000ee40000300800 */
[----:B------:R-:W3:Y:S01]  /*1f640*/  LDL.LU R13, [R1+0x44] ;  /* 0x00004400010d7983 */ /* 0x000ee20000300800 */
[----:B------:R0:W-:Y:S04]  /*1f650*/  STL [R1+0x2db8], R28 ;  /* 0x002db81c01007387 */ /* 0x0001e80000100800 */
[----:B0-----:R-:W5:Y:S01]  /*1f660*/  LDL R28, [R1+0x1064] ;  /* 0x00106400011c7983 */ /* 0x001f620000100800 */
[C---:B----4-:R-:W-:Y:S03]  /*1f670*/  HMMA.16816.F32 R4, R24.reuse, R4, R20 ;  /* 0x000000041804723c */ /* 0x050fe60000001814 */
[----:B------:R-:W4:Y:S11]  /*1f680*/  LDL.LU.64 R20, [R1+0x2e68] ;  /* 0x002e680001147983 */ /* 0x000f360000300a00 */
[----:B------:R-:W-:Y:S09]  /*1f690*/  @!UPT UIADD3 URZ, URZ, URZ, URZ ;  /* 0x0000003f3f3ff290 */ /* 0x000ff2000fffe03f */
[----:B------:R-:W-:Y:S01]  /*1f6a0*/  STL.64 [R1+0xe0], R4 ;  /* 0x0000e00401007387 */ /* 0x000fe20000100a00 */
[----:B------:R0:W-:Y:S03]  /*1f6b0*/  STL.64 [R1+0xe8], R6 ;  /* 0x0000e80601007387 */ /* 0x0001e60000100a00 */
[----:B0-----:R-:W4:Y:S01]  /*1f6c0*/  LDL.LU.64 R6, [R1+0x2e60] ;  /* 0x002e600001067983 */ /* 0x001f220000300a00 */
[----:B------:R-:W4:Y:S02]  /*1f6d0*/  LDL.LU.64 R4, [R1+0x2e58] ;  /* 0x002e580001047983 */ /* 0x000f240000300a00 */
[C---:B----4-:R-:W-:Y:S01]  /*1f6e0*/  HMMA.16816.F32 R20, R24.reuse, R20, R4 ;  /* 0x000000141814723c */ /* 0x050fe20000001804 */
[----:B------:R-:W4:Y:S01]  /*1f6f0*/  LDL.LU.64 R6, [R1+0x2e50] ;  /* 0x002e500001067983 */ /* 0x000f220000300a00 */
[----:B------:R-:W4:Y:S02]  /*1f700*/  LDL.LU.64 R4, [R1+0x2e48] ;  /* 0x002e480001047983 */ /* 0x000f240000300a00 */
[----:B--2---:R-:W-:Y:S01]  /*1f710*/  IMAD.MOV.U32 R14, RZ, RZ, R11 ;  /* 0x000000ffff0e7224 */ /* 0x004fe200078e000b */
[----:B------:R-:W-:Y:S11]  /*1f720*/  MOV R15, R10 ;  /* 0x0000000a000f7202 */ /* 0x000ff60000000f00 */
[----:B------:R-:W-:Y:S07]  /*1f730*/  @!UPT UIADD3 URZ, URZ, URZ, URZ ;  /* 0x0000003f3f3ff290 */ /* 0x000fee000fffe03f */
[----:B------:R0:W-:Y:S01]  /*1f740*/  STL.64 [R1+0xc0], R20 ;  /* 0x0000c01401007387 */ /* 0x0001e20000100a00 */
[----:B------:R1:W-:Y:S03]  /*1f750*/  STL.64 [R1+0xc8], R22 ;  /* 0x0000c81601007387 */ /* 0x0003e60000100a00 */
[----:B0-----:R-:W2:Y:S01]  /*1f760*/  LDL.LU.64 R20, [R1+0x2e40] ;  /* 0x002e400001147983 */ /* 0x001ea20000300a00 */
[C---:B---3--:R-:W-:Y:S08]  /*1f770*/  HMMA.16816.F32 R12, R24.reuse, R16, R12 ;  /* 0x00000010180c723c */ /* 0x048ff0000000180c */
[----:B----4-:R-:W-:Y:S01]  /*1f780*/  HMMA.16816.F32 R8, R24, R8, R4 ;  /* 0x000000081808723c */ /* 0x010fe20000001804 */
[----:B------:R-:W3:Y:S01]  /*1f790*/  LDL.LU.64 R6, [R1+0x2e38] ;  /* 0x002e380001067983 */ /* 0x000ee20000300a00 */
[----:B------:R-:W4:Y:S02]  /*1f7a0*/  LDL.LU.64 R4, [R1+0x2e30] ;  /* 0x002e300001047983 */ /* 0x000f240000300a00 */
[----:B-1----:R-:W2:Y:S11]  /*1f7b0*/  LDL R22, [R1+0x1060] ;  /* 0x0010600001167983 */ /* 0x002eb60000100800 */
[----:B------:R-:W-:Y:S08]  /*1f7c0*/  @!UPT UIADD3 URZ, URZ, URZ, URZ ;  /* 0x0000003f3f3ff290 */ /* 0x000ff0000fffe03f */
[----:B------:R-:W-:Y:S01]  /*1f7d0*/  STL.64 [R1+0xb0], R8 ;  /* 0x0000b00801007387 */ /* 0x000fe20000100a00 */
[----:B------:R-:W-:Y:S02]  /*1f7e0*/  STL.64 [R1+0xb8], R10 ;  /* 0x0000b80a01007387 */ /* 0x000fe40000100a00 */
[----:B-----5:R-:W0:Y:S02]  /*1f7f0*/  LDSM.16.MT88.4 R8, [R28+0x16800] ;  /* 0x016800001c08783b */ /* 0x020e240000004200 */
[----:B0-----:R0:W-:Y:S02]  /*1f800*/  STL.64 [R1+0x2dc8], R10 ;  /* 0x002dc80a01007387 */ /* 0x0011e40000100a00 */
[----:B------:R1:W-:Y:S02]  /*1f810*/  STL.64 [R1+0x2dc0], R8 ;  /* 0x002dc00801007387 */ /* 0x0003e40000100a00 */
[----:B------:R-:W5:Y:S01]  /*1f820*/  LDL R23, [R1+0x105c] ;  /* 0x00105c0001177983 */ /* 0x000f620000100800 */
[----:B0-----:R-:W3:Y:S01]  /*1f830*/  LDL R10, [R1+0x18] ;  /* 0x00001800010a7983 */ /* 0x001ee20000100800 */
[----:B------:R-:W-:Y:S02]  /*1f840*/  STL.64 [R1+0x80], R12 ;  /* 0x0000800c01007387 */ /* 0x000fe40000100a00 */
[----:B------:R-:W-:Y:S02]  /*1f850*/  STL.64 [R1+0x88], R14 ;  /* 0x0000880e01007387 */ /* 0x000fe40000100a00 */
[----:B------:R-:W3:Y:S01]  /*1f860*/  LDL R11, [R1+0x1c] ;  /* 0x00001c00010b7983 */ /* 0x000ee20000100800 */
[----:B----4-:R-:W-:-:S02]  /*1f870*/  MOV R25, R5 ;  /* 0x0000000500197202 */ /* 0x010fc40000000f00 */
[----:B--2---:R-:W-:Y:S01]  /*1f880*/  MOV R26, R21 ;  /* 0x00000015001a7202 */ /* 0x004fe20000000f00 */
[----:B------:R-:W-:Y:S01]  /*1f890*/  IMAD.MOV.U32 R27, RZ, RZ, R20 ;  /* 0x000000ffff1b7224 */ /* 0x000fe200078e0014 */
[----:B------:R-:W0:Y:S04]  /*1f8a0*/  LDSM.16.MT88.4 R16, [R22+0x16800] ;  /* 0x016800001610783b */ /* 0x000e280000004200 */
[----:B-----5:R-:W2:Y:S04]  /*1f8b0*/  LDSM.16.MT88.4 R20, [R23+0x16800] ;  /* 0x016800001714783b */ /* 0x020ea80000004200 */
[----:B---3--:R3:W-:Y:S01]  /*1f8c0*/  STL.64 [R1+0x2de0], R10 ;  /* 0x002de00a01007387 */ /* 0x0087e20000100a00 */
[----:B------:R-:W4:Y:S02]  /*1f8d0*/  LDL.LU R24, [R1+0x130] ;  /* 0x0001300001187983 */ /* 0x000f240000300800 */
[----:B------:R-:W5:Y:S02]  /*1f8e0*/  LDL.LU R5, [R1+0x2e2c] ;  /* 0x002e2c0001057983 */ /* 0x000f640000300800 */
[----:B-1----:R-:W2:Y:S01]  /*1f8f0*/  LDL.LU R8, [R1+0x110] ;  /* 0x0001100001087983 */ /* 0x002ea20000300800 */
[----:B------:R-:W2:Y:S04]  /*1f900*/  LDL.LU R9, [R1+0x114] ;  /* 0x0001140001097983 */ /* 0x000ea80000300800 */
[----:B---3--:R-:W3:Y:S01]  /*1f910*/  LDL.LU R10, [R1+0x118] ;  /* 0x00011800010a7983 */ /* 0x008ee20000300800 */
[----:B------:R-:W3:Y:S03]  /*1f920*/  LDL.LU R11, [R1+0x11c] ;  /* 0x00011c00010b7983 */ /* 0x000ee60000300800 */
[----:B---3--:R1:W-:Y:S01]  /*1f930*/  STL.64 [R1+0x2df0], R10 ;  /* 0x002df00a01007387 */ /* 0x0083e20000100a00 */
[----:B--2---:R-:W-:Y:S03]  /*1f940*/  STL.64 [R1+0x2de8], R8 ;  /* 0x002de80801007387 */ /* 0x004fe60000100a00 */
[----:B-1----:R-:W2:Y:S01]  /*1f950*/  LDL.LU.64 R10, [R1+0x38] ;  /* 0x00003800010a7983 */ /* 0x002ea20000300a00 */
[----:B------:R-:W-:Y:S02]  /*1f960*/  STL.64 [R1+0x2dd8], R26 ;  /* 0x002dd81a01007387 */ /* 0x000fe40000100a00 */
[----:B----4-:R1:W-:Y:S02]  /*1f970*/  STL.64 [R1+0x2dd0], R24 ;  /* 0x002dd01801007387 */ /* 0x0103e40000100a00 */
[----:B-1----:R-:W-:-:S02]  /*1f980*/  MOV R24, R6 ;  /* 0x0000000600187202 */ /* 0x002fc40000000f00 */
[----:B------:R-:W-:Y:S01]  /*1f990*/  MOV R25, R7 ;  /* 0x0000000700197202 */ /* 0x000fe20000000f00 */
[----:B------:R-:W3:Y:S01]  /*1f9a0*/  LDL.LU R6, [R1+0x2e28] ;  /* 0x002e280001067983 */ /* 0x000ee20000300800 */
[----:B------:R-:W4:Y:S01]  /*1f9b0*/  LDL.LU R7, [R1+0x2e24] ;  /* 0x002e240001077983 */ /* 0x000f220000300800 */
[----:B------:R-:W-:Y:S02]  /*1f9c0*/  MOV R26, R0 ;  /* 0x00000000001a7202 */ /* 0x000fe40000000f00 */
[----:B------:R-:W2:Y:S01]  /*1f9d0*/  LDL.LU R0, [R1+0x2e20] ;  /* 0x002e200001007983 */ /* 0x000ea20000300800 */
[----:B------:R-:W-:Y:S02]  /*1f9e0*/  IMAD.MOV.U32 R27, RZ, RZ, R4 ;  /* 0x000000ffff1b7224 */ /* 0x000fe400078e0004 */
[----:B------:R-:W2:Y:S03]  /*1f9f0*/  LDL.LU R4, [R1+0x2e1c] ;  /* 0x002e1c0001047983 */ /* 0x000ea60000300800 */
[----:B------:R-:W-:Y:S01]  /*1fa00*/  STL.64 [R1+0x2e00], R26 ;  /* 0x002e001a01007387 */ /* 0x000fe20000100a00 */
[----:B------:R5:W-:Y:S02]  /*1fa10*/  STL.64 [R1+0x2df8], R24 ;  /* 0x002df81801007387 */ /* 0x000be40000100a00 */
[----:B-----5:R-:W-:-:S02]  /*1fa20*/  MOV R24, R5 ;  /* 0x0000000500187202 */ /* 0x020fc40000000f00 */
[----:B------:R-:W5:Y:S01]  /*1fa30*/  LDL.LU R5, [R1+0x2e18] ;  /* 0x002e180001057983 */ /* 0x000f620000300800 */
[----:B---3--:R-:W-:Y:S02]  /*1fa40*/  MOV R25, R6 ;  /* 0x0000000600197202 */ /* 0x008fe40000000f00 */
[----:B----4-:R-:W-:Y:S01]  /*1fa50*/  MOV R26, R7 ;  /* 0x00000007001a7202 */ /* 0x010fe20000000f00 */
[----:B------:R-:W5:Y:S01]  /*1fa60*/  LDL.LU R6, [R1+0x2e14] ;  /* 0x002e140001067983 */ /* 0x000f620000300800 */
[----:B------:R-:W5:Y:S02]  /*1fa70*/  LDL.LU R7, [R1+0x2e10] ;  /* 0x002e100001077983 */ /* 0x000f640000300800 */
[----:B--2---:R-:W-:Y:S02]  /*1fa80*/  IMAD.MOV.U32 R27, RZ, RZ, R0 ;  /* 0x000000ffff1b7224 */ /* 0x004fe400078e0000 */
[----:B------:R-:W2:Y:S01]  /*1fa90*/  LDL.LU R0, [R1+0x2e0c] ;  /* 0x002e0c0001007983 */ /* 0x000ea20000300800 */
[----:B0-----:R0:W-:Y:S02]  /*1faa0*/  STL.64 [R1+0x2d88], R18 ;  /* 0x002d881201007387 */ /* 0x0011e40000100a00 */
[----:B------:R-:W-:Y:S01]  /*1fab0*/  STL.64 [R1+0x2d80], R16 ;  /* 0x002d801001007387 */ /* 0x000fe20000100a00 */
[----:B0-----:R-:W3:Y:S04]  /*1fac0*/  LDL R18, [R1+0x28] ;  /* 0x0000280001127983 */ /* 0x001ee80000100800 */
[----:B------:R-:W3:Y:S01]  /*1fad0*/  LDL R19, [R1+0x2c] ;  /* 0x00002c0001137983 */ /* 0x000ee20000100800 */
[----:B------:R0:W-:Y:S02]  /*1fae0*/  STL.64 [R1+0x2d40], R22 ;  /* 0x002d401601007387 */ /* 0x0001e40000100a00 */
[----:B------:R-:W-:Y:S01]  /*1faf0*/  STL.64 [R1+0x2d38], R20 ;  /* 0x002d381401007387 */ /* 0x000fe20000100a00 */
[----:B0-----:R-:W4:Y:S04]  /*1fb00*/  LDL.LU.64 R22, [R1+0x8] ;  /* 0x0000080001167983 */ /* 0x001f280000300a00 */
[----:B--2---:R-:W0:Y:S04]  /*1fb10*/  LDSM.16.MT88.4 R12, [R0+0x17000] ;  /* 0x01700000000c783b */ /* 0x004e280000004200 */
[----:B0-----:R0:W-:Y:S01]  /*1fb20*/  STL [R1+0x2cfc], R12 ;  /* 0x002cfc0c01007387 */ /* 0x0011e20000100800 */
[----:B------:R1:W-:Y:S02]  /*1fb30*/  STL [R1+0x2cf8], R13 ;  /* 0x002cf80d01007387 */ /* 0x0003e40000100800 */
[----:B------:R2:W-:Y:S02]  /*1fb40*/  STL [R1+0x2cf4], R14 ;  /* 0x002cf40e01007387 */ /* 0x0005e40000100800 */
[----:B------:R-:W-:Y:S01]  /*1fb50*/  STL [R1+0x2cf0], R15 ;  /* 0x002cf00f01007387 */ /* 0x000fe20000100800 */
[----:B0-----:R-:W3:Y:S01]  /*1fb60*/  LDL.LU R12, [R1+0x1a0] ;  /* 0x0001a000010c7983 */ /* 0x001ee20000300800 */
[----:B-1----:R-:W-:-:S02]  /*1fb70*/  MOV R13, R2 ;  /* 0x00000002000d7202 */ /* 0x002fc40000000f00 */
[----:B------:R-:W3:Y:S02]  /*1fb80*/  LDL.LU R2, [R1+0x2e08] ;  /* 0x002e080001027983 */ /* 0x000ee40000300800 */
[----:B--2---:R-:W2:Y:S01]  /*1fb90*/  LDL.LU R14, [R1+0x1a8] ;  /* 0x0001a800010e7983 */ /* 0x004ea20000300800 */
[----:B------:R0:W-:Y:S01]  /*1fba0*/  STL [R1+0x2cc8], R0 ;  /* 0x002cc80001007387 */ /* 0x0001e20000100800 */
[C---:B-----5:R-:W-:Y:S01]  /*1fbb0*/  HMMA.16816.F32 R24, R4.reuse, R10, R24 ;  /* 0x0000000a0418723c */ /* 0x060fe20000001818 */
[----:B------:R-:W-:Y:S01]  /*1fbc0*/  MOV R16, R10 ;  /* 0x0000000a00107202 */ /* 0x000fe20000000f00 */
[----:B0-----:R-:W-:Y:S11]  /*1fbd0*/  IMAD.MOV.U32 R0, RZ, RZ, R11 ;  /* 0x000000ffff007224 */ /* 0x001ff600078e000b */
[----:B------:R-:W-:Y:S10]  /*1fbe0*/  @!UPT UIADD3 URZ, URZ, URZ, URZ ;  /* 0x0000003f3f3ff290 */ /* 0x000ff4000fffe03f */
[----:B------:R-:W-:Y:S01]  /*1fbf0*/  STL.64 [R1+0x90], R24 ;  /* 0x0000901801007387 */ /* 0x000fe20000100a00 */
[----:B------:R0:W-:Y:S03]  /*1fc00*/  STL.64 [R1+0x98], R26 ;  /* 0x0000981a01007387 */ /* 0x0001e60000100a00 */
[----:B0-----:R-:W5:Y:S01]  /*1fc10*/  LDL.LU.64 R26, [R1+0x2e00] ;  /* 0x002e0000011a7983 */ /* 0x001f620000300a00 */
[----:B------:R-:W5:Y:S03]  /*1fc20*/  LDL.LU.64 R24, [R1+0x2df8] ;  /* 0x002df80001187983 */ /* 0x000f660000300a00 */
[----:B---3--:R-:W0:Y:S04]  /*1fc30*/  LDSM.16.M88.4 R8, [R2+0x180] ;  /* 0x000180000208783b */ /* 0x008e280000000200 */
[----:B0-----:R-:W-:Y:S01]  /*1fc40*/  STL.64 [R1+0x40], R8 ;  /* 0x0000400801007387 */ /* 0x001fe20000100a00 */
[----:B------:R-:W-:Y:S02]  /*1fc50*/  STL.64 [R1+0x48], R10 ;  /* 0x0000480a01007387 */ /* 0x000fe40000100a00 */
[----:B------:R-:W0:Y:S02]  /*1fc60*/  LDSM.16.M88.4 R8, [R2+0x4180] ;  /* 0x004180000208783b */ /* 0x000e240000000200 */
[----:B0-----:R-:W-:Y:S02]  /*1fc70*/  STL.64 [R1+0x50], R8 ;  /* 0x0000500801007387 */ /* 0x001fe40000100a00 */
[----:B------:R0:W-:Y:S02]  /*1fc80*/  STL.64 [R1+0x58], R10 ;  /* 0x0000580a01007387 */ /* 0x0001e40000100a00 */
[----:B0-----:R-:W3:Y:S01]  /*1fc90*/  LDL.LU.64 R10, [R1+0x2df0] ;  /* 0x002df000010a7983 */ /* 0x001ee20000300a00 */
[----:B------:R-:W3:Y:S02]  /*1fca0*/  LDL.LU.64 R8, [R1+0x2de8] ;  /* 0x002de80001087983 */ /* 0x000ee40000300a00 */
[----:B------:R-:W-:Y:S01]  /*1fcb0*/  STL.64 [R1+0x2db0], R18 ;  /* 0x002db01201007387 */ /* 0x000fe20000100a00 */
[C---:B---3--:R-:W-:Y:S11]  /*1fcc0*/  HMMA.16816.F32 R8, R4.reuse, R18, R8 ;  /* 0x000000120408723c */ /* 0x048ff60000001808 */
[----:B------:R-:W-:Y:S11]  /*1fcd0*/  @!UPT UIADD3 URZ, URZ, URZ, URZ ;  /* 0x0000003f3f3ff290 */ /* 0x000ff6000fffe03f */
[----:B------:R-:W-:Y:S01]  /*1fce0*/  @!UPT UIADD3 URZ, URZ, URZ, URZ ;  /* 0x0000003f3f3ff290 */ /* 0x000fe2000fffe03f */
[----:B------:R-:W-:Y:S01]  /*1fcf0*/  STL.64 [R1+0xa0], R8 ;  /* 0x0000a00801007387 */ /* 0x000fe20000100a00 */
[----:B------:R-:W-:Y:S02]  /*1fd00*/  STL.64 [R1+0xa8], R10 ;  /* 0x0000a80a01007387 */ /* 0x000fe40000100a00 */
[----:B------:R-:W0:Y:S02]  /*1fd10*/  LDSM.16.M88.4 R8, [R2+0x8180] ;  /* 0x008180000208783b */ /* 0x000e240000000200 */
[----:B0-----:R-:W-:Y:S02]  /*1fd20*/  STL.64 [R1+0x60], R8 ;  /* 0x0000600801007387 */ /* 0x001fe40000100a00 */
[----:B------:R0:W-:Y:S02]  /*1fd30*/  STL.64 [R1+0x68], R10 ;  /* 0x0000680a01007387 */ /* 0x0001e40000100a00 */
[----:B0-----:R-:W5:Y:S02]  /*1fd40*/  LDL.LU.64 R10, [R1+0x2de0] ;  /* 0x002de000010a7983 */ /* 0x001f640000300a00 */
[C---:B-----5:R-:W-:Y:S02]  /*1fd50*/  HMMA.16816.F32 R8, R4.reuse, R10, R24 ;  /* 0x0000000a0408723c */ /* 0x060fe40000001818 */
[----:B------:R-:W4:Y:S01]  /*1fd60*/  LDL.LU.64 R26, [R1+0x2dd8] ;  /* 0x002dd800011a7983 */ /* 0x000f220000300a00 */
[----:B------:R-:W4:Y:S11]  /*1fd70*/  LDL.LU.64 R24, [R1+0x2dd0] ;  /* 0x002dd00001187983 */ /* 0x000f360000300a00 */
[----:B------:R-:W-:Y:S09]  /*1fd80*/  @!UPT UIADD3 URZ, URZ, URZ, URZ ;  /* 0x0000003f3f3ff290 */ /* 0x000ff2000fffe03f */
[----:B------:R-:W-:Y:S01]  /*1fd90*/  STL.64 [R1+0xd0], R8 ;  /* 0x0000d00801007387 */ /* 0x000fe20000100a00 */
[----:B------:R-:W-:Y:S02]  /*1fda0*/  STL.64 [R1+0xd8], R10 ;  /* 0x0000d80a01007387 */ /* 0x000fe40000100a00 */
[----:B------:R-:W0:Y:S02]  /*1fdb0*/  LDSM.16.M88.4 R8, [R2+0xc180] ;  /* 0x00c180000208783b */ /* 0x000e240000000200 */
[----:B0-----:R-:W-:Y:S02]  /*1fdc0*/  STL.64 [R1+0x70], R8 ;  /* 0x0000700801007387 */ /* 0x001fe40000100a00 */
[----:B------:R0:W-:Y:S02]  /*1fdd0*/  STL.64 [R1+0x78], R10 ;  /* 0x0000780a01007387 */ /* 0x0001e40000100a00 */
[----:B0-----:R-:W2:Y:S01]  /*1fde0*/  LDL.LU.64 R10, [R1+0x2dc8] ;  /* 0x002dc800010a7983 */ /* 0x001ea20000300a00 */
[----:B------:R-:W2:Y:S01]  /*1fdf0*/  LDL.LU.64 R8, [R1+0x2dc0] ;  /* 0x002dc00001087983 */ /* 0x000ea20000300a00 */
[----:B------:R-:W-:Y:S01]  /*1fe00*/  MOV R15, R3 ;  /* 0x00000003000f7202 */ /* 0x000fe20000000f00 */
[----:B----4-:R-:W-:Y:S11]  /*1fe10*/  HMMA.16816.F32 R24, R4, R22, R24 ;  /* 0x000000160418723c */ /* 0x010ff60000001818 */
[----:B------:R-:W-:Y:S11]  /*1fe20*/  @!UPT UIADD3 URZ, URZ, URZ, URZ ;  /* 0x0000003f3f3ff290 */ /* 0x000ff6000fffe03f */
[----:B------:R-:W-:Y:S02]  /*1fe30*/  @!UPT UIADD3 URZ, URZ, URZ, URZ ;  /* 0x0000003f3f3ff290 */ /* 0x000fe4000fffe03f */
[----:B------:R-:W-:Y:S02]  /*1fe40*/  MOV R7, R24 ;  /* 0x0000001800077202 */ /* 0x000fe40000000f00 */
[----:B------:R-:W-:Y:S02]  /*1fe50*/  MOV R6, R25 ;  /* 0x0000001900067202 */ /* 0x000fe40000000f00 */
[----:B------:R-:W-:Y:S01]  /*1fe60*/  MOV R3, R26 ;  /* 0x0000001a00037202 */ /* 0x000fe20000000f00 */
[----:B------:R-:W-:Y:S02]  /*1fe70*/  IMAD.MOV.U32 R2, RZ, RZ, R27 ;  /* 0x000000ffff027224 */ /* 0x000fe400078e001b */
[----:B------:R-:W0:Y:S04]  /*1fe80*/  LDSM.16.MT88.4 R24, [R28+0x17000] ;  /* 0x017000001c18783b */ /* 0x000e280000004200 */
[----:B------:R1:W-:Y:S01]  /*1fe90*/  STL [R1+0x2d04], R6 ;  /* 0x002d040601007387 */ /* 0x0003e20000100800 */
[----:B------:R3:W-:Y:S02]  /*1fea0*/  STL [R1+0x2d00], R7 ;  /* 0x002d000701007387 */ /* 0x0007e40000100800 */
[----:B------:R-:W4:Y:S02]  /*1feb0*/  LDL.LU R4, [R1+0x190] ;  /* 0x0001900001047983 */ /* 0x000f240000300800 */
[----:B------:R-:W4:Y:S01]  /*1fec0*/  LDL.LU R5, [R1+0x194] ;  /* 0x0001940001057983 */ /* 0x000f220000300800 */
[----:B-1----:R-:W4:Y:S01]  /*1fed0*/  LDL.LU R6, [R1+0x198] ;  /* 0x0001980001067983 */ /* 0x002f220000300800 */
[----:B---3--:R-:W4:Y:S02]  /*1fee0*/  LDL.LU R7, [R1+0x19c] ;  /* 0x00019c0001077983 */ /* 0x008f240000300800 */
[----:B------:R-:W3:Y:S01]  /*1fef0*/  LDL.LU R28, [R1+0x2db8] ;  /* 0x002db800011c7983 */ /* 0x000ee20000300800 */
[----:B0-----:R0:W-:Y:S02]  /*1ff00*/  STL.64 [R1+0x2ca8], R26 ;  /* 0x002ca81a01007387 */ /* 0x0011e40000100a00 */
[----:B0-----:R-:W-:-:S02]  /*1ff10*/  MOV R26, R16 ;  /* 0x00000010001a7202 */ /* 0x001fc40000000f00 */
[----:B------:R-:W-:-:S07]  /*1ff20*/  MOV R27, R0 ;  /* 0x00000000001b7202 */ /* 0x000fce0000000f00 */
[C---:B--2---:R-:W-:Y:S01]  /*1ff30*/  HMMA.16816.F32 R16, R8.reuse, R26, R12 ;  /* 0x0000001a0810723c */ /* 0x044fe2000000180c */
[----:B------:R-:W-:Y:S11]  /*1ff40*/  STL.64 [R1+0x2ca0], R24 ;  /* 0x002ca01801007387 */ /* 0x000ff60000100a00 */
[----:B------:R-:W-:Y:S11]  /*1ff50*/  @!UPT UIADD3 URZ, URZ, URZ, URZ ;  /* 0x0000003f3f3ff290 */ /* 0x000ff6000fffe03f */
[----:B------:R0:W-:Y:S04]  /*1ff60*/  STL.64 [R1+0x118], R18 ;  /* 0x0001181201007387 */ /* 0x0001e80000100a00 */
[----:B0-----:R-:W4:Y:S01]  /*1ff70*/  LDL.LU.64 R18, [R1+0x2db0] ;  /* 0x002db00001127983 */ /* 0x001f220000300a00 */
[----:B------:R-:W-:Y:S01]  /*1ff80*/  MOV R14, R16 ;  /* 0x00000010000e7202 */ /* 0x000fe20000000f00 */
[----:B------:R-:W-:Y:S02]  /*1ff90*/  IMAD.MOV.U32 R15, RZ, RZ, R17 ;  /* 0x000000ffff0f7224 */ /* 0x000fe400078e0011 */
[----:B------:R-:W-:Y:S01]  /*1ffa0*/  STL.64 [R1+0x2d90], R26 ;  /* 0x002d901a01007387 */ /* 0x000fe20000100a00 */
[----:B----4-:R-:W-:Y:S11]  /*1ffb0*/  HMMA.16816.F32 R16, R8, R18, R4 ;  /* 0x000000120810723c */ /* 0x010ff60000001804 */
[----:B------:R-:W-:Y:S11]  /*1ffc0*/  @!UPT UIADD3 URZ, URZ, URZ, URZ ;  /* 0x0000003f3f3ff290 */ /* 0x000ff6000fffe03f */
[----:B------:R-:W-:Y:S02]  /*1ffd0*/  @!UPT UIADD3 URZ, URZ, URZ, URZ ;  /* 0x0000003f3f3ff290 */ /* 0x000fe4000fffe03f */
[----:B------:R-:W-:Y:S02]  /*1ffe0*/  MOV R6, R16 ;  /* 0x0000001000067202 */ /* 0x000fe40000000f00 */
[----:B------:R-:W-:-:S05]  /*1fff0*/  MOV R7, R17 ;  /* 0x0000001100077202 */ /* 0x000fca0000000f00 */
[----:B------:R0:W-:Y:S01]  /*20000*/  STL.64 [R1+0x2d30], R6 ;  /* 0x002d300601007387 */ /* 0x0001e20000100a00 */
[----:B------:R-:W2:Y:S02]  /*20010*/  LDL.LU R4, [R1+0xe0] ;  /* 0x0000e00001047983 */ /* 0x000ea40000300800 */
[----:B------:R-:W2:Y:S01]  /*20020*/  LDL.LU R5, [R1+0xe4] ;  /* 0x0000e40001057983 */ /* 0x000ea20000300800 */
[----:B------:R-:W-:Y:S01]  /*20030*/  MOV R12, R18 ;  /* 0x00000012000c7202 */ /* 0x000fe20000000f00 */
[----:B------:R-:W-:Y:S01]  /*20040*/  IMAD.MOV.U32 R13, RZ, RZ, R19 ;  /* 0x000000ffff0d7224 */ /* 0x000fe200078e0013 */
[----:B0-----:R-:W4:Y:S01]  /*20050*/  LDL.LU R6, [R1+0xe8] ;  /* 0x0000e80001067983 */ /* 0x001f220000300800 */
[----:B------:R-:W4:Y:S02]  /*20060*/  LDL.LU R7, [R1+0xec] ;  /* 0x0000ec0001077983 */ /* 0x000f240000300800 */
[----:B------:R-:W5:Y:S02]  /*20070*/  LDL.LU R24, [R1+0x180] ;  /* 0x0001800001187983 */ /* 0x000f640000300800 */
[----:B------:R-:W5:Y:S01]  /*20080*/  LDL.LU R25, [R1+0x184] ;  /* 0x0001840001197983 */ /* 0x000f620000300800 */
[----:B------:R-:W5:Y:S01]  /*20090*/  LDL.LU R26, [R1+0x188] ;  /* 0x00018800011a7983 */ /* 0x000f620000300800 */
[----:B------:R-:W5:Y:S02]  /*200a0*/  LDL.LU R27, [R1+0x18c] ;  /* 0x00018c00011b7983 */ /* 0x000f640000300800 */
[----:B------:R-:W2:Y:S02]  /*200b0*/  LDL.LU R16, [R1+0x160] ;  /* 0x0001600001107983 */ /* 0x000ea40000300800 */
[----:B------:R-:W2:Y:S01]  /*200c0*/  LDL.LU R17, [R1+0x164] ;  /* 0x0001640001117983 */ /* 0x000ea20000300800 */
[----:B------:R-:W2:Y:S01]  /*200d0*/  LDL.LU R18, [R1+0x168] ;  /* 0x0001680001127983 */ /* 0x000ea20000300800 */
[----:B------:R-:W2:Y:S03]  /*200e0*/  LDL.LU R19, [R1+0x16c] ;  /* 0x00016c0001137983 */ /* 0x000ea60000300800 */
[----:B--2---:R0:W-:Y:S01]  /*200f0*/  STL.64 [R1+0x2da0], R18 ;  /* 0x002da01201007387 */ /* 0x0041e20000100a00 */
[----:B------:R-:W-:Y:S03]  /*20100*/  STL.64 [R1+0x2d98], R16 ;  /* 0x002d981001007387 */ /* 0x000fe60000100a00 */
[----:B0-----:R-:W5:Y:S01]  /*20110*/  LDL.LU.64 R18, [R1+0x18] ;  /* 0x0000180001127983 */ /* 0x001f620000300a00 */
[----:B----4-:R-:W-:Y:S02]  /*20120*/  STL.64 [R1+0x2d50], R6 ;  /* 0x002d500601007387 */ /* 0x010fe40000100a00 */
[----:B------:R0:W-:Y:S02]  /*20130*/  STL.64 [R1+0x2d48], R4 ;  /* 0x002d480401007387 */ /* 0x0001e40000100a00 */
[----:B0-----:R-:W2:Y:S01]  /*20140*/  LDL.LU R4, [R1+0x120] ;  /* 0x0001200001047983 */ /* 0x001ea20000300800 */
[----:B------:R-:W2:Y:S02]  /*20150*/  LDL.LU R5, [R1+0x124] ;  /* 0x0001240001057983 */ /* 0x000ea40000300800 */
[----:B------:R-:W4:Y:S02]  /*20160*/  LDL.LU R6, [R1+0x128] ;  /* 0x0001280001067983 */ /* 0x000f240000300800 */
[----:B------:R-:W4:Y:S02]  /*20170*/  LDL.LU R7, [R1+0x12c] ;  /* 0x00012c0001077983 */ /* 0x000f240000300800 */
[----:B----4-:R0:W-:Y:S01]  /*20180*/  STL.64 [R1+0x2d60], R6 ;  /* 0x002d600601007387 */ /* 0x0101e20000100a00 */
[----:B--2---:R1:W-:Y:S03]  /*20190*/  STL.64 [R1+0x2d58], R4 ;  /* 0x002d580401007387 */ /* 0x0043e60000100a00 */
[----:B0-----:R-:W2:Y:S04]  /*201a0*/  LDL.LU.64 R6, [R1+0x28] ;  /* 0x0000280001067983 */ /* 0x001ea80000300a00 */
[----:B--2---:R0:W-:Y:S01]  /*201b0*/  STL.64 [R1+0x2d78], R6 ;  /* 0x002d780601007387 */ /* 0x0041e20000100a00 */
[----:B-1----:R-:W2:Y:S02]  /*201c0*/  LDL.LU R4, [R1+0x150] ;  /* 0x0001500001047983 */ /* 0x002ea40000300800 */
[----:B------:R-:W2:Y:S01]  /*201d0*/  LDL.LU R5, [R1+0x154] ;  /* 0x0001540001057983 */ /* 0x000ea20000300800 */
[----:B0-----:R-:W2:Y:S01]  /*201e0*/  LDL.LU R6, [R1+0x158] ;  /* 0x0001580001067983 */ /* 0x001ea20000300800 */
[----:B------:R-:W2:Y:S02]  /*201f0*/  LDL.LU R7, [R1+0x15c] ;  /* 0x00015c0001077983 */ /* 0x000ea40000300800 */
[----:B------:R-:W-:Y:S02]  /*20200*/  STL.64 [R1+0x2d10], R14 ;  /* 0x002d100e01007387 */ /* 0x000fe40000100a00 */
[----:B------:R3:W-:Y:S02]  /*20210*/  STL.64 [R1+0x2d08], R12 ;  /* 0x002d080c01007387 */ /* 0x0007e40000100a00 */
[----:B---3--:R-:W-:-:S02]  /*20220*/  MOV R12, R28 ;  /* 0x0000001c000c7202 */ /* 0x008fc40000000f00 */
[----:B------:R-:W-:Y:S01]  /*20230*/  MOV R13, R29 ;  /* 0x0000001d000d7202 */ /* 0x000fe20000000f00 */
[----:B------:R-:W3:Y:S01]  /*20240*/  LDL.LU R28, [R1+0x2dac] ;  /* 0x002dac00011c7983 */ /* 0x000ee20000300800 */
[----:B------:R-:W4:Y:S02]  /*20250*/  LDL.LU R29, [R1+0x2da8] ;  /* 0x002da800011d7983 */ /* 0x000f240000300800 */
[----:B------:R-:W2:Y:S02]  /*20260*/  LDL.LU R14, [R1+0x108] ;  /* 0x00010800010e7983 */ /* 0x000ea40000300800 */
[----:B------:R-:W2:Y:S01]  /*20270*/  LDL.LU R15, [R1+0x10c] ;  /* 0x00010c00010f7983 */ /* 0x000ea20000300800 */
[----:B-----5:R-:W-:Y:S01]  /*20280*/  HMMA.16816.F32 R24, R8, R18, R24 ;  /* 0x000000120818723c */ /* 0x020fe20000001818 */
[----:B------:R-:W-:Y:S02]  /*20290*/  MOV R21, R18 ;  /* 0x0000001200157202 */ /* 0x000fe40000000f00 */
[----:B------:R-:W-:Y:S01]  /*202a0*/  MOV R20, R19 ;  /* 0x0000001300147202 */ /* 0x000fe20000000f00 */
[----:B--2---:R-:W-:Y:S01]  /*202b0*/  STL.64 [R1+0x2d70], R14 ;  /* 0x002d700e01007387 */ /* 0x004fe20000100a00 */
[----:B------:R0:W-:Y:S03]  /*202c0*/  STL.64 [R1+0x2d68], R12 ;  /* 0x002d680c01007387 */ /* 0x0001e60000100a00 */
[----:B0-----:R-:W2:Y:S01]  /*202d0*/  LDL.LU R12, [R1+0x140] ;  /* 0x00014000010c7983 */ /* 0x001ea20000300800 */
[----:B------:R-:W2:Y:S02]  /*202e0*/  LDL.LU R13, [R1+0x144] ;  /* 0x00014400010d7983 */ /* 0x000ea40000300800 */
[----:B------:R-:W5:Y:S02]  /*202f0*/  LDL.LU.64 R18, [R1+0x2da0] ;  /* 0x002da00001127983 */ /* 0x000f640000300a00 */
[----:B------:R-:W5:Y:S02]  /*20300*/  LDL.LU.64 R16, [R1+0x2d98] ;  /* 0x002d980001107983 */ /* 0x000f640000300a00 */
[----:B---3--:R-:W-:-:S09]  /*20310*/  IMAD.MOV.U32 R15, RZ, RZ, R28 ;  /* 0x000000ffff0f7224 */ /* 0x008fd200078e001c */
[----:B------:R-:W-:Y:S01]  /*20320*/  MOV R0, R26 ;  /* 0x0000001a00007202 */ /* 0x000fe20000000f00 */
[----:B------:R-:W-:Y:S01]  /*20330*/  STL.64 [R1+0x170], R24 ;  /* 0x0001701801007387 */ /* 0x000fe20000100a00 */
[----:B------:R-:W-:Y:S02]  /*20340*/  IMAD.MOV.U32 R28, RZ, RZ, R27 ;  /* 0x000000ffff1c7224 */ /* 0x000fe400078e001b */
[----:B------:R-:W3:Y:S01]  /*20350*/  LDL.LU.64 R26, [R1+0x2d90] ;  /* 0x002d9000011a7983 */ /* 0x000ee20000300a00 */
[----:B-----5:R-:W-:Y:S01]  /*20360*/  HMMA.16816.F32 R8, R8, R22, R16 ;  /* 0x000000160808723c */ /* 0x020fe20000001810 */
[----:B------:R-:W3:Y:S01]  /*20370*/  LDL.LU.64 R18, [R1+0x2d88] ;  /* 0x002d880001127983 */ /* 0x000ee20000300a00 */
[----:B------:R-:W3:Y:S11]  /*20380*/  LDL.LU.64 R16, [R1+0x2d80] ;  /* 0x002d800001107983 */ /* 0x000ef60000300a00 */
[----:B------:R-:W-:Y:S10]  /*20390*/  @!UPT UIADD3 URZ, URZ, URZ, URZ ;  /* 0x0000003f3f3ff290 */ /* 0x000ff4000fffe03f */
[----:B------:R-:W-:Y:S01]  /*203a0*/  STL.64 [R1+0x160], R8 ;  /* 0x0001600801007387 */ /* 0x000fe20000100a00 */
[----:B------:R-:W-:Y:S01]  /*203b0*/  STL.64 [R1+0x168], R10 ;  /* 0x0001680a01007387 */ /* 0x000fe20000100a00 */
[----:B---3--:R-:W-:Y:S11]  /*203c0*/  HMMA.16816.F32 R4, R16, R26, R4 ;  /* 0x0000001a1004723c */ /* 0x008ff60000001804 */
[----:B------:R-:W-:Y:S11]  /*203d0*/  @!UPT UIADD3 URZ, URZ, URZ, URZ ;  /* 0x0000003f3f3ff290 */ /* 0x000ff6000fffe03f */
[----:B------:R-:W-:Y:S01]  /*203e0*/  @!UPT UIADD3 URZ, URZ, URZ, URZ ;  /* 0x0000003f3f3ff290 */ /* 0x000fe2000fffe03f */
[----:B------:R-:W-:Y:S01]  /*203f0*/  STL.64 [R1+0x1a0], R4 ;  /* 0x0001a00401007387 */ /* 0x000fe20000100a00 */
[----:B------:R0:W-:Y:S03]  /*20400*/  STL.64 [R1+0x1a8], R6 ;  /* 0x0001a80601007387 */ /* 0x0001e60000100a00 */
[----:B0-----:R-:W2:Y:S01]  /*20410*/  LDL.LU.64 R6, [R1+0x2d78] ;  /* 0x002d780001067983 */ /* 0x001ea20000300a00 */
[----:B----4-:R-:W-:-:S07]  /*20420*/  MOV R14, R29 ;  /* 0x0000001d000e7202 */ /* 0x010fce0000000f00 */
[----:B--2---:R-:W-:Y:S01]  /*20430*/  HMMA.16816.F32 R12, R16, R6, R12 ;  /* 0x00000006100c723c */ /* 0x004fe2000000180c */
[----:B------:R-:W-:Y:S01]  /*20440*/  MOV R9, R6 ;  /* 0x0000000600097202 */ /* 0x000fe20000000f00 */
[----:B------:R-:W-:Y:S11]  /*20450*/  IMAD.MOV.U32 R8, RZ, RZ, R7 ;  /* 0x000000ffff087224 */ /* 0x000ff600078e0007 */
[----:B------:R-:W-:Y:S10]  /*20460*/  @!UPT UIADD3 URZ, URZ, URZ, URZ ;  /* 0x0000003f3f3ff290 */ /* 0x000ff4000fffe03f */
[----:B------:R-:W-:Y:S01]  /*20470*/  STL.64 [R1+0x190], R12 ;  /* 0x0001900c01007387 */ /* 0x000fe20000100a00 */
[----:B------:R0:W-:Y:S03]  /*20480*/  STL.64 [R1+0x198], R14 ;  /* 0x0001980e01007387 */ /* 0x0001e60000100a00 */
[----:B0-----:R-:W2:Y:S01]  /*20490*/  LDL.LU.64 R14, [R1+0x2d70] ;  /* 0x002d7000010e7983 */ /* 0x001ea20000300a00 */
[----:B------:R-:W2:Y:S02]  /*204a0*/  LDL.LU.64 R12, [R1+0x2d68] ;  /* 0x002d6800010c7983 */ /* 0x000ea40000300a00 */
[----:B------:R-:W3:Y:S02]  /*204b0*/  LDL.LU.64 R6, [R1+0x2d60] ;  /* 0x002d600001067983 */ /* 0x000ee40000300a00 */
[----:B------:R-:W3:Y:S01]  /*204c0*/  LDL.LU.64 R4, [R1+0x2d58] ;  /* 0x002d580001047983 */ /* 0x000ee20000300a00 */
[----:B------:R-:W-:-:S02]  /*204d0*/  MOV R10, R21 ;  /* 0x00000015000a7202 */ /* 0x000fc40000000f00 */
[----:B------:R-:W-:-:S07]  /*204e0*/  MOV R11, R20 ;  /* 0x00000014000b7202 */ /* 0x000fce0000000f00 */
[C---:B---3--:R-:W-:Y:S08]  /*204f0*/  HMMA.16816.F32 R4, R16.reuse, R10, R4 ;  /* 0x0000000a1004723c */ /* 0x048ff00000001804 */
[----:B--2---:R-:W-:Y:S11]  /*20500*/  HMMA.16816.F32 R12, R16, R22, R12 ;  /* 0x00000016100c723c */ /* 0x004ff6000000180c */
[----:B------:R-:W-:Y:S04]  /*20510*/  @!UPT UIADD3 URZ, URZ, URZ, URZ ;  /* 0x0000003f3f3ff290 */ /* 0x000fe8000fffe03f */
[----:B------:R-:W-:Y:S01]  /*20520*/  STL.64 [R1+0x180], R4 ;  /* 0x0001800401007387 */ /* 0x000fe20000100a00 */
[----:B------:R0:W-:Y:S08]  /*20530*/  STL.64 [R1+0x188], R6 ;  /* 0x0001880601007387 */ /* 0x0001f00000100a00 */
[----:B------:R-:W-:Y:S01]  /*20540*/  MOV R29, R15 ;  /* 0x0000000f001d7202 */ /* 0x000fe20000000f00 */
[----:B0-----:R-:W2:Y:S01]  /*20550*/  LDL.LU.64 R6, [R1+0x2d50] ;  /* 0x002d500001067983 */ /* 0x001ea20000300a00 */
[----:B------:R-:W2:Y:S02]  /*20560*/  LDL.LU.64 R4, [R1+0x2d48] ;  /* 0x002d480001047983 */ /* 0x000ea40000300a00 */
[----:B------:R0:W-:Y:S02]  /*20570*/  STL.64 [R1+0x2d18], R10 ;  /* 0x002d180a01007387 */ /* 0x0001e40000100a00 */
[----:B0-----:R-:W-:-:S02]  /*20580*/  MOV R10, R9 ;  /* 0x00000009000a7202 */ /* 0x001fc40000000f00 */
[----:B------:R-:W-:Y:S01]  /*20590*/  MOV R11, R8 ;  /* 0x00000008000b7202 */ /* 0x000fe20000000f00 */
[----:B------:R-:W-:Y:S02]  /*205a0*/  MOV R9, R22 ;  /* 0x0000001600097202 */ /* 0x000fe40000000f00 */
[----:B------:R-:W-:Y:S02]  /*205b0*/  IMAD.MOV.U32 R8, RZ, RZ, R23 ;  /* 0x000000ffff087224 */ /* 0x000fe400078e0017 */
[----:B------:R-:W2:Y:S01]  /*205c0*/  LDL.LU.64 R22, [R1+0x2d40] ;  /* 0x002d400001167983 */ /* 0x000ea20000300a00 */
[----:B------:R-:W2:Y:S02]  /*205d0*/  LDL.LU.64 R20, [R1+0x2d38] ;  /* 0x002d380001147983 */ /* 0x000ea40000300a00 */
[----:B------:R0:W-:Y:S02]  /*205e0*/  STL.64 [R1+0x150], R12 ;  /* 0x0001500c01007387 */ /* 0x0001e40000100a00 */
[----:B------:R1:W-:Y:S01]  /*205f0*/  STL [R1+0x158], R14 ;  /* 0x0001580e01007387 */ /* 0x0003e20000100800 */
[----:B0-----:R-:W3:Y:S01]  /*20600*/  LDL.LU R12, [R1+0x80] ;  /* 0x00008000010c7983 */ /* 0x001ee20000300800 */
[----:B------:R-:W3:Y:S02]  /*20610*/  LDL.LU R13, [R1+0x84] ;  /* 0x00008400010d7983 */ /* 0x000ee40000300800 */
[----:B-1----:R-:W4:Y:S02]  /*20620*/  LDL.LU R14, [R1+0x88] ;  /* 0x00008800010e7983 */ /* 0x002f240000300800 */
[----:B------:R-:W4:Y:S01]  /*20630*/  LDL.LU R15, [R1+0x8c] ;  /* 0x00008c00010f7983 */ /* 0x000f220000300800 */
[----:B--2---:R-:W-:Y:S01]  /*20640*/  HMMA.16816.F32 R24, R20, R26, R4 ;  /* 0x0000001a1418723c */ /* 0x004fe20000001804 */
[----:B----4-:R-:W-:Y:S01]  /*20650*/  STL.64 [R1+0x2d28], R14 ;  /* 0x002d280e01007387 */ /* 0x010fe20000100a00 */
[----:B---3--:R0:W-:Y:S03]  /*20660*/  STL.64 [R1+0x2d20], R12 ;  /* 0x002d200c01007387 */ /* 0x0081e60000100a00 */
[----:B0-----:R-:W2:Y:S01]  /*20670*/  LDL.LU R12, [R1+0xc0] ;  /* 0x0000c000010c7983 */ /* 0x001ea20000300800 */
[----:B------:R-:W2:Y:S02]  /*20680*/  LDL.LU R13, [R1+0xc4] ;  /* 0x0000c400010d7983 */ /* 0x000ea40000300800 */
[----:B------:R-:W2:Y:S02]  /*20690*/  LDL.LU R14, [R1+0xc8] ;  /* 0x0000c800010e7983 */ /* 0x000ea40000300800 */
[----:B------:R-:W2:Y:S01]  /*206a0*/  LDL.LU R15, [R1+0xcc] ;  /* 0x0000cc00010f7983 */ /* 0x000ea20000300800 */
[----:B------:R0:W-:Y:S04]  /*206b0*/  STL [R1+0x2c80], R29 ;  /* 0x002c801d01007387 */ /* 0x0001e80000100800 */
[----:B0-----:R-:W3:Y:S01]  /*206c0*/  LDL R29, [R1+0x105c] ;  /* 0x00105c00011d7983 */ /* 0x001ee20000100800 */
[----:B------:R-:W4:Y:S07]  /*206d0*/  LDL.LU.64 R6, [R1+0x2d30] ;  /* 0x002d300001067983 */ /* 0x000f2e0000300a00 */
[----:B------:R0:W-:Y:S02]  /*206e0*/  STL.64 [R1+0x140], R24 ;  /* 0x0001401801007387 */ /* 0x0001e40000100a00 */
[----:B------:R-:W-:Y:S01]  /*206f0*/  STL.64 [R1+0x148], R26 ;  /* 0x0001481a01007387 */ /* 0x000fe20000100a00 */
[----:B------:R-:W5:Y:S04]  /*20700*/  LDL.64 R4, [R1+0x50] ;  /* 0x0000500001047983 */ /* 0x000f680000100a00 */
[----:B0-----:R-:W3:Y:S04]  /*20710*/  LDL R24, [R1+0x70] ;  /* 0x0000700001187983 */ /* 0x001ee80000100800 */
[----:B------:R-:W3:Y:S01]  /*20720*/  LDL R25, [R1+0x74] ;  /* 0x0000740001197983 */ /* 0x000ee20000100800 */
[----:B------:R-:W-:-:S02]  /*20730*/  MOV R18, R9 ;  /* 0x0000000900127202 */ /* 0x000fc40000000f00 */
[----:B------:R-:W-:Y:S02]  /*20740*/  MOV R19, R8 ;  /* 0x0000000800137202 */ /* 0x000fe40000000f00 */
[C---:B--2---:R-:W-:Y:S01]  /*20750*/  HMMA.16816.F32 R8, R20.reuse, R10, R12 ;  /* 0x0000000a1408723c */ /* 0x044fe2000000180c */
[----:B-----5:R-:W-:Y:S04]  /*20760*/  STL.64 [R1+0x2cd8], R4 ;  /* 0x002cd80401007387 */ /* 0x020fe80000100a00 */
[----:B---3--:R0:W-:Y:S04]  /*20770*/  STL.64 [R1+0x2cc0], R24 ;  /* 0x002cc01801007387 */ /* 0x0081e80000100a00 */
[----:B0-----:R-:W2:Y:S01]  /*20780*/  LDL.LU R24, [R1+0xb0] ;  /* 0x0000b00001187983 */ /* 0x001ea20000300800 */
[----:B------:R-:W2:Y:S02]  /*20790*/  LDL.LU R25, [R1+0xb4] ;  /* 0x0000b40001197983 */ /* 0x000ea40000300800 */
[----:B------:R-:W2:Y:S02]  /*207a0*/  LDL.LU R26, [R1+0xb8] ;  /* 0x0000b800011a7983 */ /* 0x000ea40000300800 */
[----:B------:R-:W2:Y:S01]  /*207b0*/  LDL.LU R27, [R1+0xbc] ;  /* 0x0000bc00011b7983 */ /* 0x000ea20000300800 */
[----:B------:R-:W3:Y:S01]  /*207c0*/  LDL.LU.64 R14, [R1+0x2d28] ;  /* 0x002d2800010e7983 */ /* 0x000ee20000300a00 */
[----:B------:R-:W3:Y:S07]  /*207d0*/  LDL.LU.64 R12, [R1+0x2d20] ;  /* 0x002d2000010c7983 */ /* 0x000eee0000300a00 */
[----:B------:R-:W-:Y:S02]  /*207e0*/  STL.64 [R1+0xc0], R8 ;  /* 0x0000c00801007387 */ /* 0x000fe40000100a00 */
[----:B------:R0:W-:Y:S02]  /*207f0*/  STL.64 [R1+0xc8], R10 ;  /* 0x0000c80a01007387 */ /* 0x0001e40000100a00 */
[----:B0-----:R-:W2:Y:S01]  /*20800*/  LDL.LU.64 R10, [R1+0x2d18] ;  /* 0x002d1800010a7983 */ /* 0x001ea20000300a00 */
[----:B------:R-:W5:Y:S01]  /*20810*/  LDL R4, [R1+0x40] ;  /* 0x0000400001047983 */ /* 0x000f620000100800 */
[C---:B--2---:R-:W-:Y:S11]  /*20820*/  HMMA.16816.F32 R8, R20.reuse, R10, R24 ;  /* 0x0000000a1408723c */ /* 0x044ff60000001818 */
[----:B------:R-:W-:Y:S11]  /*20830*/  @!UPT UIADD3 URZ, URZ, URZ, URZ ;  /* 0x0000003f3f3ff290 */ /* 0x000ff6000fffe03f */
[----:B------:R-:W-:Y:S01]  /*20840*/  @!UPT UIADD3 URZ, URZ, URZ, URZ ;  /* 0x0000003f3f3ff290 */ /* 0x000fe2000fffe03f */
[----:B------:R0:W-:Y:S01]  /*20850*/  STL.64 [R1+0xb0], R8 ;  /* 0x0000b00801007387 */ /* 0x0001e20000100a00 */
[----:B------:R-:W-:Y:S02]  /*20860*/  STL.64 [R1+0xb8], R10 ;  /* 0x0000b80a01007387 */ /* 0x000fe40000100a00 */
[----:B------:R-:W5:Y:S01]  /*20870*/  LDL R5, [R1+0x44] ;  /* 0x0000440001057983 */ /* 0x000f620000100800 */
[----:B0-----:R-:W2:Y:S04]  /*20880*/  LDL R8, [R1+0x60] ;  /* 0x0000600001087983 */ /* 0x001ea80000100800 */
[----:B------:R-:W2:Y:S04]  /*20890*/  LDL R9, [R1+0x64] ;  /* 0x0000640001097983 */ /* 0x000ea80000100800 */
[----:B--2---:R0:W-:Y:S04]  /*208a0*/  STL.64 [R1+0x2cd0], R8 ;  /* 0x002cd00801007387 */ /* 0x0041e80000100a00 */
[----:B0-----:R-:W2:Y:S01]  /*208b0*/  LDL.LU R8, [R1+0xa0] ;  /* 0x0000a00001087983 */ /* 0x001ea20000300800 */
[----:B------:R-:W2:Y:S02]  /*208c0*/  LDL.LU R9, [R1+0xa4] ;  /* 0x0000a40001097983 */ /* 0x000ea40000300800 */
[----:B------:R-:W2:Y:S02]  /*208d0*/  LDL.LU R10, [R1+0xa8] ;  /* 0x0000a800010a7983 */ /* 0x000ea40000300800 */
[----:B------:R-:W2:Y:S01]  /*208e0*/  LDL.LU R11, [R1+0xac] ;  /* 0x0000ac00010b7983 */ /* 0x000ea20000300800 */
[----:B---3--:R-:W-:Y:S01]  /*208f0*/  HMMA.16816.F32 R20, R20, R18, R12 ;  /* 0x000000121414723c */ /* 0x008fe2000000180c */
[----:B--2---:R-:W-:Y:S01]  /*20900*/  STL.64 [R1+0x2ce8], R10 ;  /* 0x002ce80a01007387 */ /* 0x004fe20000100a00 */
[----:B------:R0:W-:Y:S03]  /*20910*/  STL.64 [R1+0x2ce0], R8 ;  /* 0x002ce00801007387 */ /* 0x0001e60000100a00 */
[----:B0-----:R-:W5:Y:S01]  /*20920*/  LDL.LU R8, [R1+0x90] ;  /* 0x0000900001087983 */ /* 0x001f620000300800 */
[----:B------:R-:W5:Y:S02]  /*20930*/  LDL.LU R9, [R1+0x94] ;  /* 0x0000940001097983 */ /* 0x000f640000300800 */
[----:B------:R-:W5:Y:S02]  /*20940*/  LDL.LU R10, [R1+0x98] ;  /* 0x00009800010a7983 */ /* 0x000f640000300800 */
[----:B------:R-:W5:Y:S01]  /*20950*/  LDL.LU R11, [R1+0x9c] ;  /* 0x00009c00010b7983 */ /* 0x000f620000300800 */
[----:B------:R-:W2:Y:S01]  /*20960*/  LDL.LU R24, [R1+0xd0] ;  /* 0x0000d00001187983 */ /* 0x000ea20000300800 */
[----:B------:R-:W2:Y:S02]  /*20970*/  LDL.LU R25, [R1+0xd4] ;  /* 0x0000d40001197983 */ /* 0x000ea40000300800 */
[----:B------:R-:W2:Y:S02]  /*20980*/  LDL.LU R26, [R1+0xd8] ;  /* 0x0000d800011a7983 */ /* 0x000ea40000300800 */
[----:B------:R-:W2:Y:S01]  /*20990*/  LDL.LU R27, [R1+0xdc] ;  /* 0x0000dc00011b7983 */ /* 0x000ea20000300800 */
[----:B------:R-:W3:Y:S01]  /*209a0*/  LDL.LU.64 R14, [R1+0x2d10] ;  /* 0x002d1000010e7983 */ /* 0x000ee20000300a00 */
[----:B------:R-:W2:Y:S02]  /*209b0*/  LDL.LU.64 R12, [R1+0x2d08] ;  /* 0x002d0800010c7983 */ /* 0x000ea40000300a00 */
[----:B------:R-:W2:Y:S02]  /*209c0*/  LDL R19, [R1+0x1064] ;  /* 0x0010640001137983 */ /* 0x000ea40000100800 */
[----:B----4-:R-:W-:Y:S01]  /*209d0*/  IMAD.MOV.U32 R16, RZ, RZ, R6 ;  /* 0x000000ffff107224 */ /* 0x010fe200078e0006 */
[----:B------:R-:W-:Y:S01]  /*209e0*/  MOV R17, R7 ;  /* 0x0000000700117202 */ /* 0x000fe20000000f00 */
[----:B--2---:R0:W-:Y:S01]  /*209f0*/  STL [R1+0x2c88], R19 ;  /* 0x002c881301007387 */ /* 0x0041e20000100800 */
[----:B------:R-:W-:Y:S02]  /*20a00*/  STL.64 [R1+0x10], R20 ;  /* 0x0000101401007387 */ /* 0x000fe40000100a00 */
[----:B------:R-:W-:Y:S01]  /*20a10*/  STL.64 [R1+0x18], R22 ;  /* 0x0000181601007387 */ /* 0x000fe20000100a00 */
[----:B------:R-:W-:Y:S01]  /*20a20*/  MOV R18, R12 ;  /* 0x0000000c00127202 */ /* 0x000fe20000000f00 */
[----:B------:R-:W2:Y:S01]  /*20a30*/  LDL.LU R6, [R1+0x2d04] ;  /* 0x002d040001067983 */ /* 0x000ea20000300800 */
[----:B------:R-:W4:Y:S02]  /*20a40*/  LDL.LU R7, [R1+0x2d00] ;  /* 0x002d000001077983 */ /* 0x000f240000300800 */
[----:B------:R-:W5:Y:S01]  /*20a50*/  LDL.LU R12, [R1+0x2cfc] ;  /* 0x002cfc00010c7983 */ /* 0x000f620000300800 */
[----:B0-----:R-:W-:-:S02]  /*20a60*/  MOV R19, R13 ;  /* 0x0000000d00137202 */ /* 0x001fc40000000f00 */
[----:B------:R-:W5:Y:S03]  /*20a70*/  LDL.LU R13, [R1+0x2cf8] ;  /* 0x002cf800010d7983 */ /* 0x000f660000300800 */
[----:B------:R-:W-:Y:S02]  /*20a80*/  STL.64 [R1+0x2c98], R18 ;  /* 0x002c981201007387 */ /* 0x000fe40000100a00 */
[----:B------:R3:W-:Y:S02]  /*20a90*/  STL.64 [R1+0x2c90], R16 ;  /* 0x002c901001007387 */ /* 0x0007e40000100a00 */
[----:B---3--:R-:W-:Y:S01]  /*20aa0*/  IMAD.MOV.U32 R16, RZ, RZ, R14 ;  /* 0x000000ffff107224 */ /* 0x008fe200078e000e */
[----:B------:R-:W-:Y:S01]  /*20ab0*/  MOV R17, R15 ;  /* 0x0000000f00117202 */ /* 0x000fe20000000f00 */
[----:B------:R-:W5:Y:S01]  /*20ac0*/  LDL.LU R14, [R1+0x2cf4] ;  /* 0x002cf400010e7983 */ /* 0x000f620000300800 */
[----:B------:R-:W5:Y:S02]  /*20ad0*/  LDL.LU R15, [R1+0x2cf0] ;  /* 0x002cf000010f7983 */ /* 0x000f640000300800 */
[----:B------:R-:W3:Y:S02]  /*20ae0*/  LDL.LU R18, [R1+0x118] ;  /* 0x0001180001127983 */ /* 0x000ee40000300800 */
[----:B------:R-:W3:Y:S02]  /*20af0*/  LDL.LU R19, [R1+0x11c] ;  /* 0x00011c0001137983 */ /* 0x000ee40000300800 */
[----:B---3--:R-:W-:Y:S01]  /*20b00*/  STL.64 [R1+0x2cb8], R18 ;  /* 0x002cb81201007387 */ /* 0x008fe20000100a00 */
[----:B------:R4:W-:Y:S02]  /*20b10*/  STL.64 [R1+0x2cb0], R16 ;  /* 0x002cb01001007387 */ /* 0x0009e40000100a00 */
[----:B------:R-:W3:Y:S01]  /*20b20*/  LDL R23, [R1+0x1060] ;  /* 0x0010600001177983 */ /* 0x000ee20000100800 */
[----:B----4-:R-:W-:-:S02]  /*20b30*/  MOV R16, R7 ;  /* 0x0000000700107202 */ /* 0x010fc40000000f00 */
[----:B--2---:R-:W-:Y:S02]  /*20b40*/  MOV R17, R6 ;  /* 0x0000000600117202 */ /* 0x004fe40000000f00 */
[C---:B-----5:R-:W-:Y:S01]  /*20b50*/  HMMA.16816.F32 R4, R12.reuse, R4, R8 ;  /* 0x000000040c04723c */ /* 0x060fe20000001808 */
[----:B------:R-:W2:Y:S01]  /*20b60*/  LDL.LU.64 R10, [R1+0x2ce8] ;  /* 0x002ce800010a7983 */ /* 0x000ea20000300a00 */
[----:B------:R-:W2:Y:S11]  /*20b70*/  LDL.LU.64 R8, [R1+0x2ce0] ;  /* 0x002ce00001087983 */ /* 0x000eb60000300a00 */
[----:B------:R-:W-:Y:S10]  /*20b80*/  @!UPT UIADD3 URZ, URZ, URZ, URZ ;  /* 0x0000003f3f3ff290 */ /* 0x000ff4000fffe03f */
[----:B------:R0:W-:Y:S01]  /*20b90*/  STL.64 [R1], R4 ;  /* 0x0000000401007387 */ /* 0x0001e20000100a00 */
[----:B------:R-:W-:Y:S03]  /*20ba0*/  STL.64 [R1+0x8], R6 ;  /* 0x0000080601007387 */ /* 0x000fe60000100a00 */
[----:B0-----:R-:W2:Y:S02]  /*20bb0*/  LDL.LU.64 R4, [R1+0x2cd8] ;  /* 0x002cd80001047983 */ /* 0x001ea40000300a00 */
[----:B--2---:R-:W-:Y:S11]  /*20bc0*/  HMMA.16816.F32 R8, R12, R4, R8 ;  /* 0x000000040c08723c */ /* 0x004ff60000001808 */
[----:B------:R-:W-:Y:S11]  /*20bd0*/  @!UPT UIADD3 URZ, URZ, URZ, URZ ;  /* 0x0000003f3f3ff290 */ /* 0x000ff6000fffe03f */
[----:B------:R-:W-:Y:S01]  /*20be0*/  @!UPT UIADD3 URZ, URZ, URZ, URZ ;  /* 0x0000003f3f3ff290 */ /* 0x000fe2000fffe03f */
[----:B------:R0:W-:Y:S01]  /*20bf0*/  STL.64 [R1+0x20], R8 ;  /* 0x0000200801007387 */ /* 0x0001e20000100a00 */
[----:B------:R1:W-:Y:S03]  /*20c00*/  STL.64 [R1+0x28], R10 ;  /* 0x0000280a01007387 */ /* 0x0003e60000100a00 */
[----:B0-----:R-:W1:Y:S01]  /*20c10*/  LDL.LU.64 R8, [R1+0x2cd0] ;  /* 0x002cd00001087983 */ /* 0x001e620000300a00 */
[----:B---3--:R-:W-:Y:S02]  /*20c20*/  STL [R1+0x2c84], R23 ;  /* 0x002c841701007387 */ /* 0x008fe40000100800 */
[----:B------:R-:W2:Y:S02]  /*20c30*/  LDL.LU R20, [R1+0x170] ;  /* 0x0001700001147983 */ /* 0x000ea40000300800 */
[----:B------:R-:W2:Y:S02]  /*20c40*/  LDL.LU R21, [R1+0x174] ;  /* 0x0001740001157983 */ /* 0x000ea40000300800 */
[----:B------:R-:W-:-:S02]  /*20c50*/  IMAD.MOV.U32 R22, RZ, RZ, R0 ;  /* 0x000000ffff167224 */ /* 0x000fc400078e0000 */
[----:B------:R-:W3:Y:S01]  /*20c60*/  LDL.LU R0, [R1+0x2cc8] ;  /* 0x002cc80001007983 */ /* 0x000ee20000300800 */
[C---:B-1----:R-:W-:Y:S03]  /*20c70*/  HMMA.16816.F32 R8, R12.reuse, R8, R24 ;  /* 0x000000080c08723c */ /* 0x042fe60000001818 */
[----:B------:R-:W4:Y:S01]  /*20c80*/  LDL.LU.64 R24, [R1+0x2cc0] ;  /* 0x002cc00001187983 */ /* 0x000f220000300a00 */
[----:B------:R-:W-:Y:S01]  /*20c90*/  IMAD.MOV.U32 R18, RZ, RZ, R3 ;  /* 0x000000ffff127224 */ /* 0x000fe200078e0003 */
[----:B------:R-:W-:Y:S11]  /*20ca0*/  MOV R19, R2 ;  /* 0x0000000200137202 */ /* 0x000ff60000000f00 */
[----:B------:R-:W-:Y:S07]  /*20cb0*/  @!UPT UIADD3 URZ, URZ, URZ, URZ ;  /* 0x0000003f3f3ff290 */ /* 0x000fee000fffe03f */
[----:B------:R-:W-:Y:S01]  /*20cc0*/  STL.64 [R1+0x80], R8 ;  /* 0x0000800801007387 */ /* 0x000fe20000100a00 */
[----:B------:R-:W-:Y:S02]  /*20cd0*/  STL.64 [R1+0x88], R10 ;  /* 0x0000880a01007387 */ /* 0x000fe40000100a00 */
[----:B------:R-:W0:Y:S02]  /*20ce0*/  LDSM.16.MT88.4 R8, [R29+0x17000] ;  /* 0x017000001d08783b */ /* 0x000e240000004200 */
[----:B0-----:R-:W-:Y:S02]  /*20cf0*/  STL.64 [R1+0x2c40], R10 ;  /* 0x002c400a01007387 */ /* 0x001fe40000100a00 */
[----:B------:R-:W-:Y:S01]  /*20d00*/  STL.64 [R1+0x2c38], R8 ;  /* 0x002c380801007387 */ /* 0x000fe20000100a00 */
[----:B----4-:R-:W-:Y:S01]  /*20d10*/  HMMA.16816.F32 R12, R12, R24, R16 ;  /* 0x000000180c0c723c */ /* 0x010fe20000001810 */
[----:B------:R-:W4:Y:S01]  /*20d20*/  LDL.LU.64 R18, [R1+0x2cb8] ;  /* 0x002cb80001127983 */ /* 0x000f220000300a00 */
[----:B------:R-:W4:Y:S02]  /*20d30*/  LDL.LU.64 R16, [R1+0x2cb0] ;  /* 0x002cb00001107983 */ /* 0x000f240000300a00 */
[----:B------:R-:W4:Y:S02]  /*20d40*/  LDL.LU.64 R26, [R1+0x2ca8] ;  /* 0x002ca800011a7983 */ /* 0x000f240000300a00 */
[----:B------:R-:W4:Y:S11]  /*20d50*/  LDL.LU.64 R24, [R1+0x2ca0] ;  /* 0x002ca00001187983 */ /* 0x000f360000300a00 */
[----:B------:R-:W-:Y:S06]  /*20d60*/  @!UPT UIADD3 URZ, URZ, URZ, URZ ;  /* 0x0000003f3f3ff290 */ /* 0x000fec000fffe03f */
[----:B------:R-:W-:Y:S01]  /*20d70*/  STL.64 [R1+0x30], R12 ;  /* 0x0000300c01007387 */ /* 0x000fe20000100a00 */
[----:B------:R-:W-:Y:S02]  /*20d80*/  STL.64 [R1+0x38], R14 ;  /* 0x0000380e01007387 */ /* 0x000fe40000100a00 */
[----:B---3--:R-:W0:Y:S02]  /*20d90*/  LDSM.16.MT88.4 R12, [R0+0x17800] ;  /* 0x01780000000c783b */ /* 0x008e240000004200 */
[----:B0-----:R-:W-:Y:S02]  /*20da0*/  STL [R1+0x2be4], R12 ;  /* 0x002be40c01007387 */ /* 0x001fe40000100800 */
[----:B------:R0:W-:Y:S02]  /*20db0*/  STL [R1+0x2be0], R13 ;  /* 0x002be00d01007387 */ /* 0x0001e40000100800 */
[----:B------:R-:W-:Y:S02]  /*20dc0*/  STL [R1+0x2bdc], R14 ;  /* 0x002bdc0e01007387 */ /* 0x000fe40000100800 */
[----:B------:R-:W-:Y:S01]  /*20dd0*/  STL [R1+0x2bd8], R15 ;  /* 0x002bd80f01007387 */ /* 0x000fe20000100800 */
[----:B0-----:R-:W4:Y:S01]  /*20de0*/  LDL.LU.64 R12, [R1+0x40] ;  /* 0x00004000010c7983 */ /* 0x001f220000300a00 */
[----:B------:R-:W-:-:S02]  /*20df0*/  MOV R2, R5 ;  /* 0x0000000500027202 */ /* 0x000fc40000000f00 */
[----:B------:R-:W-:Y:S02]  /*20e00*/  MOV R3, R4 ;  /* 0x0000000400037202 */ /* 0x000fe40000000f00 */
[----:B------:R0:W-:Y:S01]  /*20e10*/  LDSM.16.MT88.4 R4, [R23+0x17000] ;  /* 0x017000001704783b */ /* 0x0001e20000004200 */
[----:B------:R-:W-:Y:S02]  /*20e20*/  MOV R9, R2 ;  /* 0x0000000200097202 */ /* 0x000fe40000000f00 */
[----:B------:R-:W-:Y:S02]  /*20e30*/  MOV R8, R3 ;  /* 0x0000000300087202 */ /* 0x000fe40000000f00 */
[----:B0-----:R-:W-:Y:S01]  /*20e40*/  MOV R23, R28 ;  /* 0x0000001c00177202 */ /* 0x001fe20000000f00 */
[C---:B----4-:R-:W-:Y:S11]  /*20e50*/  HMMA.16816.F32 R16, R24.reuse, R12, R16 ;  /* 0x0000000c1810723c */ /* 0x050ff60000001810 */
[----:B------:R-:W-:Y:S11]  /*20e60*/  @!UPT UIADD3 URZ, URZ, URZ, URZ ;  /* 0x0000003f3f3ff290 */ /* 0x000ff6000fffe03f */
[----:B------:R-:W-:Y:S02]  /*20e70*/  @!UPT UIADD3 URZ, URZ, URZ, URZ ;  /* 0x0000003f3f3ff290 */ /* 0x000fe4000fffe03f */
[----:B------:R-:W-:Y:S02]  /*20e80*/  MOV R2, R18 ;  /* 0x0000001200027202 */ /* 0x000fe40000000f00 */
[----:B------:R-:W-:Y:S01]  /*20e90*/  MOV R0, R19 ;  /* 0x0000001300007202 */ /* 0x000fe20000000f00 */
[----:B------:R-:W-:Y:S01]  /*20ea0*/  IMAD.MOV.U32 R28, RZ, RZ, R16 ;  /* 0x000000ffff1c7224 */ /* 0x000fe200078e0010 */
[----:B------:R-:W-:Y:S01]  /*20eb0*/  MOV R3, R17 ;  /* 0x0000001100037202 */ /* 0x000fe20000000f00 */
[----:B------:R-:W3:Y:S01]  /*20ec0*/  LDL.LU.64 R18, [R1+0x2c98] ;  /* 0x002c980001127983 */ /* 0x000ee20000300a00 */
[----:B------:R-:W3:Y:S02]  /*20ed0*/  LDL.LU.64 R16, [R1+0x2c90] ;  /* 0x002c900001107983 */ /* 0x000ee40000300a00 */
[----:B------:R-:W-:Y:S02]  /*20ee0*/  STL [R1+0x2bf4], R0 ;  /* 0x002bf40001007387 */ /* 0x000fe40000100800 */
[----:B------:R-:W-:Y:S01]  /*20ef0*/  STL [R1+0x2bf0], R2 ;  /* 0x002bf00201007387 */ /* 0x000fe20000100800 */
[----:B------:R-:W-:Y:S01]  /*20f00*/  STL [R1+0x2bec], R3 ;  /* 0x002bec0301007387 */ /* 0x000fe20000100800 */
[----:B------:R-:W-:Y:S01]  /*20f10*/  STL [R1+0x2be8], R28 ;  /* 0x002be81c01007387 */ /* 0x000fe20000100800 */
[C---:B---3--:R-:W-:Y:S02]  /*20f20*/  HMMA.16816.F32 R8, R24.reuse, R8, R16 ;  /* 0x000000081808723c */ /* 0x048fe40000001810 */
[----:B------:R-:W3:Y:S04]  /*20f30*/  LDL.LU R19, [R1+0x2c88] ;  /* 0x002c880001137983 */ /* 0x000ee80000300800 */
[----:B---3--:R-:W0:Y:S04]  /*20f40*/  LDSM.16.MT88.4 R16, [R19+0x17800] ;  /* 0x017800001310783b */ /* 0x008e280000004200 */
[----:B0-----:R-:W-:Y:S11]  /*20f50*/  STL.64 [R1+0x2ba0], R18 ;  /* 0x002ba01201007387 */ /* 0x001ff60000100a00 */
[----:B------:R-:W-:Y:S02]  /*20f60*/  @!UPT UIADD3 URZ, URZ, URZ, URZ ;  /* 0x0000003f3f3ff290 */ /* 0x000fe4000fffe03f */
[----:B------:R-:W-:Y:S02]  /*20f70*/  STL.64 [R1+0xe0], R8 ;  /* 0x0000e00801007387 */ /* 0x000fe40000100a00 */
[----:B------:R-:W-:Y:S02]  /*20f80*/  STL.64 [R1+0xe8], R10 ;  /* 0x0000e80a01007387 */ /* 0x000fe40000100a00 */
[----:B------:R0:W-:Y:S02]  /*20f90*/  STL.64 [R1+0x2b98], R16 ;  /* 0x002b981001007387 */ /* 0x0001e40000100a00 */
[----:B0-----:R-:W2:Y:S02]  /*20fa0*/  LDL.LU.64 R16, [R1+0x60] ;  /* 0x0000600001107983 */ /* 0x001ea40000300a00 */
[C---:B--2---:R-:W-:Y:S01]  /*20fb0*/  HMMA.16816.F32 R20, R24.reuse, R16, R20 ;  /* 0x000000101814723c */ /* 0x044fe20000001814 */
[----:B------:R-:W-:Y:S11]  /*20fc0*/  IMAD.MOV.U32 R9, RZ, RZ, R16 ;  /* 0x000000ffff097224 */ /* 0x000ff600078e0010 */
[----:B------:R-:W-:Y:S11]  /*20fd0*/  @!UPT UIADD3 URZ, URZ, URZ, URZ ;  /* 0x0000003f3f3ff290 */ /* 0x000ff6000fffe03f */
[----:B------:R-:W-:Y:S01]  /*20fe0*/  @!UPT UIADD3 URZ, URZ, URZ, URZ ;  /* 0x0000003f3f3ff290 */ /* 0x000fe2000fffe03f */
[----:B------:R-:W-:Y:S02]  /*20ff0*/  MOV R16, R23 ;  /* 0x0000001700107202 */ /* 0x000fe40000000f00 */
[----:B------:R-:W2:Y:S01]  /*21000*/  LDL.LU R23, [R1+0x2c84] ;  /* 0x002c840001177983 */ /* 0x000ea20000300800 */
[----:B------:R-:W-:Y:S02]  /*21010*/  MOV R8, R17 ;  /* 0x0000001100087202 */ /* 0x000fe40000000f00 */
[----:B------:R-:W-:Y:S02]  /*21020*/  MOV R19, R20 ;  /* 0x0000001400137202 */ /* 0x000fe40000000f00 */
[----:B------:R-:W-:Y:S01]  /*21030*/  MOV R18, R21 ;  /* 0x0000001500127202 */ /* 0x000fe20000000f00 */
[----:B------:R-:W-:Y:S01]  /*21040*/  IMAD.MOV.U32 R17, RZ, RZ, R22 ;  /* 0x000000ffff117224 */ /* 0x000fe200078e0016 */
[----:B------:R0:W-:Y:S04]  /*21050*/  STL [R1+0x2c04], R16 ;  /* 0x002c041001007387 */ /* 0x0001e80000100800 */
[----:B------:R1:W-:Y:S01]  /*21060*/  STL [R1+0x2c00], R17 ;  /* 0x002c001101007387 */ /* 0x0003e20000100800 */
[----:B------:R3:W-:Y:S02]  /*21070*/  STL [R1+0x2bfc], R18 ;  /* 0x002bfc1201007387 */ /* 0x0007e40000100800 */
[----:B------:R4:W-:Y:S01]  /*21080*/  STL [R1+0x2bf8], R19 ;  /* 0x002bf81301007387 */ /* 0x0009e20000100800 */
[----:B0-----:R-:W5:Y:S04]  /*21090*/  LDL.LU R16, [R1+0x160] ;  /* 0x0001600001107983 */ /* 0x001f680000300800 */
[----:B-1----:R-:W5:Y:S01]  /*210a0*/  LDL.LU R17, [R1+0x164] ;  /* 0x0001640001117983 */ /* 0x002f620000300800 */
[----:B---3--:R-:W5:Y:S02]  /*210b0*/  LDL.LU R18, [R1+0x168] ;  /* 0x0001680001127983 */ /* 0x008f640000300800 */
[----:B----4-:R-:W5:Y:S01]  /*210c0*/  LDL.LU R19, [R1+0x16c] ;  /* 0x00016c0001137983 */ /* 0x010f620000300800 */
[----:B--2---:R-:W0:Y:S04]  /*210d0*/  LDSM.16.MT88.4 R20, [R23+0x17800] ;  /* 0x017800001714783b */ /* 0x004e280000004200 */
[----:B0-----:R-:W-:Y:S01]  /*210e0*/  STL.64 [R1+0x2b48], R22 ;  /* 0x002b481601007387 */ /* 0x001fe20000100a00 */
[----:B------:R0:W-:Y:S03]  /*210f0*/  STL.64 [R1+0x2b40], R20 ;  /* 0x002b401401007387 */ /* 0x0001e60000100a00 */
[----:B0-----:R-:W5:Y:S01]  /*21100*/  LDL.LU.64 R20, [R1+0x70] ;  /* 0x0000700001147983 */ /* 0x001f620000300a00 */
[----:B------:R-:W2:Y:S01]  /*21110*/  LDL.LU.64 R22, [R1+0x78] ;  /* 0x0000780001167983 */ /* 0x000ea20000300a00 */
[----:B-----5:R-:W-:Y:S02]  /*21120*/  HMMA.16816.F32 R16, R24, R20, R16 ;  /* 0x000000141810723c */ /* 0x020fe40000001810 */
[----:B------:R-:W0:Y:S01]  /*21130*/  LDSM.16.MT88.4 R24, [R29+0x17800] ;  /* 0x017800001d18783b */ /* 0x000e220000004200 */
[----:B------:R-:W-:Y:S11]  /*21140*/  BAR.SYNC.DEFER_BLOCKING 0x0 ;  /* 0x0000000000007b1d */ /* 0x000ff60000010000 */
[----:B------:R-:W-:Y:S09]  /*21150*/  @!UPT UIADD3 URZ, URZ, URZ, URZ ;  /* 0x0000003f3f3ff290 */ /* 0x000ff2000fffe03f */
[----:B------:R-:W-:Y:S01]  /*21160*/  STL [R1+0xf0], R16 ;  /* 0x0000f01001007387 */ /* 0x000fe20000100800 */
[----:B--2---:R-:W-:Y:S02]  /*21170*/  STL.64 [R1+0x2c50], R22 ;  /* 0x002c501601007387 */ /* 0x004fe40000100a00 */
[----:B------:R1:W-:Y:S01]  /*21180*/  STL.64 [R1+0x2c48], R20 ;  /* 0x002c481401007387 */ /* 0x0003e20000100a00 */
[----:B------:R-:W-:Y:S02]  /*21190*/  MOV R0, R17 ;  /* 0x0000001100007202 */ /* 0x000fe40000000f00 */
[----:B------:R-:W-:Y:S01]  /*211a0*/  MOV R2, R18 ;  /* 0x0000001200027202 */ /* 0x000fe20000000f00 */
[----:B------:R-:W-:Y:S01]  /*211b0*/  IMAD.MOV.U32 R3, RZ, RZ, R19 ;  /* 0x000000ffff037224 */ /* 0x000fe200078e0013 */
[----:B-1----:R-:W2:Y:S01]  /*211c0*/  LDL.LU R20, [R1+0x1a0] ;  /* 0x0001a00001147983 */ /* 0x002ea20000300800 */
[----:B------:R-:W2:Y:S02]  /*211d0*/  LDL.LU R21, [R1+0x1a4] ;  /* 0x0001a40001157983 */ /* 0x000ea40000300800 */
[----:B------:R-:W2:Y:S02]  /*211e0*/  LDL.LU R22, [R1+0x1a8] ;  /* 0x0001a80001167983 */ /* 0x000ea40000300800 */
[----:B------:R-:W2:Y:S01]  /*211f0*/  LDL.LU R23, [R1+0x1ac] ;  /* 0x0001ac0001177983 */ /* 0x000ea20000300800 */
[----:B------:R-:W3:Y:S01]  /*21200*/  LDL.LU R29, [R1+0x2c80] ;  /* 0x002c8000011d7983 */ /* 0x000ee20000300800 */
[----:B------:R-:W4:Y:S02]  /*21210*/  LDL.LU R16, [R1+0x180] ;  /* 0x0001800001107983 */ /* 0x000f240000300800 */
[----:B------:R-:W4:Y:S02]  /*21220*/  LDL.LU R17, [R1+0x184] ;  /* 0x0001840001117983 */ /* 0x000f240000300800 */
[----:B------:R-:W5:Y:S01]  /*21230*/  LDL.LU R18, [R1+0x188] ;  /* 0x0001880001127983 */ /* 0x000f620000300800 */
[----:B------:R-:W5:Y:S04]  /*21240*/  LDL.LU R19, [R1+0x18c] ;  /* 0x00018c0001137983 */ /* 0x000f680000300800 */
[----:B-----5:R-:W-:Y:S01]  /*21250*/  STL.64 [R1+0x2c60], R18 ;  /* 0x002c601201007387 */ /* 0x020fe20000100a00 */
[----:B----4-:R1:W-:Y:S03]  /*21260*/  STL.64 [R1+0x2c58], R16 ;  /* 0x002c581001007387 */ /* 0x0103e60000100a00 */
[----:B-1----:R-:W4:Y:S01]  /*21270*/  LDL.LU R16, [R1+0x190] ;  /* 0x0001900001107983 */ /* 0x002f220000300800 */
[----:B------:R-:W4:Y:S02]  /*21280*/  LDL.LU R17, [R1+0x194] ;  /* 0x0001940001117983 */ /* 0x000f240000300800 */
[----:B------:R-:W5:Y:S02]  /*21290*/  LDL.LU R18, [R1+0x198] ;  /* 0x0001980001127983 */ /* 0x000f640000300800 */
[----:B------:R-:W5:Y:S01]  /*212a0*/  LDL.LU R19, [R1+0x19c] ;  /* 0x00019c0001137983 */ /* 0x000f620000300800 */
[----:B---3--:R-:W-:Y:S01]  /*212b0*/  MOV R11, R29 ;  /* 0x0000001d000b7202 */ /* 0x008fe20000000f00 */
[----:B-----5:R-:W-:Y:S01]  /*212c0*/  STL.64 [R1+0x2c78], R18 ;  /* 0x002c781201007387 */ /* 0x020fe20000100a00 */
[----:B----4-:R2:W-:Y:S02]  /*212d0*/  STL.64 [R1+0x2c70], R16 ;  /* 0x002c701001007387 */ /* 0x0105e40000100a00 */
[----:B0-----:R0:W-:Y:S01]  /*212e0*/  STL [R1+0x2af4], R24 ;  /* 0x002af41801007387 */ /* 0x0011e20000100800 */
[----:B--2---:R-:W-:Y:S01]  /*212f0*/  HMMA.16816.F32 R16, R4, R12, R20 ;  /* 0x0000000c0410723c */ /* 0x004fe20000001814 */
[----:B------:R1:W-:Y:S01]  /*21300*/  STL [R1+0x2af0], R25 ;  /* 0x002af01901007387 */ /* 0x0003e20000100800 */
[----:B0-----:R-:W-:Y:S01]  /*21310*/  MOV R24, R9 ;  /* 0x0000000900187202 */ /* 0x001fe20000000f00 */
[----:B------:R-:W-:Y:S02]  /*21320*/  STL [R1+0x2aec], R26 ;  /* 0x002aec1a01007387 */ /* 0x000fe40000100800 */
[----:B------:R-:W-:Y:S01]  /*21330*/  STL [R1+0x2ae8], R27 ;  /* 0x002ae81b01007387 */ /* 0x000fe20000100800 */
[----:B-1----:R-:W-:-:S05]  /*21340*/  MOV R25, R8 ;  /* 0x0000000800197202 */ /* 0x002fca0000000f00 */
[----:B------:R0:W-:Y:S04]  /*21350*/  STL.64 [R1+0x2c68], R24 ;  /* 0x002c681801007387 */ /* 0x0001e80000100a00 */
[----:B0-----:R-:W2:Y:S01]  /*21360*/  LDL.LU.64 R24, [R1+0x50] ;  /* 0x0000500001187983 */ /* 0x001ea20000300a00 */
[----:B------:R-:W3:Y:S02]  /*21370*/  LDL.LU R8, [R1+0x150] ;  /* 0x0001500001087983 */ /* 0x000ee40000300800 */
[----:B------:R-:W3:Y:S02]  /*21380*/  LDL.LU R9, [R1+0x154] ;  /* 0x0001540001097983 */ /* 0x000ee40000300800 */
[----:B------:R-:W3:Y:S03]  /*21390*/  LDL.LU R10, [R1+0x158] ;  /* 0x00015800010a7983 */ /* 0x000ee60000300800 */
[----:B------:R-:W-:Y:S01]  /*213a0*/  STL [R1+0x114], R17 ;  /* 0x0001141101007387 */ /* 0x000fe20000100800 */
[----:B------:R0:W-:Y:S01]  /*213b0*/  STL [R1+0x118], R18 ;  /* 0x0001181201007387 */ /* 0x0001e20000100800 */
[----:B------:R-:W-:-:S02]  /*213c0*/  MOV R29, R19 ;  /* 0x00000013001d7202 */ /* 0x000fc40000000f00 */
[----:B------:R-:W-:Y:S01]  /*213d0*/  MOV R15, R16 ;  /* 0x00000010000f7202 */ /* 0x000fe20000000f00 */
[----:B0-----:R-:W2:Y:S01]  /*213e0*/  LDL.LU.64 R18, [R1+0x2c78] ;  /* 0x002c780001127983 */ /* 0x001ea20000300a00 */
[----:B------:R-:W2:Y:S02]  /*213f0*/  LDL.LU.64 R16, [R1+0x2c70] ;  /* 0x002c700001107983 */ /* 0x000ea40000300a00 */
[----:B------:R-:W-:Y:S01]  /*21400*/  IMAD.MOV.U32 R21, RZ, RZ, R12 ;  /* 0x000000ffff157224 */ /* 0x000fe200078e000c */
[----:B------:R-:W-:Y:S01]  /*21410*/  MOV R20, R13 ;  /* 0x0000000d00147202 */ /* 0x000fe20000000f00 */
[----:B--2---:R-:W-:Y:S01]  /*21420*/  HMMA.16816.F32 R16, R4, R24, R16 ;  /* 0x000000180410723c */ /* 0x004fe20000001810 */
[----:B------:R-:W-:Y:S01]  /*21430*/  IMAD.MOV.U32 R23, RZ, RZ, R24 ;  /* 0x000000ffff177224 */ /* 0x000fe200078e0018 */
[----:B------:R-:W-:Y:S02]  /*21440*/  MOV R22, R25 ;  /* 0x0000001900167202 */ /* 0x000fe40000000f00 */
[----:B------:R-:W2:Y:S11]  /*21450*/  LDL.LU.64 R24, [R1+0x2c68] ;  /* 0x002c680001187983 */ /* 0x000eb60000300a00 */
[----:B------:R-:W-:Y:S09]  /*21460*/  @!UPT UIADD3 URZ, URZ, URZ, URZ ;  /* 0x0000003f3f3ff290 */ /* 0x000ff2000fffe03f */
[----:B------:R-:W-:Y:S02]  /*21470*/  MOV R14, R19 ;  /* 0x00000013000e7202 */ /* 0x000fe40000000f00 */
[----:B------:R-:W-:Y:S01]  /*21480*/  MOV R12, R17 ;  /* 0x00000011000c7202 */ /* 0x000fe20000000f00 */
[----:B------:R-:W-:Y:S01]  /*21490*/  IMAD.MOV.U32 R13, RZ, RZ, R18 ;  /* 0x000000ffff0d7224 */ /* 0x000fe200078e0012 */
[----:B------:R-:W-:Y:S01]  /*214a0*/  MOV R28, R16 ;  /* 0x00000010001c7202 */ /* 0x000fe20000000f00 */
[----:B------:R-:W2:Y:S01]  /*214b0*/  LDL.LU.64 R18, [R1+0x2c60] ;  /* 0x002c600001127983 */ /* 0x000ea20000300a00 */
[----:B------:R-:W2:Y:S02]  /*214c0*/  LDL.LU.64 R16, [R1+0x2c58] ;  /* 0x002c580001107983 */ /* 0x000ea40000300a00 */
[----:B------:R-:W-:Y:S02]  /*214d0*/  STL.64 [R1+0x2c10], R14 ;  /* 0x002c100e01007387 */ /* 0x000fe40000100a00 */
[----:B------:R0:W-:Y:S02]  /*214e0*/  STL.64 [R1+0x2c08], R12 ;  /* 0x002c080c01007387 */ /* 0x0001e40000100a00 */
[----:B0-----:R-:W4:Y:S01]  /*214f0*/  LDL.LU R12, [R1+0xb0] ;  /* 0x0000b000010c7983 */ /* 0x001f220000300800 */
[----:B------:R-:W4:Y:S02]  /*21500*/  LDL.LU R13, [R1+0xb4] ;  /* 0x0000b400010d7983 */ /* 0x000f240000300800 */
[----:B------:R-:W5:Y:S02]  /*21510*/  LDL.LU R14, [R1+0xb8] ;  /* 0x0000b800010e7983 */ /* 0x000f640000300800 */
[----:B------:R-:W5:Y:S02]  /*21520*/  LDL.LU R15, [R1+0xbc] ;  /* 0x0000bc00010f7983 */ /* 0x000f640000300800 */
[----:B-----5:R-:W-:Y:S01]  /*21530*/  STL.64 [R1+0x2c20], R14 ;  /* 0x002c200e01007387 */ /* 0x020fe20000100a00 */
[----:B----4-:R0:W-:Y:S02]  /*21540*/  STL.64 [R1+0x2c18], R12 ;  /* 0x002c180c01007387 */ /* 0x0101e40000100a00 */
[----:B0-----:R-:W-:-:S02]  /*21550*/  MOV R12, R23 ;  /* 0x00000017000c7202 */ /* 0x001fc40000000f00 */
[----:B------:R-:W-:-:S05]  /*21560*/  MOV R13, R22 ;  /* 0x00000016000d7202 */ /* 0x000fca0000000f00 */
[----:B------:R0:W-:Y:S02]  /*21570*/  STL.64 [R1+0x2c28], R12 ;  /* 0x002c280c01007387 */ /* 0x0001e40000100a00 */
[----:B0-----:R-:W-:Y:S01]  /*21580*/  IMAD.MOV.U32 R12, RZ, RZ, R21 ;  /* 0x000000ffff0c7224 */ /* 0x001fe200078e0015 */
[----:B------:R-:W-:Y:S02]  /*21590*/  MOV R13, R20 ;  /* 0x00000014000d7202 */ /* 0x000fe40000000f00 */
[C---:B--2---:R-:W-:Y:S11]  /*215a0*/  HMMA.16816.F32 R20, R4.reuse, R24, R16 ;  /* 0x000000180414723c */ /* 0x044ff60000001810 */
[----:B------:R-:W-:Y:S11]  /*215b0*/  @!UPT UIADD3 URZ, URZ, URZ, URZ ;  /* 0x0000003f3f3ff290 */ /* 0x000ff6000fffe03f */
[----:B------:R-:W-:Y:S02]  /*215c0*/  @!UPT UIADD3 URZ, URZ, URZ, URZ ;  /* 0x0000003f3f3ff290 */ /* 0x000fe4000fffe03f */
[----:B------:R-:W-:Y:S01]  /*215d0*/  IMAD.MOV.U32 R18, RZ, RZ, R22 ;  /* 0x000000ffff127224 */ /* 0x000fe200078e0016 */
[----:B------:R-:W-:Y:S02]  /*215e0*/  MOV R19, R23 ;  /* 0x0000001700137202 */ /* 0x000fe40000000f00 */
[----:B------:R-:W-:Y:S02]  /*215f0*/  MOV R16, R20 ;  /* 0x0000001400107202 */ /* 0x000fe40000000f00 */
[----:B------:R-:W-:Y:S01]  /*21600*/  MOV R17, R21 ;  /* 0x0000001500117202 */ /* 0x000fe20000000f00 */
[----:B------:R-:W2:Y:S01]  /*21610*/  LDL.LU.64 R22, [R1+0x2c50] ;  /* 0x002c500001167983 */ /* 0x000ea20000300a00 */
[----:B------:R-:W3:Y:S02]  /*21620*/  LDL.LU.64 R20, [R1+0x2c48] ;  /* 0x002c480001147983 */ /* 0x000ee40000300a00 */
[----:B------:R0:W-:Y:S02]  /*21630*/  STL.64 [R1+0x2c30], R24 ;  /* 0x002c301801007387 */ /* 0x0001e40000100a00 */
[----:B0-----:R-:W4:Y:S01]  /*21640*/  LDL.LU R24, [R1+0x140] ;  /* 0x0001400001187983 */ /* 0x001f220000300800 */
[----:B------:R-:W4:Y:S02]  /*21650*/  LDL.LU R25, [R1+0x144] ;  /* 0x0001440001197983 */ /* 0x000f240000300800 */
[----:B------:R-:W4:Y:S02]  /*21660*/  LDL.LU R26, [R1+0x148] ;  /* 0x00014800011a7983 */ /* 0x000f240000300800 */
[----:B------:R-:W4:Y:S01]  /*21670*/  LDL.LU R27, [R1+0x14c] ;  /* 0x00014c00011b7983 */ /* 0x000f220000300800 */
[----:B---3--:R-:W-:Y:S01]  /*21680*/  HMMA.16816.F32 R4, R4, R20, R8 ;  /* 0x000000140404723c */ /* 0x008fe20000001808 */
[----:B------:R-:W4:Y:S01]  /*21690*/  LDL.LU.64 R10, [R1+0x2c40] ;  /* 0x002c4000010a7983 */ /* 0x000f220000300a00 */
[----:B------:R-:W4:Y:S11]  /*216a0*/  LDL.LU.64 R8, [R1+0x2c38] ;  /* 0x002c380001087983 */ /* 0x000f360000300a00 */
[----:B------:R-:W-:Y:S10]  /*216b0*/  @!UPT UIADD3 URZ, URZ, URZ, URZ ;  /* 0x0000003f3f3ff290 */ /* 0x000ff4000fffe03f */
[----:B------:R0:W-:Y:S01]  /*216c0*/  STL [R1+0x2b0c], R4 ;  /* 0x002b0c0401007387 */ /* 0x0001e20000100800 */
[----:B------:R1:W-:Y:S02]  /*216d0*/  STL [R1+0x2b08], R5 ;  /* 0x002b080501007387 */ /* 0x0003e40000100800 */
[----:B------:R3:W-:Y:S02]  /*216e0*/  STL [R1+0x2b04], R6 ;  /* 0x002b040601007387 */ /* 0x0007e40000100800 */
[----:B------:R5:W-:Y:S01]  /*216f0*/  STL [R1+0x2b00], R7 ;  /* 0x002b000701007387 */ /* 0x000be20000100800 */
[----:B0-----:R-:W2:Y:S01]  /*21700*/  LDL.LU R4, [R1+0xc0] ;  /* 0x0000c00001047983 */ /* 0x001ea20000300800 */
[----:B-1----:R-:W2:Y:S02]  /*21710*/  LDL.LU R5, [R1+0xc4] ;  /* 0x0000c40001057983 */ /* 0x002ea40000300800 */
[----:B---3--:R-:W2:Y:S02]  /*21720*/  LDL.LU R6, [R1+0xc8] ;  /* 0x0000c80001067983 */ /* 0x008ea40000300800 */
[----:B-----5:R-:W2:Y:S01]  /*21730*/  LDL.LU R7, [R1+0xcc] ;  /* 0x0000cc0001077983 */ /* 0x020ea20000300800 */
[C---:B----4-:R-:W-:Y:S01]  /*21740*/  HMMA.16816.F32 R12, R8.reuse, R12, R24 ;  /* 0x0000000c080c723c */ /* 0x050fe20000001818 */
[----:B------:R-:W3:Y:S11]  /*21750*/  LDL.LU.64 R24, [R1+0x2c30] ;  /* 0x002c300001187983 */ /* 0x000ef60000300a00 */
[----:B------:R-:W-:Y:S11]  /*21760*/  @!UPT UIADD3 URZ, URZ, URZ, URZ ;  /* 0x0000003f3f3ff290 */ /* 0x000ff6000fffe03f */
[----:B------:R0:W-:Y:S01]  /*21770*/  STL.64 [R1+0x170], R12 ;  /* 0x0001700c01007387 */ /* 0x0001e20000100a00 */
[----:B------:R2:W-:Y:S03]  /*21780*/  STL.64 [R1+0x178], R14 ;  /* 0x0001780e01007387 */ /* 0x0005e60000100a00 */
[----:B0-----:R-:W2:Y:S02]  /*21790*/  LDL.LU.64 R12, [R1+0x2c28] ;  /* 0x002c2800010c7983 */ /* 0x001ea40000300a00 */
[C---:B--2---:R-:W-:Y:S11]  /*217a0*/  HMMA.16816.F32 R12, R8.reuse, R12, R4 ;  /* 0x0000000c080c723c */ /* 0x044ff60000001804 */
[----:B------:R-:W-:Y:S11]  /*217b0*/  @!UPT UIADD3 URZ, URZ, URZ, URZ ;  /* 0x0000003f3f3ff290 */ /* 0x000ff6000fffe03f */
[----:B------:R-:W-:Y:S02]  /*217c0*/  @!UPT UIADD3 URZ, URZ, URZ, URZ ;  /* 0x0000003f3f3ff290 */ /* 0x000fe4000fffe03f */
[----:B------:R-:W-:Y:S01]  /*217d0*/  IMAD.MOV.U32 R6, RZ, RZ, R14 ;  /* 0x000000ffff067224 */ /* 0x000fe200078e000e */
[----:B------:R-:W-:Y:S02]  /*217e0*/  MOV R7, R15 ;  /* 0x0000000f00077202 */ /* 0x000fe40000000f00 */
[----:B------:R-:W-:Y:S02]  /*217f0*/  MOV R4, R12 ;  /* 0x0000000c00047202 */ /* 0x000fe40000000f00 */
[----:B------:R-:W-:Y:S01]  /*21800*/  MOV R5, R13 ;  /* 0x0000000d00057202 */ /* 0x000fe20000000f00 */
[----:B------:R-:W3:Y:S01]  /*21810*/  LDL.LU.64 R14, [R1+0x2c20] ;  /* 0x002c2000010e7983 */ /* 0x000ee20000300a00 */
[----:B------:R-:W3:Y:S02]  /*21820*/  LDL.LU.64 R12, [R1+0x2c18] ;  /* 0x002c1800010c7983 */ /* 0x000ee40000300a00 */
[----:B------:R0:W-:Y:S01]  /*21830*/  STL.64 [R1+0x2b18], R6 ;  /* 0x002b180601007387 */ /* 0x0001e20000100a00 */
[----:B------:R1:W-:Y:S04]  /*21840*/  STL.64 [R1+0x2b10], R4 ;  /* 0x002b100401007387 */ /* 0x0003e80000100a00 */
[----:B0-----:R-:W2:Y:S04]  /*21850*/  LDL.LU.64 R6, [R1+0x58] ;  /* 0x0000580001067983 */ /* 0x001ea80000300a00 */
[----:B--2---:R0:W-:Y:S01]  /*21860*/  STL.64 [R1+0x2bd0], R6 ;  /* 0x002bd00601007387 */ /* 0x0041e20000100a00 */
[----:B-1----:R-:W2:Y:S02]  /*21870*/  LDL.LU R4, [R1+0x10] ;  /* 0x0000100001047983 */ /* 0x002ea40000300800 */
[----:B------:R-:W2:Y:S01]  /*21880*/  LDL.LU R5, [R1+0x14] ;  /* 0x0000140001057983 */ /* 0x000ea20000300800 */
[----:B0-----:R-:W2:Y:S01]  /*21890*/  LDL.LU R6, [R1+0x18] ;  /* 0x0000180001067983 */ /* 0x001ea20000300800 */
[----:B------:R-:W2:Y:S01]  /*218a0*/  LDL.LU R7, [R1+0x1c] ;  /* 0x00001c0001077983 */ /* 0x000ea20000300800 */
[C---:B---3--:R-:W-:Y:S11]  /*218b0*/  HMMA.16816.F32 R12, R8.reuse, R24, R12 ;  /* 0x00000018080c723c */ /* 0x048ff6000000180c */
[----:B------:R-:W-:Y:S11]  /*218c0*/  @!UPT UIADD3 URZ, URZ, URZ, URZ ;  /* 0x0000003f3f3ff290 */ /* 0x000ff6000fffe03f */
[----:B------:R-:W-:Y:S02]  /*218d0*/  @!UPT UIADD3 URZ, URZ, URZ, URZ ;  /* 0x0000003f3f3ff290 */ /* 0x000fe4000fffe03f */
[----:B------:R-:W-:Y:S01]  /*218e0*/  IMAD.MOV.U32 R26, RZ, RZ, R14 ;  /* 0x000000ffff1a7224 */ /* 0x000fe200078e000e */
[----:B------:R-:W-:Y:S02]  /*218f0*/  MOV R27, R15 ;  /* 0x0000000f001b7202 */ /* 0x000fe40000000f00 */
[----:B------:R-:W-:Y:S02]  /*21900*/  MOV R24, R12 ;  /* 0x0000000c00187202 */ /* 0x000fe40000000f00 */
[----:B------:R-:W-:Y:S01]  /*21910*/  MOV R25, R13 ;  /* 0x0000000d00197202 */ /* 0x000fe20000000f00 */
[----:B------:R-:W3:Y:S01]  /*21920*/  LDL.LU.64 R14, [R1+0x2c10] ;  /* 0x002c1000010e7983 */ /* 0x000ee20000300a00 */
[----:B------:R-:W4:Y:S02]  /*21930*/  LDL.LU.64 R12, [R1+0x2c08] ;  /* 0x002c0800010c7983 */ /* 0x000f240000300a00 */
[----:B------:R-:W-:Y:S02]  /*21940*/  STL [R1+0x2afc], R26 ;  /* 0x002afc1a01007387 */ /* 0x000fe40000100800 */
[----:B------:R-:W-:Y:S01]  /*21950*/  STL [R1+0x2af8], R27 ;  /* 0x002af81b01007387 */ /* 0x000fe20000100800 */
[----:B------:R0:W-:Y:S01]  /*21960*/  STL.64 [R1+0x2b50], R24 ;  /* 0x002b501801007387 */ /* 0x0001e20000100a00 */
[----:B------:R-:W-:Y:S01]  /*21970*/  STL.64 [R1+0x2ba8], R22 ;  /* 0x002ba81601007387 */ /* 0x000fe20000100a00 */
[----:B--2---:R-:W-:Y:S07]  /*21980*/  HMMA.16816.F32 R4, R8, R20, R4 ;  /* 0x000000140804723c */ /* 0x004fee0000001804 */
[----:B------:R-:W-:-:S02]  /*21990*/  MOV R8, R16 ;  /* 0x0000001000087202 */ /* 0x000fc40000000f00 */
[----:B------:R-:W-:Y:S01]  /*219a0*/  MOV R9, R17 ;  /* 0x0000001100097202 */ /* 0x000fe20000000f00 */
[----:B------:R-:W-:Y:S01]  /*219b0*/  IMAD.MOV.U32 R10, RZ, RZ, R18 ;  /* 0x000000ffff0a7224 */ /* 0x000fe200078e0012 */
[----:B------:R-:W-:Y:S11]  /*219c0*/  MOV R11, R19 ;  /* 0x00000013000b7202 */ /* 0x000ff60000000f00 */
[----:B------:R-:W-:Y:S01]  /*219d0*/  @!UPT UIADD3 URZ, URZ, URZ, URZ ;  /* 0x0000003f3f3ff290 */ /* 0x000fe2000fffe03f */
[----:B------:R-:W-:Y:S01]  /*219e0*/  STL.64 [R1+0x140], R4 ;  /* 0x0001400401007387 */ /* 0x000fe20000100a00 */
[----:B------:R-:W-:Y:S02]  /*219f0*/  STL.64 [R1+0x148], R6 ;  /* 0x0001480601007387 */ /* 0x000fe40000100a00 */
[----:B------:R-:W2:Y:S02]  /*21a00*/  LDL.LU R16, [R1+0x2c04] ;  /* 0x002c040001107983 */ /* 0x000ea40000300800 */
[----:B------:R-:W5:Y:S01]  /*21a10*/  LDL.LU R17, [R1+0x2c00] ;  /* 0x002c000001117983 */ /* 0x000f620000300800 */
[----:B------:R-:W3:Y:S01]  /*21a20*/  LDL.LU R18, [R1+0x2bfc] ;  /* 0x002bfc0001127983 */ /* 0x000ee20000300800 */
[----:B------:R-:W3:Y:S02]  /*21a30*/  LDL.LU R19, [R1+0x2bf8] ;  /* 0x002bf80001137983 */ /* 0x000ee40000300800 */
[----:B0-----:R-:W3:Y:S01]  /*21a40*/  LDL.LU R24, [R1+0xf0] ;  /* 0x0000f00001187983 */ /* 0x001ee20000300800 */
[----:B------:R-:W-:Y:S01]  /*21a50*/  MOV R26, R2 ;  /* 0x00000002001a7202 */ /* 0x000fe20000000f00 */
[----:B------:R-:W-:Y:S01]  /*21a60*/  IMAD.MOV.U32 R27, RZ, RZ, R3 ;  /* 0x000000ffff1b7224 */ /* 0x000fe200078e0003 */
[----:B------:R-:W-:-:S02]  /*21a70*/  MOV R25, R0 ;  /* 0x0000000000197202 */ /* 0x000fc40000000f00 */
[----:B------:R-:W4:Y:S01]  /*21a80*/  LDL.LU R0, [R1+0x2bf4] ;  /* 0x002bf40001007983 */ /* 0x000f220000300800 */
[----:B------:R-:W4:Y:S02]  /*21a90*/  LDL.LU R2, [R1+0x2bf0] ;  /* 0x002bf00001027983 */ /* 0x000f240000300800 */
[----:B------:R-:W4:Y:S02]  /*21aa0*/  LDL.LU R3, [R1+0x2bec] ;  /* 0x002bec0001037983 */ /* 0x000f240000300800 */
[----:B------:R2:W-:Y:S02]  /*21ab0*/  STL.64 [R1+0x2b60], R26 ;  /* 0x002b601a01007387 */ /* 0x0005e40000100a00 */
[----:B--2---:R-:W-:Y:S01]  /*21ac0*/  IMAD.MOV.U32 R27, RZ, RZ, R16 ;  /* 0x000000ffff1b7224 */ /* 0x004fe200078e0010 */
[----:B-----5:R-:W-:Y:S01]  /*21ad0*/  MOV R26, R17 ;  /* 0x00000011001a7202 */ /* 0x020fe20000000f00 */
[----:B---3--:R0:W-:Y:S04]  /*21ae0*/  STL.64 [R1+0x2b58], R24 ;  /* 0x002b581801007387 */ /* 0x0081e80000100a00 */
[----:B------:R-:W-:Y:S01]  /*21af0*/  STL.64 [R1+0x2b70], R26 ;  /* 0x002b701a01007387 */ /* 0x000fe20000100a00 */
[----:B0-----:R-:W-:-:S02]  /*21b00*/  MOV R24, R19 ;  /* 0x0000001300187202 */ /* 0x001fc40000000f00 */
[----:B------:R-:W-:-:S05]  /*21b10*/  MOV R25, R18 ;  /* 0x0000001200197202 */ /* 0x000fca0000000f00 */
[----:B------:R0:W-:Y:S04]  /*21b20*/  STL.64 [R1+0x2b68], R24 ;  /* 0x002b681801007387 */ /* 0x0001e80000100a00 */
[----:B0-----:R-:W2:Y:S01]  /*21b30*/  LDL.LU R24, [R1+0xe0] ;  /* 0x0000e00001187983 */ /* 0x001ea20000300800 */
[----:B------:R-:W2:Y:S02]  /*21b40*/  LDL.LU R25, [R1+0xe4] ;  /* 0x0000e40001197983 */ /* 0x000ea40000300800 */
[----:B------:R-:W3:Y:S02]  /*21b50*/  LDL.LU R26, [R1+0xe8] ;  /* 0x0000e800011a7983 */ /* 0x000ee40000300800 */
[----:B------:R-:W3:Y:S01]  /*21b60*/  LDL.LU R27, [R1+0xec] ;  /* 0x0000ec00011b7983 */ /* 0x000ee20000300800 */
[----:B------:R-:W5:Y:S01]  /*21b70*/  LDL.LU R20, [R1+0x80] ;  /* 0x0000800001147983 */ /* 0x000f620000300800 */
[----:B------:R-:W5:Y:S02]  /*21b80*/  LDL.LU R21, [R1+0x84] ;  /* 0x0000840001157983 */ /* 0x000f640000300800 */
[----:B------:R-:W2:Y:S02]  /*21b90*/  LDL.LU R22, [R1+0x88] ;  /* 0x0000880001167983 */ /* 0x000ea40000300800 */
[----:B------:R-:W2:Y:S01]  /*21ba0*/  LDL.LU R23, [R1+0x8c] ;  /* 0x00008c0001177983 */ /* 0x000ea20000300800 */
[----:B------:R-:W3:Y:S01]  /*21bb0*/  LDL.LU R4, [R1] ;  /* 0x0000000001047983 */ /* 0x000ee20000300800 */
[----:B------:R-:W3:Y:S02]  /*21bc0*/  LDL.LU R5, [R1+0x4] ;  /* 0x0000040001057983 */ /* 0x000ee40000300800 */
[----:B------:R-:W3:Y:S02]  /*21bd0*/  LDL.LU R6, [R1+0x8] ;  /* 0x0000080001067983 */ /* 0x000ee40000300800 */
[----:B------:R-:W3:Y:S01]  /*21be0*/  LDL.LU R7, [R1+0xc] ;  /* 0x00000c0001077983 */ /* 0x000ee20000300800 */
[----:B--2---:R-:W-:Y:S01]  /*21bf0*/  STL.64 [R1+0x2bc8], R22 ;  /* 0x002bc81601007387 */ /* 0x004fe20000100a00 */
[----:B-----5:R0:W-:Y:S03]  /*21c00*/  STL.64 [R1+0x2bc0], R20 ;  /* 0x002bc01401007387 */ /* 0x0201e60000100a00 */
[----:B0-----:R-:W2:Y:S01]  /*21c10*/  LDL.LU R20, [R1+0x20] ;  /* 0x0000200001147983 */ /* 0x001ea20000300800 */
[----:B------:R-:W2:Y:S02]  /*21c20*/  LDL.LU R21, [R1+0x24] ;  /* 0x0000240001157983 */ /* 0x000ea40000300800 */
[----:B------:R-:W2:Y:S02]  /*21c30*/  LDL.LU R22, [R1+0x28] ;  /* 0x0000280001167983 */ /* 0x000ea40000300800 */
[----:B------:R-:W2:Y:S01]  /*21c40*/  LDL.LU R23, [R1+0x2c] ;  /* 0x00002c0001177983 */ /* 0x000ea20000300800 */
[----:B------:R-:W5:Y:S01]  /*21c50*/  LDL.LU R16, [R1+0x30] ;  /* 0x0000300001107983 */ /* 0x000f620000300800 */
[----:B------:R-:W5:Y:S02]  /*21c60*/  LDL.LU R17, [R1+0x34] ;  /* 0x0000340001117983 */ /* 0x000f640000300800 */
[----:B------:R-:W2:Y:S02]  /*21c70*/  LDL.LU R18, [R1+0x38] ;  /* 0x0000380001127983 */ /* 0x000ea40000300800 */
[----:B------:R-:W2:Y:S02]  /*21c80*/  LDL.LU R19, [R1+0x3c] ;  /* 0x00003c0001137983 */ /* 0x000ea40000300800 */
[----:B--2---:R0:W-:Y:S01]  /*21c90*/  STL.64 [R1+0x2bb8], R18 ;  /* 0x002bb81201007387 */ /* 0x0041e20000100a00 */
[----:B-----5:R-:W-:Y:S03]  /*21ca0*/  STL.64 [R1+0x2bb0], R16 ;  /* 0x002bb01001007387 */ /* 0x020fe60000100a00 */
[----:B0-----:R-:W2:Y:S01]  /*21cb0*/  LDL.LU.64 R18, [R1+0x68] ;  /* 0x0000680001127983 */ /* 0x001ea20000300a00 */
[----:B---3--:R0:W-:Y:S02]  /*21cc0*/  STL.64 [R1+0x2b80], R26 ;  /* 0x002b801a01007387 */ /* 0x0081e40000100a00 */
[----:B------:R-:W-:Y:S01]  /*21cd0*/  STL.64 [R1+0x2b78], R24 ;  /* 0x002b781801007387 */ /* 0x000fe20000100a00 */
[----:B0-----:R-:W3:Y:S01]  /*21ce0*/  LDL.LU.64 R26, [R1+0x48] ;  /* 0x00004800011a7983 */ /* 0x001ee20000300a00 */
[----:B------:R4:W-:Y:S02]  /*21cf0*/  STL.64 [R1+0x2b28], R10 ;  /* 0x002b280a01007387 */ /* 0x0009e40000100a00 */
[----:B------:R0:W-:Y:S01]  /*21d00*/  STL.64 [R1+0x2b20], R8 ;  /* 0x002b200801007387 */ /* 0x0001e20000100a00 */
[----:B----4-:R-:W-:-:S02]  /*21d10*/  MOV R10, R13 ;  /* 0x0000000d000a7202 */ /* 0x010fc40000000f00 */
[----:B0-----:R-:W-:Y:S01]  /*21d20*/  MOV R8, R28 ;  /* 0x0000001c00087202 */ /* 0x001fe20000000f00 */
[----:B------:R-:W-:Y:S01]  /*21d30*/  IMAD.MOV.U32 R11, RZ, RZ, R14 ;  /* 0x000000ffff0b7224 */ /* 0x000fe200078e000e */
[----:B------:R-:W4:Y:S01]  /*21d40*/  LDL.LU R28, [R1+0x2be8] ;  /* 0x002be800011c7983 */ /* 0x000f220000300800 */
[----:B------:R-:W-:Y:S02]  /*21d50*/  MOV R9, R12 ;  /* 0x0000000c00097202 */ /* 0x000fe40000000f00 */
[----:B------:R-:W3:Y:S02]  /*21d60*/  LDL.LU R12, [R1+0x2be4] ;  /* 0x002be400010c7983 */ /* 0x000ee40000300800 */
[----:B------:R-:W3:Y:S01]  /*21d70*/  LDL.LU R13, [R1+0x2be0] ;  /* 0x002be000010d7983 */ /* 0x000ee20000300800 */
[----:B------:R-:W3:Y:S01]  /*21d80*/  LDL.LU R14, [R1+0x2bdc] ;  /* 0x002bdc00010e7983 */ /* 0x000ee20000300800 */
[----:B------:R-:W-:Y:S02]  /*21d90*/  STL.64 [R1+0x2b38], R10 ;  /* 0x002b380a01007387 */ /* 0x000fe40000100a00 */
[----:B------:R0:W-:Y:S02]  /*21da0*/  STL.64 [R1+0x2b30], R8 ;  /* 0x002b300801007387 */ /* 0x0001e40000100a00 */
[----:B0-----:R-:W-:-:S02]  /*21db0*/  MOV R8, R15 ;  /* 0x0000000f00087202 */ /* 0x001fc40000000f00 */
[----:B------:R-:W3:Y:S01]  /*21dc0*/  LDL.LU R15, [R1+0x2bd8] ;  /* 0x002bd800010f7983 */ /* 0x000ee20000300800 */
[----:B------:R-:W5:Y:S02]  /*21dd0*/  LDL.LU R9, [R1+0x114] ;  /* 0x0001140001097983 */ /* 0x000f640000300800 */
[----:B------:R-:W2:Y:S01]  /*21de0*/  LDL.LU R10, [R1+0x118] ;  /* 0x00011800010a7983 */ /* 0x000ea20000300800 */
[----:B------:R-:W-:Y:S01]  /*21df0*/  MOV R11, R29 ;  /* 0x0000001d000b7202 */ /* 0x000fe20000000f00 */
[C---:B---3--:R-:W-:Y:S04]  /*21e00*/  HMMA.16816.F32 R4, R12.reuse, R26, R4 ;  /* 0x0000001a0c04723c */ /* 0x048fe80000001804 */
[----:B--2---:R-:W-:Y:S01]  /*21e10*/  STL.64 [R1+0x2b90], R10 ;  /* 0x002b900a01007387 */ /* 0x004fe20000100a00 */
[----:B-----5:R-:W-:Y:S11]  /*21e20*/  STL.64 [R1+0x2b88], R8 ;  /* 0x002b880801007387 */ /* 0x020ff60000100a00 */
[----:B------:R-:W-:Y:S07]  /*21e30*/  @!UPT UIADD3 URZ, URZ, URZ, URZ ;  /* 0x0000003f3f3ff290 */ /* 0x000fee000fffe03f */
[----:B------:R-:W-:Y:S01]  /*21e40*/  STL.64 [R1+0xd0], R4 ;  /* 0x0000d00401007387 */ /* 0x000fe20000100a00 */
[----:B------:R0:W-:Y:S01]  /*21e50*/  STL.64 [R1+0xd8], R6 ;  /* 0x0000d80601007387 */ /* 0x0001e20000100a00 */
[----:B------:R-:W-:Y:S02]  /*21e60*/  MOV R29, R6 ;  /* 0x00000006001d7202 */ /* 0x000fe40000000f00 */
[----:B0-----:R-:W2:Y:S02]  /*21e70*/  LDL.LU.64 R6, [R1+0x2bd0] ;  /* 0x002bd00001067983 */ /* 0x001ea40000300a00 */
[----:B--2---:R-:W-:Y:S11]  /*21e80*/  HMMA.16816.F32 R20, R12, R6, R20 ;  /* 0x000000060c14723c */ /* 0x004ff60000001814 */
[----:B------:R-:W-:Y:S11]  /*21e90*/  @!UPT UIADD3 URZ, URZ, URZ, URZ ;  /* 0x0000003f3f3ff290 */ /* 0x000ff6000fffe03f */
[----:B------:R-:W-:Y:S01]  /*21ea0*/  @!UPT UIADD3 URZ, URZ, URZ, URZ ;  /* 0x0000003f3f3ff290 */ /* 0x000fe2000fffe03f */
[----:B------:R-:W-:Y:S01]  /*21eb0*/  STL.64 [R1+0xc0], R20 ;  /* 0x0000c01401007387 */ /* 0x000fe20000100a00 */
[----:B------:R0:W-:Y:S03]  /*21ec0*/  STL.64 [R1+0xc8], R22 ;  /* 0x0000c81601007387 */ /* 0x0001e60000100a00 */
[----:B0-----:R-:W2:Y:S01]  /*21ed0*/  LDL.LU.64 R22, [R1+0x2bc8] ;  /* 0x002bc80001167983 */ /* 0x001ea20000300a00 */
[----:B------:R-:W2:Y:S01]  /*21ee0*/  LDL.LU.64 R20, [R1+0x2bc0] ;  /* 0x002bc00001147983 */ /* 0x000ea20000300a00 */
[----:B----4-:R-:W-:Y:S02]  /*21ef0*/  MOV R8, R28 ;  /* 0x0000001c00087202 */ /* 0x010fe40000000f00 */
[----:B------:R-:W-:Y:S01]  /*21f00*/  MOV R10, R2 ;  /* 0x00000002000a7202 */ /* 0x000fe20000000f00 */
[----:B------:R-:W-:Y:S01]  /*21f10*/  MOV R28, R4 ;  /* 0x00000004001c7202 */ /* 0x000fe20000000f00 */
[----:B------:R-:W-:-:S02]  /*21f20*/  MOV R4, R18 ;  /* 0x0000001200047202 */ /* 0x000fc40000000f00 */
[----:B------:R-:W-:Y:S02]  /*21f30*/  MOV R2, R19 ;  /* 0x0000001300027202 */ /* 0x000fe40000000f00 */
[----:B------:R-:W-:Y:S01]  /*21f40*/  MOV R11, R0 ;  /* 0x00000000000b7202 */ /* 0x000fe20000000f00 */
[C---:B--2---:R-:W-:Y:S01]  /*21f50*/  HMMA.16816.F32 R20, R12.reuse, R18, R20 ;  /* 0x000000120c14723c */ /* 0x044fe20000001814 */
[----:B------:R-:W2:Y:S01]  /*21f60*/  LDL.LU.64 R18, [R1+0x2bb8] ;  /* 0x002bb80001127983 */ /* 0x000ea20000300a00 */
[----:B------:R-:W2:Y:S11]  /*21f70*/  LDL.LU.64 R16, [R1+0x2bb0] ;  /* 0x002bb00001107983 */ /* 0x000eb60000300a00 */
[----:B------:R-:W-:Y:S10]  /*21f80*/  @!UPT UIADD3 URZ, URZ, URZ, URZ ;  /* 0x0000003f3f3ff290 */ /* 0x000ff4000fffe03f */
[----:B------:R-:W-:Y:S01]  /*21f90*/  STL.64 [R1+0xb0], R20 ;  /* 0x0000b01401007387 */ /* 0x000fe20000100a00 */
[----:B------:R0:W-:Y:S02]  /*21fa0*/  STL [R1+0xb8], R22 ;  /* 0x0000b81601007387 */ /* 0x0001e40000100800 */
[----:B------:R-:W-:Y:S02]  /*21fb0*/  IMAD.MOV.U32 R0, RZ, RZ, R23 ;  /* 0x000000ffff007224 */ /* 0x000fe400078e0017 */
[----:B0-----:R-:W2:Y:S03]  /*21fc0*/  LDL.LU.64 R22, [R1+0x2ba8] ;  /* 0x002ba80001167983 */ /* 0x001ea60000300a00 */
[----:B------:R-:W-:Y:S02]  /*21fd0*/  STL [R1+0x2a88], R0 ;  /* 0x002a880001007387 */ /* 0x000fe40000100800 */
[----:B------:R-:W-:Y:S01]  /*21fe0*/  IMAD.MOV.U32 R9, RZ, RZ, R3 ;  /* 0x000000ffff097224 */ /* 0x000fe200078e0003 */
[----:B--2---:R-:W-:Y:S01]  /*21ff0*/  HMMA.16816.F32 R12, R12, R22, R16 ;  /* 0x000000160c0c723c */ /* 0x004fe20000001810 */
[----:B------:R-:W2:Y:S01]  /*22000*/  LDL.LU.64 R18, [R1+0x2ba0] ;  /* 0x002ba00001127983 */ /* 0x000ea20000300a00 */
[----:B------:R-:W2:Y:S11]  /*22010*/  LDL.LU.64 R16, [R1+0x2b98] ;  /* 0x002b980001107983 */ /* 0x000eb60000300a00 */
[----:B------:R-:W-:Y:S10]  /*22020*/  @!UPT UIADD3 URZ, URZ, URZ, URZ ;  /* 0x0000003f3f3ff290 */ /* 0x000ff4000fffe03f */
[----:B------:R-:W-:Y:S01]  /*22030*/  STL.64 [R1+0xa0], R12 ;  /* 0x0000a00c01007387 */ /* 0x000fe20000100a00 */
[----:B------:R0:W-:Y:S02]  /*22040*/  STL.64 [R1+0xa8], R14 ;  /* 0x0000a80e01007387 */ /* 0x0001e40000100a00 */
[----:B0-----:R-:W-:Y:S02]  /*22050*/  MOV R14, R4 ;  /* 0x00000004000e7202 */ /* 0x001fe40000000f00 */
[----:B------:R-:W-:Y:S01]  /*22060*/  MOV R15, R2 ;  /* 0x00000002000f7202 */ /* 0x000fe20000000f00 */
[----:B------:R-:W-:Y:S02]  /*22070*/  MOV R4, R26 ;  /* 0x0000001a00047202 */ /* 0x000fe40000000f00 */
[----:B------:R-:W-:Y:S01]  /*22080*/  IMAD.MOV.U32 R2, RZ, RZ, R27 ;  /* 0x000000ffff027224 */ /* 0x000fe200078e001b */
[C---:B--2---:R-:W-:Y:S11]  /*22090*/  HMMA.16816.F32 R8, R16.reuse, R26, R8 ;  /* 0x0000001a1008723c */ /* 0x044ff60000001808 */
[----:B------:R-:W-:Y:S11]  /*220a0*/  @!UPT UIADD3 URZ, URZ, URZ, URZ ;  /* 0x0000003f3f3ff290 */ /* 0x000ff6000fffe03f */
[----:B------:R-:W-:Y:S01]  /*220b0*/  @!UPT UIADD3 URZ, URZ, URZ, URZ ;  /* 0x0000003f3f3ff290 */ /* 0x000fe2000fffe03f */
[----:B------:R-:W-:Y:S01]  /*220c0*/  STL.64 [R1+0x90], R8 ;  /* 0x0000900801007387 */ /* 0x000fe20000100a00 */
[----:B------:R0:W-:Y:S03]  /*220d0*/  STL.64 [R1+0x98], R10 ;  /* 0x0000980a01007387 */ /* 0x0001e60000100a00 */
[----:B0-----:R-:W2:Y:S01]  /*220e0*/  LDL.LU.64 R10, [R1+0x2b90] ;  /* 0x002b9000010a7983 */ /* 0x001ea20000300a00 */
[----:B------:R-:W2:Y:S02]  /*220f0*/  LDL.LU.64 R8, [R1+0x2b88] ;  /* 0x002b880001087983 */ /* 0x000ea40000300a00 */
[----:B------:R-:W3:Y:S02]  /*22100*/  LDL.LU.64 R26, [R1+0x2b80] ;  /* 0x002b8000011a7983 */ /* 0x000ee40000300a00 */
[----:B------:R-:W3:Y:S02]  /*22110*/  LDL.LU.64 R24, [R1+0x2b78] ;  /* 0x002b780001187983 */ /* 0x000ee40000300a00 */
[C---:B---3--:R-:W-:Y:S11]  /*22120*/  HMMA.16816.F32 R24, R16.reuse, R6, R24 ;  /* 0x000000061018723c */ /* 0x048ff60000001818 */
[----:B------:R-:W-:Y:S11]  /*22130*/  @!UPT UIADD3 URZ, URZ, URZ, URZ ;  /* 0x0000003f3f3ff290 */ /* 0x000ff6000fffe03f */
[----:B------:R-:W-:Y:S01]  /*22140*/  @!UPT UIADD3 URZ, URZ, URZ, URZ ;  /* 0x0000003f3f3ff290 */ /* 0x000fe2000fffe03f */
[----:B------:R-:W-:Y:S01]  /*22150*/  STL.64 [R1+0x80], R24 ;  /* 0x0000801801007387 */ /* 0x000fe20000100a00 */
[----:B------:R0:W-:Y:S01]  /*22160*/  STL.64 [R1+0x88], R26 ;  /* 0x0000881a01007387 */ /* 0x0001e20000100a00 */
[----:B------:R-:W-:Y:S02]  /*22170*/  MOV R0, R25 ;  /* 0x0000001900007202 */ /* 0x000fe40000000f00 */
[----:B0-----:R-:W3:Y:S01]  /*22180*/  LDL.LU.64 R26, [R1+0x2b70] ;  /* 0x002b7000011a7983 */ /* 0x001ee20000300a00 */
[----:B------:R-:W3:Y:S02]  /*22190*/  LDL.LU.64 R24, [R1+0x2b68] ;  /* 0x002b680001187983 */ /* 0x000ee40000300a00 */
[----:B------:R-:W-:Y:S01]  /*221a0*/  STL [R1+0x2a98], R0 ;  /* 0x002a980001007387 */ /* 0x000fe20000100800 */
[C---:B---3--:R-:W-:Y:S11]  /*221b0*/  HMMA.16816.F32 R24, R16.reuse, R14, R24 ;  /* 0x0000000e1018723c */ /* 0x048ff60000001818 */
[----:B------:R-:W-:Y:S11]  /*221c0*/  @!UPT UIADD3 URZ, URZ, URZ, URZ ;  /* 0x0000003f3f3ff290 */ /* 0x000ff6000fffe03f */
[----:B------:R-:W-:Y:S01]  /*221d0*/  @!UPT UIADD3 URZ, URZ, URZ, URZ ;  /* 0x0000003f3f3ff290 */ /* 0x000fe2000fffe03f */
[----:B------:R-:W-:Y:S01]  /*221e0*/  STL.64 [R1+0x30], R24 ;  /* 0x0000301801007387 */ /* 0x000fe20000100a00 */
[----:B------:R0:W-:Y:S03]  /*221f0*/  STL.64 [R1+0x38], R26 ;  /* 0x0000381a01007387 */ /* 0x0001e60000100a00 */
[----:B0-----:R-:W3:Y:S01]  /*22200*/  LDL.LU.64 R26, [R1+0x2b60] ;  /* 0x002b6000011a7983 */ /* 0x001ee20000300a00 */
[----:B------:R-:W3:Y:S02]  /*22210*/  LDL.LU.64 R24, [R1+0x2b58] ;  /* 0x002b580001187983 */ /* 0x000ee40000300a00 */
[----:B---3--:R-:W-:Y:S01]  /*22220*/  HMMA.16816.F32 R16, R16, R22, R24 ;  /* 0x000000161010723c */ /* 0x008fe20000001818 */
[----:B------:R-:W3:Y:S06]  /*22230*/  LDL.LU.64 R24, [R1+0x2b50] ;  /* 0x002b500001187983 */ /* 0x000eec0000300a00 */
[----:B------:R-:W-:-:S02]  /*22240*/  MOV R26, R22 ;  /* 0x00000016001a7202 */ /* 0x000fc40000000f00 */
[----:B------:R-:W-:Y:S11]  /*22250*/  MOV R27, R23 ;  /* 0x00000017001b7202 */ /* 0x000ff60000000f00 */
[----:B------:R-:W-:Y:S03]  /*22260*/  @!UPT UIADD3 URZ, URZ, URZ, URZ ;  /* 0x0000003f3f3ff290 */ /* 0x000fe6000fffe03f */
[----:B------:R-:W-:Y:S01]  /*22270*/  STL.64 [R1+0x20], R16 ;  /* 0x0000201001007387 */ /* 0x000fe20000100a00 */
[----:B------:R0:W-:Y:S02]  /*22280*/  STL.64 [R1+0x28], R18 ;  /* 0x0000281201007387 */ /* 0x0001e40000100a00 */
[----:B------:R-:W2:Y:S02]  /*22290*/  LDL.LU.64 R22, [R1+0x2b48] ;  /* 0x002b480001167983 */ /* 0x000ea40000300a00 */
[----:B------:R-:W2:Y:S02]  /*222a0*/  LDL.LU.64 R20, [R1+0x2b40] ;  /* 0x002b400001147983 */ /* 0x000ea40000300a00 */
[----:B0-----:R-:W-:Y:S01]  /*222b0*/  IMAD.MOV.U32 R18, RZ, RZ, R4 ;  /* 0x000000ffff127224 */ /* 0x001fe200078e0004 */
[----:B------:R-:W-:-:S07]  /*222c0*/  MOV R19, R2 ;  /* 0x0000000200137202 */ /* 0x000fce0000000f00 */
[C---:B--2---:R-:W-:Y:S11]  /*222d0*/  HMMA.16816.F32 R8, R20.reuse, R18, R8 ;  /* 0x000000121408723c */ /* 0x044ff60000001808 */
[----:B------:R-:W-:Y:S11]  /*222e0*/  @!UPT UIADD3 URZ, URZ, URZ, URZ ;  /* 0x0000003f3f3ff290 */ /* 0x000ff6000fffe03f */
[----:B------:R-:W-:Y:S01]  /*222f0*/  @!UPT UIADD3 URZ, URZ, URZ, URZ ;  /* 0x0000003f3f3ff290 */ /* 0x000fe2000fffe03f */
[----:B------:R-:W-:Y:S01]  /*22300*/  STL [R1+0x10], R8 ;  /* 0x0000100801007387 */ /* 0x000fe20000100800 */
[----:B------:R-:W-:Y:S01]  /*22310*/  MOV R0, R10 ;  /* 0x0000000a00007202 */ /* 0x000fe20000000f00 */
[----:B------:R0:W-:Y:S01]  /*22320*/  STL.64 [R1+0x18], R10 ;  /* 0x0000180a01007387 */ /* 0x0001e20000100a00 */
[----:B------:R-:W-:Y:S01]  /*22330*/  MOV R2, R9 ;  /* 0x0000000900027202 */ /* 0x000fe20000000f00 */
[----:B0-----:R-:W2:Y:S01]  /*22340*/  LDL.LU.64 R10, [R1+0x2b38] ;  /* 0x002b3800010a7983 */ /* 0x001ea20000300a00 */
[----:B------:R-:W2:Y:S02]  /*22350*/  LDL.LU.64 R8, [R1+0x2b30] ;  /* 0x002b300001087983 */ /* 0x000ea40000300a00 */
[----:B------:R-:W-:Y:S01]  /*22360*/  IMAD.MOV.U32 R17, RZ, RZ, R6 ;  /* 0x000000ffff117224 */ /* 0x000fe200078e0006 */
[----:B------:R-:W-:Y:S01]  /*22370*/  MOV R16, R7 ;  /* 0x0000000700107202 */ /* 0x000fe20000000f00 */
[----:B------:R-:W-:Y:S01]  /*22380*/  IMAD.MOV.U32 R3, RZ, RZ, R5 ;  /* 0x000000ffff037224 */ /* 0x000fe200078e0005 */
[C---:B--2---:R-:W-:Y:S11]  /*22390*/  HMMA.16816.F32 R8, R20.reuse, R6, R8 ;  /* 0x000000061408723c */ /* 0x044ff60000001808 */
[----:B------:R-:W-:Y:S11]  /*223a0*/  @!UPT UIADD3 URZ, URZ, URZ, URZ ;  /* 0x0000003f3f3ff290 */ /* 0x000ff6000fffe03f */
[----:B------:R-:W-:Y:S01]  /*223b0*/  @!UPT UIADD3 URZ, URZ, URZ, URZ ;  /* 0x0000003f3f3ff290 */ /* 0x000fe2000fffe03f */
[----:B------:R-:W-:Y:S01]  /*223c0*/  STL.64 [R1], R8 ;  /* 0x0000000801007387 */ /* 0x000fe20000100a00 */
[----:B------:R0:W-:Y:S03]  /*223d0*/  STL.64 [R1+0x8], R10 ;  /* 0x0000080a01007387 */ /* 0x0001e60000100a00 */
[----:B0-----:R-:W2:Y:S01]  /*223e0*/  LDL.LU.64 R10, [R1+0x2b28] ;  /* 0x002b2800010a7983 */ /* 0x001ea20000300a00 */
[----:B------:R-:W2:Y:S02]  /*223f0*/  LDL.LU.64 R8, [R1+0x2b20] ;  /* 0x002b200001087983 */ /* 0x000ea40000300a00 */
[----:B------:R-:W4:Y:S02]  /*22400*/  LDL.LU.64 R6, [R1+0x2b18] ;  /* 0x002b180001067983 */ /* 0x000f240000300a00 */
[----:B------:R-:W5:Y:S01]  /*22410*/  LDL.LU.64 R4, [R1+0x2b10] ;  /* 0x002b100001047983 */ /* 0x000f620000300a00 */
[----:B------:R4:W-:Y:S01]  /*22420*/  STL.64 [R1+0x2ad0], R14 ;  /* 0x002ad00e01007387 */ /* 0x0009e20000100a00 */
[----:B--2---:R-:W-:Y:S01]  /*22430*/  HMMA.16816.F32 R8, R20, R14, R8 ;  /* 0x0000000e1408723c */ /* 0x004fe20000001808 */
[----:B-----5:R-:W-:-:S02]  /*22440*/  MOV R12, R4 ;  /* 0x00000004000c7202 */ /* 0x020fc40000000f00 */
[----:B------:R-:W-:Y:S01]  /*22450*/  MOV R13, R5 ;  /* 0x00000005000d7202 */ /* 0x000fe20000000f00 */
[----:B------:R-:W2:Y:S01]  /*22460*/  LDL.LU R4, [R1+0x2b0c] ;  /* 0x002b0c0001047983 */ /* 0x000ea20000300800 */
[----:B------:R-:W2:Y:S02]  /*22470*/  LDL.LU R5, [R1+0x2b08] ;  /* 0x002b080001057983 */ /* 0x000ea40000300800 */
[----:B----4-:R-:W-:Y:S01]  /*22480*/  IMAD.MOV.U32 R14, RZ, RZ, R6 ;  /* 0x000000ffff0e7224 */ /* 0x010fe200078e0006 */
[----:B------:R-:W-:Y:S01]  /*22490*/  MOV R15, R7 ;  /* 0x00000007000f7202 */ /* 0x000fe20000000f00 */
[----:B------:R-:W2:Y:S01]  /*224a0*/  LDL.LU R6, [R1+0x2b04] ;  /* 0x002b040001067983 */ /* 0x000ea20000300800 */
[----:B------:R-:W2:Y:S03]  /*224b0*/  LDL.LU R7, [R1+0x2b00] ;  /* 0x002b000001077983 */ /* 0x000ea60000300800 */
[----:B------:R-:W-:Y:S01]  /*224c0*/  STL.64 [R1+0x2ae0], R14 ;  /* 0x002ae00e01007387 */ /* 0x000fe20000100a00 */
[----:B------:R0:W-:Y:S03]  /*224d0*/  STL.64 [R1+0x2ad8], R12 ;  /* 0x002ad80c01007387 */ /* 0x0001e60000100a00 */
[----:B0-----:R-:W4:Y:S01]  /*224e0*/  LDL.LU R12, [R1+0x170] ;  /* 0x00017000010c7983 */ /* 0x001f220000300800 */
[----:B------:R-:W4:Y:S02]  /*224f0*/  LDL.LU R13, [R1+0x174] ;  /* 0x00017400010d7983 */ /* 0x000f240000300800 */
[----:B------:R-:W4:Y:S02]  /*22500*/  LDL.LU R14, [R1+0x178] ;  /* 0x00017800010e7983 */ /* 0x000f240000300800 */
[----:B------:R-:W4:Y:S01]  /*22510*/  LDL.LU R15, [R1+0x17c] ;  /* 0x00017c00010f7983 */ /* 0x000f220000300800 */
[----:B------:R0:W-:Y:S04]  /*22520*/  STL [R1+0x2aa0], R8 ;  /* 0x002aa00801007387 */ /* 0x0001e80000100800 */
[----:B0-----:R-:W5:Y:S01]  /*22530*/  LDL R8, [R1+0x10] ;  /* 0x0000100001087983 */ /* 0x001f620000100800 */
[----:B------:R0:W-:Y:S03]  /*22540*/  STL [R1+0x2a9c], R10 ;  /* 0x002a9c0a01007387 */ /* 0x0001e60000100800 */
[----:B0-----:R-:W2:Y:S01]  /*22550*/  LDL R10, [R1+0x9c] ;  /* 0x00009c00010a7983 */ /* 0x001ea20000100800 */
[----:B------:R0:W-:Y:S03]  /*22560*/  STL [R1+0x2a90], R9 ;  /* 0x002a900901007387 */ /* 0x0001e60000100800 */
[----:B0-----:R-:W5:Y:S01]  /*22570*/  LDL R9, [R1+0x98] ;  /* 0x0000980001097983 */ /* 0x001f620000100800 */
[----:B------:R0:W-:Y:S03]  /*22580*/  STL [R1+0x2a8c], R11 ;  /* 0x002a8c0b01007387 */ /* 0x0001e60000100800 */
[----:B0-----:R-:W2:Y:S04]  /*22590*/  LDL R11, [R1+0x94] ;  /* 0x00009400010b7983 */ /* 0x001ea80000100800 */
[----:B--2---:R0:W-:Y:S01]  /*225a0*/  STL.64 [R1+0x2ab8], R10 ;  /* 0x002ab80a01007387 */ /* 0x0041e20000100a00 */
[----:B-----5:R3:W-:Y:S01]  /*225b0*/  STL.64 [R1+0x2ab0], R8 ;  /* 0x002ab00801007387 */ /* 0x0207e20000100a00 */
[----:B0-----:R-:W-:-:S02]  /*225c0*/  MOV R10, R26 ;  /* 0x0000001a000a7202 */ /* 0x001fc40000000f00 */
[----:B------:R-:W-:Y:S01]  /*225d0*/  MOV R11, R27 ;  /* 0x0000001b000b7202 */ /* 0x000fe20000000f00 */
[----:B------:R-:W2:Y:S01]  /*225e0*/  LDL.LU R26, [R1+0x2afc] ;  /* 0x002afc00011a7983 */ /* 0x000ea20000300800 */
[----:B------:R-:W5:Y:S05]  /*225f0*/  LDL.LU R27, [R1+0x2af8] ;  /* 0x002af800011b7983 */ /* 0x000f6a0000300800 */
[----:B------:R-:W-:Y:S01]  /*22600*/  HMMA.16816.F32 R20, R20, R10, R4 ;  /* 0x0000000a1414723c */ /* 0x000fe20000001804 */
[----:B------:R2:W-:Y:S01]  /*22610*/  STL.64 [R1+0x2ac8], R10 ;  /* 0x002ac80a01007387 */ /* 0x0005e20000100a00 */
[----:B---3--:R-:W-:Y:S02]  /*22620*/  MOV R8, R24 ;  /* 0x0000001800087202 */ /* 0x008fe40000000f00 */
[----:B------:R-:W4:Y:S01]  /*22630*/  LDL.LU R24, [R1+0x2af4] ;  /* 0x002af40001187983 */ /* 0x000f220000300800 */
[----:B------:R-:W-:-:S02]  /*22640*/  MOV R9, R25 ;  /* 0x0000001900097202 */ /* 0x000fc40000000f00 */
[----:B------:R-:W4:Y:S01]  /*22650*/  LDL.LU R25, [R1+0x2af0] ;  /* 0x002af00001197983 */ /* 0x000f220000300800 */
[----:B--2---:R-:W-:Y:S01]  /*22660*/  IMAD.MOV.U32 R10, RZ, RZ, R26 ;  /* 0x000000ffff0a7224 */ /* 0x004fe200078e001a */
[----:B-----5:R-:W-:Y:S02]  /*22670*/  MOV R11, R27 ;  /* 0x0000001b000b7202 */ /* 0x020fe40000000f00 */
[----:B------:R-:W4:Y:S01]  /*22680*/  LDL.LU R26, [R1+0x2aec] ;  /* 0x002aec00011a7983 */ /* 0x000f220000300800 */
[----:B------:R-:W4:Y:S11]  /*22690*/  LDL.LU R27, [R1+0x2ae8] ;  /* 0x002ae800011b7983 */ /* 0x000f360000300800 */
[----:B------:R0:W-:Y:S02]  /*226a0*/  STL [R1+0x2a94], R20 ;  /* 0x002a941401007387 */ /* 0x0001e40000100800 */
[----:B0-----:R-:W2:Y:S01]  /*226b0*/  LDL R20, [R1+0xdc] ;  /* 0x0000dc0001147983 */ /* 0x001ea20000100800 */
[----:B------:R0:W-:Y:S03]  /*226c0*/  STL [R1+0x2a84], R22 ;  /* 0x002a841601007387 */ /* 0x0001e60000100800 */
[----:B0-----:R-:W3:Y:S01]  /*226d0*/  LDL R22, [R1+0x90] ;  /* 0x0000900001167983 */ /* 0x001ee20000100800 */
[----:B------:R-:W-:Y:S02]  /*226e0*/  STL [R1+0x2a74], R21 ;  /* 0x002a741501007387 */ /* 0x000fe40000100800 */
[----:B------:R-:W-:Y:S02]  /*226f0*/  STL [R1+0x2a70], R23 ;  /* 0x002a701701007387 */ /* 0x000fe40000100800 */
[----:B------:R-:W-:Y:S01]  /*22700*/  IMAD.MOV.U32 R6, RZ, RZ, R17 ;  /* 0x000000ffff067224 */ /* 0x000fe200078e0011 */
[----:B------:R-:W-:-:S02]  /*22710*/  MOV R7, R16 ;  /* 0x0000001000077202 */ /* 0x000fc40000000f00 */
[C---:B----4-:R-:W-:Y:S01]  /*22720*/  HMMA.16816.F32 R16, R24.reuse, R18, R12 ;  /* 0x000000121810723c */ /* 0x050fe2000000180c */
[----:B---3--:R-:W-:Y:S01]  /*22730*/  STL [R1+0x2ac4], R22 ;  /* 0x002ac41601007387 */ /* 0x008fe20000100800 */
[----:B--2---:R0:W-:Y:S03]  /*22740*/  STL [R1+0x2ac0], R20 ;  /* 0x002ac01401007387 */ /* 0x0041e60000100800 */
[----:B0-----:R-:W2:Y:S01]  /*22750*/  LDL.LU R20, [R1+0x140] ;  /* 0x0001400001147983 */ /* 0x001ea20000300800 */
[----:B------:R-:W2:Y:S02]  /*22760*/  LDL.LU R21, [R1+0x144] ;  /* 0x0001440001157983 */ /* 0x000ea40000300800 */
[----:B------:R-:W2:Y:S02]  /*22770*/  LDL.LU R22, [R1+0x148] ;  /* 0x0001480001167983 */ /* 0x000ea40000300800 */
[----:B------:R-:W2:Y:S01]  /*22780*/  LDL.LU R23, [R1+0x14c] ;  /* 0x00014c0001177983 */ /* 0x000ea20000300800 */
[----:B------:R-:W3:Y:S01]  /*22790*/  LDL.LU.64 R14, [R1+0x2ae0] ;  /* 0x002ae000010e7983 */ /* 0x000ee20000300a00 */
[----:B------:R-:W3:Y:S02]  /*227a0*/  LDL.LU.64 R12, [R1+0x2ad8] ;  /* 0x002ad800010c7983 */ /* 0x000ee40000300a00 */
[C---:B---3--:R-:W-:Y:S01]  /*227b0*/  HMMA.16816.F32 R4, R24.reuse, R6, R12 ;  /* 0x000000061804723c */ /* 0x048fe2000000180c */
[----:B------:R-:W3:Y:S11]  /*227c0*/  LDL.LU.64 R14, [R1+0x2ad0] ;  /* 0x002ad000010e7983 */ /* 0x000ef60000300a00 */
[----:B------:R-:W-:Y:S11]  /*227d0*/  @!UPT UIADD3 URZ, URZ, URZ, URZ ;  /* 0x0000003f3f3ff290 */ /* 0x000ff6000fffe03f */
[----:B------:R0:W-:Y:S04]  /*227e0*/  STL [R1+0x2aa8], R6 ;  /* 0x002aa80601007387 */ /* 0x0001e80000100800 */
[----:B0-----:R-:W4:Y:S01]  /*227f0*/  LDL R6, [R1+0x1c] ;  /* 0x00001c0001067983 */ /* 0x001f220000100800 */
[----:B------:R-:W-:Y:S01]  /*22800*/  STL [R1+0x2aa4], R7 ;  /* 0x002aa40701007387 */ /* 0x000fe20000100800 */
[----:B---3--:R-:W-:Y:S02]  /*22810*/  HMMA.16816.F32 R12, R24, R14, R8 ;  /* 0x0000000e180c723c */ /* 0x008fe40000001808 */
[----:B------:R-:W2:Y:S01]  /*22820*/  LDL.LU.64 R10, [R1+0x2ac8] ;  /* 0x002ac800010a7983 */ /* 0x000ea20000300a00 */
[----:B------:R-:W-:Y:S02]  /*22830*/  FMUL R28, R28, c[0x0][0x188] ;  /* 0x000062001c1c7a20 */ /* 0x000fe40000400000 */
[----:B------:R-:W-:-:S03]  /*22840*/  FMUL R3, R3, c[0x0][0x188] ;  /* 0x0000620003037a20 */ /* 0x000fc60000400000 */
[----:B--2---:R-:W-:Y:S01]  /*22850*/  HMMA.16816.F32 R24, R24, R10, R20 ;  /* 0x0000000a1818723c */ /* 0x004fe20000001814 */
[----:B------:R-:W2:Y:S01]  /*22860*/  LDL.LU R22, [R1+0x2ac4] ;  /* 0x002ac40001167983 */ /* 0x000ea20000300800 */
[----:B------:R-:W3:Y:S02]  /*22870*/  LDL.LU R20, [R1+0x2ac0] ;  /* 0x002ac00001147983 */ /* 0x000ee40000300800 */
[----:B------:R-:W5:Y:S02]  /*22880*/  LDL.LU.64 R10, [R1+0x2ab8] ;  /* 0x002ab800010a7983 */ /* 0x000f640000300a00 */
[----:B------:R-:W5:Y:S01]  /*22890*/  LDL.LU.64 R8, [R1+0x2ab0] ;  /* 0x002ab00001087983 */ /* 0x000f620000300a00 */
[----:B------:R-:W-:Y:S01]  /*228a0*/  FMNMX R3, R28, R3, !PT ;  /* 0x000000031c037209 */ /* 0x000fe20007800000 */
[----:B------:R-:W-:Y:S02]  /*228b0*/  FMUL R29, R29, c[0x0][0x188] ;  /* 0x000062001d1d7a20 */ /* 0x000fe40000400000 */
[----:B------:R-:W-:-:S02]  /*228c0*/  FMUL R0, R0, c[0x0][0x188] ;  /* 0x0000620000007a20 */ /* 0x000fc40000400000 */
[----:B----4-:R-:W-:-:S11]  /*228d0*/  FMUL R6, R6, c[0x0][0x188] ;  /* 0x0000620006067a20 */ /* 0x010fd60000400000 */
[----:B------:R0:W-:Y:S01]  /*228e0*/  STL [R1+0x2a80], R25 ;  /* 0x002a801901007387 */ /* 0x0001e20000100800 */
[----:B------:R1:W-:Y:S02]  /*228f0*/  STL [R1+0x2a7c], R26 ;  /* 0x002a7c1a01007387 */ /* 0x0003e40000100800 */
[----:B------:R4:W-:Y:S01]  /*22900*/  STL [R1+0x2a78], R27 ;  /* 0x002a781b01007387 */ /* 0x0009e20000100800 */
[----:B0-----:R-:W5:Y:S04]  /*22910*/  LDL R25, [R1+0xcc] ;  /* 0x0000cc0001197983 */ /* 0x001f680000100800 */
[----:B-1----:R-:W5:Y:S01]  /*22920*/  LDL R26, [R1+0xc4] ;  /* 0x0000c400011a7983 */ /* 0x002f620000100800 */
[----:B----4-:R-:W-:Y:S02]  /*22930*/  FMUL R27, R19, c[0x0][0x188] ;  /* 0x00006200131b7a20 */ /* 0x010fe40000400000 */
[----:B--2---:R-:W-:-:S02]  /*22940*/  FMUL R22, R22, c[0x0][0x188] ;  /* 0x0000620016167a20 */ /* 0x004fc40000400000 */
[----:B---3--:R-:W-:Y:S02]  /*22950*/  FMUL R28, R20, c[0x0][0x188] ;  /* 0x00006200141c7a20 */ /* 0x008fe40000400000 */
[----:B-----5:R-:W-:Y:S02]  /*22960*/  FMUL R23, R11, c[0x0][0x188] ;  /* 0x000062000b177a20 */ /* 0x020fe40000400000 */
[----:B------:R-:W-:Y:S02]  /*22970*/  FMUL R7, R8, c[0x0][0x188] ;  /* 0x0000620008077a20 */ /* 0x000fe40000400000 */
[----:B------:R-:W-:Y:S02]  /*22980*/  FMUL R9, R9, c[0x0][0x188] ;  /* 0x0000620009097a20 */ /* 0x000fe40000400000 */
[----:B------:R-:W-:Y:S02]  /*22990*/  FMUL R21, R10, c[0x0][0x188] ;  /* 0x000062000a157a20 */ /* 0x000fe40000400000 */
[----:B------:R-:W-:Y:S01]  /*229a0*/  FMUL R8, R2, c[0x0][0x188] ;  /* 0x0000620002087a20 */ /* 0x000fe20000400000 */
[----:B------:R-:W-:Y:S01]  /*229b0*/  FMNMX R28, R29, R28, !PT ;  /* 0x0000001c1d1c7209 */ /* 0x000fe20007800000 */
[----:B------:R-:W-:Y:S01]  /*229c0*/  FMNMX R29, R22, R23, !PT ;  /* 0x00000017161d7209 */ /* 0x000fe20007800000 */
[----:B------:R-:W2:Y:S01]  /*229d0*/  LDL R20, [R1+0xc0] ;  /* 0x0000c00001147983 */ /* 0x000ea20000100800 */
[----:B------:R-:W-:-:S02]  /*229e0*/  FMNMX R23, R9, R21, !PT ;  /* 0x0000001509177209 */ /* 0x000fc40007800000 */
[----:B------:R-:W-:Y:S01]  /*229f0*/  FMNMX R7, R7, R8, !PT ;  /* 0x0000000807077209 */ /* 0x000fe20007800000 */
[----:B------:R-:W3:Y:S04]  /*22a00*/  LDL R11, [R1+0x88] ;  /* 0x00008800010b7983 */ /* 0x000ee80000100800 */
[----:B------:R-:W4:Y:S01]  /*22a10*/  LDL R10, [R1] ;  /* 0x00000000010a7983 */ /* 0x000f220000100800 */
[----:B------:R-:W-:-:S03]  /*22a20*/  FMNMX R8, R0, R6, !PT ;  /* 0x0000000600087209 */ /* 0x000fc60007800000 */
[----:B------:R-:W5:Y:S01]  /*22a30*/  LDL R22, [R1+0x8c] ;  /* 0x00008c0001167983 */ /* 0x000f620000100800 */
[----:B------:R-:W3:Y:S02]  /*22a40*/  LDL R9, [R1+0x4] ;  /* 0x0000040001097983 */ /* 0x000ee40000100800 */
[----:B------:R-:W-:Y:S02]  /*22a50*/  FMUL R0, R16, c[0x0][0x188] ;  /* 0x0000620010007a20 */ /* 0x000fe40000400000 */
[----:B------:R0:W-:Y:S02]  /*22a60*/  STL [R1+0x29f4], R16 ;  /* 0x0029f41001007387 */ /* 0x0001e40000100800 */
[----:B------:R-:W-:Y:S02]  /*22a70*/  FMUL R6, R17, c[0x0][0x188] ;  /* 0x0000620011067a20 */ /* 0x000fe40000400000 */
[----:B------:R-:W-:Y:S01]  /*22a80*/  FMUL R21, R18, c[0x0][0x188] ;  /* 0x0000620012157a20 */ /* 0x000fe20000400000 */
[----:B0-----:R-:W3:Y:S01]  /*22a90*/  LDL.LU R16, [R1+0xc] ;  /* 0x00000c0001107983 */ /* 0x001ee20000300800 */
[----:B------:R0:W-:Y:S03]  /*22aa0*/  STL [R1+0x29f8], R17 ;  /* 0x0029f81101007387 */ /* 0x0001e60000100800 */
[----:B0-----:R-:W3:Y:S01]  /*22ab0*/  LDL.LU R17, [R1+0x8] ;  /* 0x0000080001117983 */ /* 0x001ee20000300800 */
[----:B------:R0:W-:Y:S03]  /*22ac0*/  STL [R1+0x2a40], R18 ;  /* 0x002a401201007387 */ /* 0x0001e60000100800 */
[----:B0-----:R-:W3:Y:S01]  /*22ad0*/  LDL R18, [R1+0x80] ;  /* 0x0000800001127983 */ /* 0x001ee20000100800 */
[----:B------:R0:W-:Y:S01]  /*22ae0*/  STL [R1+0x2a48], R19 ;  /* 0x002a481301007387 */ /* 0x0001e20000100800 */
[----:B------:R-:W-:-:S02]  /*22af0*/  FMNMX R0, R0, R6, !PT ;  /* 0x0000000600007209 */ /* 0x000fc40007800000 */
[----:B0-----:R-:W3:Y:S01]  /*22b00*/  LDL R19, [R1+0xc8] ;  /* 0x0000c80001137983 */ /* 0x001ee20000100800 */
[----:B------:R-:W3:Y:S01]  /*22b10*/  LDL.LU R6, [R1+0x2aa8] ;  /* 0x002aa80001067983 */ /* 0x000ee20000300800 */
[----:B------:R-:W-:Y:S01]  /*22b20*/  FMNMX R27, R21, R27, !PT ;  /* 0x0000001b151b7209 */ /* 0x000fe20007800000 */
[----:B------:R0:W-:Y:S02]  /*22b30*/  STL [R1+0x2a44], R4 ;  /* 0x002a440401007387 */ /* 0x0001e40000100800 */
[----:B------:R-:W-:Y:S02]  /*22b40*/  FMUL R25, R25, c[0x0][0x188] ;  /* 0x0000620019197a20 */ /* 0x000fe40000400000 */
[----:B--2---:R-:W-:Y:S02]  /*22b50*/  FMUL R20, R20, c[0x0][0x188] ;  /* 0x0000620014147a20 */ /* 0x004fe40000400000 */
[----:B----4-:R-:W-:-:S03]  /*22b60*/  FMUL R21, R10, c[0x0][0x188] ;  /* 0x000062000a157a20 */ /* 0x010fc60000400000 */
[----:B------:R-:W-:Y:S01]  /*22b70*/  FMNMX R3, R20, R3, !PT ;  /* 0x0000000314037209 */ /* 0x000fe20007800000 */
[----:B------:R-:W-:Y:S02]  /*22b80*/  FMUL R20, R4, c[0x0][0x188] ;  /* 0x0000620004147a20 */ /* 0x000fe40000400000 */
[----:B0-----:R-:W2:Y:S01]  /*22b90*/  LDL R4, [R1+0xb8] ;  /* 0x0000b80001047983 */ /* 0x001ea20000100800 */
[----:B------:R-:W-:Y:S01]  /*22ba0*/  FMNMX R21, R21, R7, !PT ;  /* 0x0000000715157209 */ /* 0x000fe20007800000 */
[----:B-----5:R-:W-:Y:S01]  /*22bb0*/  FMUL R22, R22, c[0x0][0x188] ;  /* 0x0000620016167a20 */ /* 0x020fe20000400000 */
[----:B------:R-:W-:Y:S01]  /*22bc0*/  FMNMX R20, R20, R0, !PT ;  /* 0x0000000014147209 */ /* 0x000fe20007800000 */
[----:B---3--:R-:W-:Y:S02]  /*22bd0*/  FMUL R9, R9, c[0x0][0x188] ;  /* 0x0000620009097a20 */ /* 0x008fe40000400000 */
[----:B------:R-:W-:Y:S02]  /*22be0*/  FMUL R10, R17, c[0x0][0x188] ;  /* 0x00006200110a7a20 */ /* 0x000fe40000400000 */
[----:B------:R-:W-:-:S05]  /*22bf0*/  FMUL R18, R18, c[0x0][0x188] ;  /* 0x0000620012127a20 */ /* 0x000fca0000400000 */
[----:B------:R-:W-:Y:S01]  /*22c00*/  FMNMX R29, R18, R29, !PT ;  /* 0x0000001d121d7209 */ /* 0x000fe20007800000 */
[----:B------:R-:W-:Y:S02]  /*22c10*/  FMUL R18, R11, c[0x0][0x188] ;  /* 0x000062000b127a20 */ /* 0x000fe40000400000 */
[----:B------:R-:W-:Y:S01]  /*22c20*/  FMUL R19, R19, c[0x0][0x188] ;  /* 0x0000620013137a20 */ /* 0x000fe20000400000 */
[----:B------:R0:W-:Y:S02]  /*22c30*/  STL [R1+0x2a4c], R6 ;  /* 0x002a4c0601007387 */ /* 0x0001e40000100800 */
[----:B------:R-:W-:Y:S01]  /*22c40*/  FMNMX R23, R18, R23, !PT ;  /* 0x0000001712177209 */ /* 0x000fe20007800000 */
[----:B------:R-:W-:Y:S01]  /*22c50*/  FMUL R11, R6, c[0x0][0x188] ;  /* 0x00006200060b7a20 */ /* 0x000fe20000400000 */
[----:B------:R-:W3:Y:S01]  /*22c60*/  LDL R18, [R1+0x38] ;  /* 0x0000380001127983 */ /* 0x000ee20000100800 */
[----:B------:R-:W-:-:S03]  /*22c70*/  FMNMX R28, R19, R28, !PT ;  /* 0x0000001c131c7209 */ /* 0x000fc60007800000 */
[----:B------:R-:W4:Y:S01]  /*22c80*/  LDL R19, [R1+0x30] ;  /* 0x0000300001137983 */ /* 0x000f220000100800 */
[----:B------:R-:W5:Y:S01]  /*22c90*/  LDL.LU R7, [R1+0x2aa4] ;  /* 0x002aa40001077983 */ /* 0x000f620000300800 */
[----:B0-----:R-:W-:Y:S02]  /*22ca0*/  FMNMX R6, R10, R8, !PT ;  /* 0x000000080a067209 */ /* 0x001fe40007800000 */
[----:B------:R-:W3:Y:S01]  /*22cb0*/  LDL.LU R8, [R1+0x2aa0] ;  /* 0x002aa00001087983 */ /* 0x000ee20000300800 */
[----:B------:R-:W3:Y:S02]  /*22cc0*/  LDL.LU R10, [R1+0x2a9c] ;  /* 0x002a9c00010a7983 */ /* 0x000ee40000300800 */
[----:B------:R-:W3:Y:S01]  /*22cd0*/  LDL.LU R0, [R1+0x2a98] ;  /* 0x002a980001007983 */ /* 0x000ee20000300800 */
[----:B------:R-:W-:Y:S01]  /*22ce0*/  FMNMX R28, R25, R28, !PT ;  /* 0x0000001c191c7209 */ /* 0x000fe20007800000 */
[----:B------:R-:W-:Y:S01]  /*22cf0*/  FMNMX R25, R22, R23, !PT ;  /* 0x0000001716197209 */ /* 0x000fe20007800000 */
[----:B------:R-:W-:-:S02]  /*22d00*/  FMNMX R11, R11, R27, !PT ;  /* 0x0000001b0b0b7209 */ /* 0x000fc40007800000 */
[----:B------:R-:W-:Y:S01]  /*22d10*/  FMNMX R22, R9, R21, !PT ;  /* 0x0000001509167209 */ /* 0x000fe20007800000 */
[----:B------:R-:W4:Y:S04]  /*22d20*/  LDL R23, [R1+0x34] ;  /* 0x0000340001177983 */ /* 0x000f280000100800 */
[----:B------:R-:W4:Y:S04]  /*22d30*/  LDL R21, [R1+0xb4] ;  /* 0x0000b40001157983 */ /* 0x000f280000100800 */
[----:B------:R-:W4:Y:S01]  /*22d40*/  LDL R27, [R1+0x3c] ;  /* 0x00003c00011b7983 */ /* 0x000f220000100800 */
[----:B------:R-:W-:-:S02]  /*22d50*/  FMUL R9, R5, c[0x0][0x188] ;  /* 0x0000620005097a20 */ /* 0x000fc40000400000 */
[----:B------:R0:W-:Y:S02]  /*22d60*/  STL [R1+0x2a50], R5 ;  /* 0x002a500501007387 */ /* 0x0001e40000100800 */
[----:B0-----:R-:W4:Y:S01]  /*22d70*/  LDL R5, [R1+0xb0] ;  /* 0x0000b00001057983 */ /* 0x001f220000100800 */
[----:B------:R-:W-:-:S05]  /*22d80*/  FMUL R26, R26, c[0x0][0x188] ;  /* 0x000062001a1a7a20 */ /* 0x000fca0000400000 */
[----:B------:R-:W-:Y:S01]  /*22d90*/  FMNMX R3, R26, R3, !PT ;  /* 0x000000031a037209 */ /* 0x000fe20007800000 */
[----:B--2---:R-:W-:-:S05]  /*22da0*/  FMUL R4, R4, c[0x0][0x188] ;  /* 0x0000620004047a20 */ /* 0x004fca0000400000 */
[----:B------:R-:W-:Y:S01]  /*22db0*/  FMNMX R28, R4, R28, !PT ;  /* 0x0000001c041c7209 */ /* 0x000fe20007800000 */
[----:B------:R-:W-:Y:S02]  /*22dc0*/  FMUL R4, R12, c[0x0][0x188] ;  /* 0x000062000c047a20 */ /* 0x000fe40000400000 */
[----:B---3--:R-:W-:Y:S02]  /*22dd0*/  FMUL R0, R0, c[0x0][0x188] ;  /* 0x0000620000007a20 */ /* 0x008fe40000400000 */
[----:B-----5:R-:W-:-:S03]  /*22de0*/  FMUL R26, R7, c[0x0][0x188] ;  /* 0x00006200071a7a20 */ /* 0x020fc60000400000 */
[----:B------:R-:W-:Y:S01]  /*22df0*/  FMNMX R0, R0, R29, !PT ;  /* 0x0000001d00007209 */ /* 0x000fe20007800000 */
[----:B------:R-:W-:Y:S01]  /*22e00*/  FMUL R29, R16, c[0x0][0x188] ;  /* 0x00006200101d7a20 */ /* 0x000fe20000400000 */
[----:B------:R0:W-:Y:S01]  /*22e10*/  STL [R1+0x2a54], R7 ;  /* 0x002a540701007387 */ /* 0x0001e20000100800 */
[----:B------:R-:W-:-:S03]  /*22e20*/  FMNMX R26, R26, R11, !PT ;  /* 0x0000000b1a1a7209 */ /* 0x000fc60007800000 */
[----:B------:R-:W-:Y:S01]  /*22e30*/  FMNMX R6, R29, R6, !PT ;  /* 0x000000061d067209 */ /* 0x000fe20007800000 */
[----:B----4-:R-:W-:Y:S01]  /*22e40*/  FMUL R5, R5, c[0x0][0x188] ;  /* 0x0000620005057a20 */ /* 0x010fe20000400000 */
[----:B0-----:R-:W-:Y:S02]  /*22e50*/  FMNMX R7, R9, R20, !PT ;  /* 0x0000001409077209 */ /* 0x001fe40007800000 */
[----:B------:R-:W2:Y:S01]  /*22e60*/  LDL.LU R20, [R1+0x2a94] ;  /* 0x002a940001147983 */ /* 0x000ea20000300800 */
[----:B------:R-:W3:Y:S01]  /*22e70*/  LDL.LU R9, [R1+0x2a90] ;  /* 0x002a900001097983 */ /* 0x000ee20000300800 */
[----:B------:R-:W-:Y:S01]  /*22e80*/  FMNMX R29, R5, R3, !PT ;  /* 0x00000003051d7209 */ /* 0x000fe20007800000 */
[----:B------:R-:W-:Y:S01]  /*22e90*/  FMUL R3, R19, c[0x0][0x188] ;  /* 0x0000620013037a20 */ /* 0x000fe20000400000 */
[----:B------:R-:W4:Y:S01]  /*22ea0*/  LDL.LU R11, [R1+0x2a8c] ;  /* 0x002a8c00010b7983 */ /* 0x000f220000300800 */
[----:B------:R-:W-:Y:S02]  /*22eb0*/  STL [R1+0x2a58], R8 ;  /* 0x002a580801007387 */ /* 0x000fe40000100800 */
[----:B------:R0:W-:Y:S02]  /*22ec0*/  STL [R1+0x2a5c], R10 ;  /* 0x002a5c0a01007387 */ /* 0x0001e40000100800 */
[----:B------:R1:W-:Y:S01]  /*22ed0*/  STL [R1+0x2a60], R12 ;  /* 0x002a600c01007387 */ /* 0x0003e20000100800 */
[----:B------:R-:W-:-:S02]  /*22ee0*/  FMNMX R3, R3, R0, !PT ;  /* 0x0000000003037209 */ /* 0x000fc40007800000 */
[----:B------:R-:W5:Y:S01]  /*22ef0*/  LDL.LU R0, [R1+0x2a88] ;  /* 0x002a880001007983 */ /* 0x000f620000300800 */
[----:B------:R-:W-:Y:S02]  /*22f00*/  FMUL R19, R18, c[0x0][0x188] ;  /* 0x0000620012137a20 */ /* 0x000fe40000400000 */
[----:B------:R-:W-:Y:S02]  /*22f10*/  FMUL R18, R8, c[0x0][0x188] ;  /* 0x0000620008127a20 */ /* 0x000fe40000400000 */
[----:B------:R-:W-:Y:S01]  /*22f20*/  FMUL R5, R10, c[0x0][0x188] ;  /* 0x000062000a057a20 */ /* 0x000fe20000400000 */
[----:B------:R-:W-:Y:S02]  /*22f30*/  FMNMX R19, R19, R25, !PT ;  /* 0x0000001913137209 */ /* 0x000fe40007800000 */
[----:B0-----:R-:W-:Y:S02]  /*22f40*/  FMNMX R10, R18, R22, !PT ;  /* 0x00000016120a7209 */ /* 0x001fe40007800000 */
[----:B------:R-:W-:Y:S01]  /*22f50*/  FMNMX R22, R5, R6, !PT ;  /* 0x0000000605167209 */ /* 0x000fe20007800000 */
[----:B-1----:R-:W2:Y:S04]  /*22f60*/  LDL R12, [R1+0xa8] ;  /* 0x0000a800010c7983 */ /* 0x002ea80000100800 */
[----:B------:R-:W2:Y:S04]  /*22f70*/  LDL R6, [R1+0x20] ;  /* 0x0000200001067983 */ /* 0x000ea80000100800 */
[----:B------:R-:W2:Y:S01]  /*22f80*/  LDL R5, [R1+0x28] ;  /* 0x0000280001057983 */ /* 0x000ea20000100800 */
[----:B------:R-:W-:Y:S01]  /*22f90*/  FMNMX R25, R4, R7, !PT ;  /* 0x0000000704197209 */ /* 0x000fe20007800000 */
[----:B------:R-:W-:-:S02]  /*22fa0*/  FMUL R7, R14, c[0x0][0x188] ;  /* 0x000062000e077a20 */ /* 0x000fc40000400000 */
[----:B------:R0:W-:Y:S02]  /*22fb0*/  STL [R1+0x2a64], R14 ;  /* 0x002a640e01007387 */ /* 0x0001e40000100800 */
[----:B------:R-:W-:Y:S02]  /*22fc0*/  FMUL R4, R21, c[0x0][0x188] ;  /* 0x0000620015047a20 */ /* 0x000fe40000400000 */
[----:B------:R-:W-:Y:S02]  /*22fd0*/  FMUL R18, R27, c[0x0][0x188] ;  /* 0x000062001b127a20 */ /* 0x000fe40000400000 */
[----:B------:R-:W-:Y:S01]  /*22fe0*/  FMUL R23, R23, c[0x0][0x188] ;  /* 0x0000620017177a20 */ /* 0x000fe20000400000 */
[----:B------:R-:W-:Y:S01]  /*22ff0*/  FMNMX R26, R7, R26, !PT ;  /* 0x0000001a071a7209 */ /* 0x000fe20007800000 */
[----:B------:R-:W2:Y:S04]  /*23000*/  LDL R8, [R1+0xa4] ;  /* 0x0000a40001087983 */ /* 0x000ea80000100800 */
[----:B0-----:R-:W2:Y:S01]  /*23010*/  LDL R14, [R1+0xa0] ;  /* 0x0000a000010e7983 */ /* 0x001ea20000100800 */
[----:B------:R-:W-:-:S02]  /*23020*/  FMNMX R27, R4, R29, !PT ;  /* 0x0000001d041b7209 */ /* 0x000fc40007800000 */
[----:B------:R-:W-:Y:S01]  /*23030*/  FMNMX R18, R18, R19, !PT ;  /* 0x0000001312127209 */ /* 0x000fe20007800000 */
[----:B------:R-:W2:Y:S01]  /*23040*/  LDL R7, [R1+0xac] ;  /* 0x0000ac0001077983 */ /* 0x000ea20000100800 */
[----:B------:R-:W2:Y:S03]  /*23050*/  LDL R4, [R1+0x24] ;  /* 0x0000240001047983 */ /* 0x000ea60000100800 */
[----:B------:R-:W2:Y:S01]  /*23060*/  LDL R19, [R1+0x2c] ;  /* 0x00002c0001137983 */ /* 0x000ea20000100800 */
[----:B------:R-:W-:Y:S01]  /*23070*/  FMNMX R23, R23, R3, !PT ;  /* 0x0000000317177209 */ /* 0x000fe20007800000 */
[----:B----4-:R-:W-:Y:S02]  /*23080*/  FMUL R29, R11, c[0x0][0x188] ;  /* 0x000062000b1d7a20 */ /* 0x010fe40000400000 */
[----:B---3--:R0:W-:Y:S01]  /*23090*/  STL [R1+0x2a68], R9 ;  /* 0x002a680901007387 */ /* 0x0081e20000100800 */
[----:B-----5:R-:W-:-:S02]  /*230a0*/  FMUL R21, R0, c[0x0][0x188] ;  /* 0x0000620000157a20 */ /* 0x020fc40000400000 */
[----:B------:R-:W-:Y:S01]  /*230b0*/  FMUL R3, R9, c[0x0][0x188] ;  /* 0x0000620009037a20 */ /* 0x000fe20000400000 */
[----:B------:R1:W-:Y:S01]  /*230c0*/  STL [R1+0x2a6c], R11 ;  /* 0x002a6c0b01007387 */ /* 0x0003e20000100800 */
[----:B------:R-:W-:Y:S02]  /*230d0*/  FMNMX R29, R29, R22, !PT ;  /* 0x000000161d1d7209 */ /* 0x000fe40007800000 */
[----:B------:R-:W3:Y:S01]  /*230e0*/  LDL.LU R22, [R1+0x2a84] ;  /* 0x002a840001167983 */ /* 0x000ee20000300800 */
[----:B------:R-:W-:Y:S01]  /*230f0*/  FMNMX R21, R21, R28, !PT ;  /* 0x0000001c15157209 */ /* 0x000fe20007800000 */
[----:B------:R-:W-:Y:S02]  /*23100*/  FMUL R28, R13, c[0x0][0x188] ;  /* 0x000062000d1c7a20 */ /* 0x000fe40000400000 */
[----:B0-----:R-:W-:Y:S01]  /*23110*/  FMUL R9, R15, c[0x0][0x188] ;  /* 0x000062000f097a20 */ /* 0x001fe20000400000 */
[----:B------:R-:W-:Y:S01]  /*23120*/  FMNMX R10, R3, R10, !PT ;  /* 0x0000000a030a7209 */ /* 0x000fe20007800000 */
[----:B--2---:R-:W-:Y:S01]  /*23130*/  FMUL R12, R12, c[0x0][0x188] ;  /* 0x000062000c0c7a20 */ /* 0x004fe20000400000 */
[----:B------:R-:W-:-:S02]  /*23140*/  FMNMX R28, R28, R25, !PT ;  /* 0x000000191c1c7209 */ /* 0x000fc40007800000 */
[----:B------:R-:W-:Y:S01]  /*23150*/  FMNMX R3, R9, R26, !PT ;  /* 0x0000001a09037209 */ /* 0x000fe20007800000 */
[----:B------:R-:W2:Y:S01]  /*23160*/  LDL.LU R25, [R1+0x2a80] ;  /* 0x002a800001197983 */ /* 0x000ea20000300800 */
[----:B------:R-:W4:Y:S02]  /*23170*/  LDL.LU R26, [R1+0x2a7c] ;  /* 0x002a7c00011a7983 */ /* 0x000f240000300800 */
[----:B------:R-:W-:Y:S01]  /*23180*/  FMUL R6, R6, c[0x0][0x188] ;  /* 0x0000620006067a20 */ /* 0x000fe20000400000 */
[----:B------:R-:W-:Y:S01]  /*23190*/  FMNMX R12, R12, R21, !PT ;  /* 0x000000150c0c7209 */ /* 0x000fe20007800000 */
[----:B------:R-:W-:-:S03]  /*231a0*/  FMUL R14, R14, c[0x0][0x188] ;  /* 0x000062000e0e7a20 */ /* 0x000fc60000400000 */
[----:B------:R-:W-:Y:S02]  /*231b0*/  FMNMX R6, R6, R23, !PT ;  /* 0x0000001706067209 */ /* 0x000fe40007800000 */
[----:B-1----:R-:W-:Y:S02]  /*231c0*/  FMNMX R11, R14, R27, !PT ;  /* 0x0000001b0e0b7209 */ /* 0x002fe40007800000 */
[----:B------:R-:W5:Y:S01]  /*231d0*/  LDL.LU R27, [R1+0x2a78] ;  /* 0x002a7800011b7983 */ /* 0x000f620000300800 */
[----:B------:R-:W5:Y:S02]  /*231e0*/  LDL.LU R21, [R1+0x2a74] ;  /* 0x002a740001157983 */ /* 0x000f640000300800 */
[----:B------:R-:W5:Y:S02]  /*231f0*/  LDL.LU R23, [R1+0x2a70] ;  /* 0x002a700001177983 */ /* 0x000f640000300800 */
[----:B------:R-:W-:Y:S02]  /*23200*/  FMUL R14, R5, c[0x0][0x188] ;  /* 0x00006200050e7a20 */ /* 0x000fe40000400000 */
[----:B------:R-:W-:-:S03]  /*23210*/  FMUL R9, R20, c[0x0][0x188] ;  /* 0x0000620014097a20 */ /* 0x000fc60000400000 */
[----:B------:R-:W-:Y:S02]  /*23220*/  FMNMX R18, R14, R18, !PT ;  /* 0x000000120e127209 */ /* 0x000fe40007800000 */
[----:B------:R-:W-:Y:S02]  /*23230*/  FMNMX R14, R9, R10, !PT ;  /* 0x0000000a090e7209 */ /* 0x000fe40007800000 */
[----:B------:R-:W-:Y:S02]  /*23240*/  FMUL R10, R8, c[0x0][0x188] ;  /* 0x00006200080a7a20 */ /* 0x000fe40000400000 */
[----:B------:R-:W-:Y:S02]  /*23250*/  FMUL R8, R7, c[0x0][0x188] ;  /* 0x0000620007087a20 */ /* 0x000fe40000400000 */
[----:B------:R-:W-:Y:S01]  /*23260*/  FMUL R4, R4, c[0x0][0x188] ;  /* 0x0000620004047a20 */ /* 0x000fe20000400000 */
[----:B------:R-:W-:Y:S02]  /*23270*/  FMNMX R10, R10, R11, !PT ;  /* 0x0000000b0a0a7209 */ /* 0x000fe40007800000 */
[----:B------:R-:W5:Y:S01]  /*23280*/  LDL.LU R11, [R1+0x2a6c] ;  /* 0x002a6c00010b7983 */ /* 0x000f620000300800 */
[----:B---3--:R-:W-:-:S05]  /*23290*/  FMUL R5, R22, c[0x0][0x188] ;  /* 0x0000620016057a20 */ /* 0x008fca0000400000 */
[----:B------:R-:W-:Y:S01]  /*232a0*/  FMNMX R9, R5, R29, !PT ;  /* 0x0000001d05097209 */ /* 0x000fe20007800000 */
[----:B------:R-:W-:Y:S02]  /*232b0*/  FMUL R29, R24, c[0x0][0x188] ;  /* 0x00006200181d7a20 */ /* 0x000fe40000400000 */
[----:B----4-:R-:W-:-:S03]  /*232c0*/  FMUL R5, R26, c[0x0][0x188] ;  /* 0x000062001a057a20 */ /* 0x010fc60000400000 */
[----:B------:R-:W-:Y:S01]  /*232d0*/  FMNMX R7, R29, R28, !PT ;  /* 0x0000001c1d077209 */ /* 0x000fe20007800000 */
[----:B------:R-:W-:Y:S01]  /*232e0*/  FMNMX R29, R8, R12, !PT ;  /* 0x0000000c081d7209 */ /* 0x000fe20007800000 */
[----:B------:R-:W-:Y:S02]  /*232f0*/  FMNMX R28, R4, R6, !PT ;  /* 0x00000006041c7209 */ /* 0x000fe40007800000 */
[----:B------:R-:W-:Y:S01]  /*23300*/  FMNMX R5, R5, R3, !PT ;  /* 0x0000000305057209 */ /* 0x000fe20007800000 */
[----:B------:R-:W-:Y:S02]  /*23310*/  FMUL R3, R19, c[0x0][0x188] ;  /* 0x0000620013037a20 */ /* 0x000fe40000400000 */
[----:B--2---:R-:W-:-:S03]  /*23320*/  FMUL R6, R25, c[0x0][0x188] ;  /* 0x0000620019067a20 */ /* 0x004fc60000400000 */
[----:B------:R-:W-:Y:S01]  /*23330*/  FMNMX R3, R3, R18, !PT ;  /* 0x0000001203037209 */ /* 0x000fe20007800000 */
[----:B-----5:R-:W-:Y:S02]  /*23340*/  FMUL R8, R23, c[0x0][0x188] ;  /* 0x0000620017087a20 */ /* 0x020fe40000400000 */
[----:B------:R-:W-:Y:S02]  /*23350*/  FMUL R12, R21, c[0x0][0x188] ;  /* 0x00006200150c7a20 */ /* 0x000fe40000400000 */
[----:B------:R-:W-:Y:S01]  /*23360*/  FMUL R4, R27, c[0x0][0x188] ;  /* 0x000062001b047a20 */ /* 0x000fe20000400000 */
[----:B------:R-:W-:Y:S01]  /*23370*/  FMNMX R18, R8, R9, !PT ;  /* 0x0000000908127209 */ /* 0x000fe20007800000 */
[----:B------:R-:W-:Y:S01]  /*23380*/  FMNMX R9, R6, R7, !PT ;  /* 0x0000000706097209 */ /* 0x000fe20007800000 */
[----:B------:R-:W-:Y:S02]  /*23390*/  FMNMX R19, R12, R14, !PT ;  /* 0x0000000e0c137209 */ /* 0x000fe40007800000 */
[----:B------:R-:W-:Y:S01]  /*233a0*/  FMNMX R14, R4, R5, !PT ;  /* 0x00000005040e7209 */ /* 0x000fe20007800000 */
[----:B------:R-:W0:Y:S04]  /*233b0*/  SHFL.BFLY PT, R12, R10, 0x2, 0x1f ;  /* 0x0c401f000a0c7f89 */ /* 0x000e2800000e0000 */
[----:B------:R-:W-:Y:S02]  /*233c0*/  STL [R1+0x58], R9 ;  /* 0x0000580901007387 */ /* 0x000fe40000100800 */
[----:B------:R-:W1:Y:S02]  /*233d0*/  SHFL.BFLY PT, R9, R9, 0x2, 0x1f ;  /* 0x0c401f0009097f89 */ /* 0x000e6400000e0000 */
[----:B------:R-:W-:Y:S01]  /*233e0*/  STL [R1+0x60], R14 ;  /* 0x0000600e01007387 */ /* 0x000fe20000100800 */
[----:B------:R-:W2:Y:S04]  /*233f0*/  SHFL.BFLY PT, R8, R29, 0x2, 0x1f ;  /* 0x0c401f001d087f89 */ /* 0x000ea800000e0000 */
[----:B------:R-:W3:Y:S04]  /*23400*/  SHFL.BFLY PT, R14, R14, 0x2, 0x1f ;  /* 0x0c401f000e0e7f89 */ /* 0x000ee800000e0000 */
[----:B------:R-:W4:Y:S04]  /*23410*/  SHFL.BFLY PT, R7, R28, 0x2, 0x1f ;  /* 0x0c401f001c077f89 */ /* 0x000f2800000e0000 */
[----:B------:R-:W5:Y:S04]  /*23420*/  SHFL.BFLY PT, R5, R3, 0x2, 0x1f ;  /* 0x0c401f0003057f89 */ /* 0x000f6800000e0000 */
[----:B------:R-:W3:Y:S01]  /*23430*/  SHFL.BFLY PT, R6, R19, 0x2, 0x1f ;  /* 0x0c401f0013067f89 */ /* 0x000ee200000e0000 */
[----:B0-----:R-:W-:-:S03]  /*23440*/  FMNMX R10, R10, R12, !PT ;  /* 0x0000000c0a0a7209 */ /* 0x001fc60007800000 */
[----:B-1----:R0:W-:Y:S01]  /*23450*/  STL [R1+0x74], R9 ;  /* 0x0000740901007387 */ /* 0x0021e20000100800 */
[----:B--2---:R-:W-:-:S03]  /*23460*/  FMNMX R29, R29, R8, !PT ;  /* 0x000000081d1d7209 */ /* 0x004fc60007800000 */
[----:B0-----:R-:W2:Y:S01]  /*23470*/  LDL.LU R9, [R1+0x2a68] ;  /* 0x002a680001097983 */ /* 0x001ea20000300800 */
[----:B---3--:R0:W-:Y:S03]  /*23480*/  STL [R1+0x78], R14 ;  /* 0x0000780e01007387 */ /* 0x0081e60000100800 */
[----:B0-----:R-:W3:Y:S01]  /*23490*/  LDL.LU R14, [R1+0x2a64] ;  /* 0x002a6400010e7983 */ /* 0x001ee20000300800 */
[----:B------:R-:W2:Y:S02]  /*234a0*/  LDL.LU R12, [R1+0x2a60] ;  /* 0x002a6000010c7983 */ /* 0x000ea40000300800 */
[----:B------:R0:W-:Y:S02]  /*234b0*/  STL [R1+0x5c], R10 ;  /* 0x00005c0a01007387 */ /* 0x0001e40000100800 */
[----:B0-----:R-:W2:Y:S01]  /*234c0*/  LDL.LU R10, [R1+0x2a5c] ;  /* 0x002a5c00010a7983 */ /* 0x001ea20000300800 */
[----:B------:R-:W2:Y:S02]  /*234d0*/  LDL.LU R8, [R1+0x2a58] ;  /* 0x002a580001087983 */ /* 0x000ea40000300800 */
[----:B------:R4:W-:Y:S02]  /*234e0*/  STL [R1+0x54], R29 ;  /* 0x0000541d01007387 */ /* 0x0009e40000100800 */
[----:B----4-:R-:W-:-:S02]  /*234f0*/  FMNMX R29, R28, R7, !PT ;  /* 0x000000071c1d7209 */ /* 0x010fc40007800000 */
[----:B------:R-:W4:Y:S01]  /*23500*/  LDL.LU R7, [R1+0x2a54] ;  /* 0x002a540001077983 */ /* 0x000f220000300800 */
[----:B------:R-:W2:Y:S02]  /*23510*/  LDL.LU R28, [R1+0x58] ;  /* 0x00005800011c7983 */ /* 0x000ea40000300800 */
[----:B------:R5:W-:Y:S02]  /*23520*/  STL [R1+0x4c], R29 ;  /* 0x00004c1d01007387 */ /* 0x000be40000100800 */
[----:B-----5:R-:W-:Y:S02]  /*23530*/  FMNMX R29, R3, R5, !PT ;  /* 0x00000005031d7209 */ /* 0x020fe40007800000 */
[----:B------:R-:W5:Y:S01]  /*23540*/  LDL.LU R5, [R1+0x2a50] ;  /* 0x002a500001057983 */ /* 0x000f620000300800 */
[----:B------:R-:W2:Y:S02]  /*23550*/  LDL.LU R3, [R1+0x60] ;  /* 0x0000600001037983 */ /* 0x000ea40000300800 */
[----:B------:R0:W-:Y:S02]  /*23560*/  STL [R1+0x44], R29 ;  /* 0x0000441d01007387 */ /* 0x0001e40000100800 */
[----:B0-----:R-:W-:-:S02]  /*23570*/  FMNMX R29, R19, R6, !PT ;  /* 0x00000006131d7209 */ /* 0x001fc40007800000 */
[----:B------:R-:W2:Y:S01]  /*23580*/  LDL.LU R6, [R1+0x2a4c] ;  /* 0x002a4c0001067983 */ /* 0x000ea20000300800 */
[----:B------:R-:W2:Y:S03]  /*23590*/  LDL.LU R19, [R1+0x2a48] ;  /* 0x002a480001137983 */ /* 0x000ea60000300800 */
[----:B------:R-:W0:Y:S01]  /*235a0*/  SHFL.BFLY PT, R4, R18, 0x2, 0x1f ;  /* 0x0c401f0012047f89 */ /* 0x000e2200000e0000 */
[----:B------:R0:W-:Y:S02]  /*235b0*/  STL [R1+0x40], R29 ;  /* 0x0000401d01007387 */ /* 0x0001e40000100800 */
[----:B0-----:R-:W-:Y:S02]  /*235c0*/  FMNMX R29, R18, R4, !PT ;  /* 0x00000004121d7209 */ /* 0x001fe40007800000 */
[----:B------:R-:W4:Y:S01]  /*235d0*/  LDL.LU R4, [R1+0x2a44] ;  /* 0x002a440001047983 */ /* 0x000f220000300800 */
[----:B------:R-:W4:Y:S02]  /*235e0*/  LDL.LU R18, [R1+0x2a40] ;  /* 0x002a400001127983 */ /* 0x000f240000300800 */
[----:B------:R0:W-:Y:S02]  /*235f0*/  STL [R1+0x2a3c], R11 ;  /* 0x002a3c0b01007387 */ /* 0x0001e40000100800 */
[----:B0-----:R-:W4:Y:S01]  /*23600*/  LDL R11, [R1+0x4c] ;  /* 0x00004c00010b7983 */ /* 0x001f220000100800 */
[----:B------:R0:W-:Y:S03]  /*23610*/  STL [R1+0x2a38], R22 ;  /* 0x002a381601007387 */ /* 0x0001e60000100800 */
[----:B0-----:R-:W5:Y:S01]  /*23620*/  LDL.LU R22, [R1+0x78] ;  /* 0x0000780001167983 */ /* 0x001f620000300800 */
[----:B------:R0:W-:Y:S03]  /*23630*/  STL [R1+0x2a34], R23 ;  /* 0x002a341701007387 */ /* 0x0001e60000100800 */
[----:B0-----:R-:W5:Y:S04]  /*23640*/  LDL.LU R23, [R1+0x74] ;  /* 0x0000740001177983 */ /* 0x001f680000300800 */
[----:B--2---:R0:W-:Y:S04]  /*23650*/  STL [R1+0x2a14], R19 ;  /* 0x002a141301007387 */ /* 0x0041e80000100800 */
[----:B0-----:R-:W2:Y:S01]  /*23660*/  LDL.LU R19, [R1+0x54] ;  /* 0x0000540001137983 */ /* 0x001ea20000300800 */
[----:B---3--:R0:W-:Y:S03]  /*23670*/  STL [R1+0x2a08], R14 ;  /* 0x002a080e01007387 */ /* 0x0081e60000100800 */
[----:B0-----:R-:W3:Y:S01]  /*23680*/  LDL.LU R14, [R1+0x5c] ;  /* 0x00005c00010e7983 */ /* 0x001ee20000300800 */
[----:B------:R0:W-:Y:S03]  /*23690*/  STL [R1+0x2a04], R15 ;  /* 0x002a040f01007387 */ /* 0x0001e60000100800 */
[----:B0-----:R-:W2:Y:S01]  /*236a0*/  LDL R15, [R1+0x40] ;  /* 0x00004000010f7983 */ /* 0x001ea20000100800 */
[----:B------:R0:W-:Y:S03]  /*236b0*/  STL [R1+0x2a00], R26 ;  /* 0x002a001a01007387 */ /* 0x0001e60000100800 */
[----:B0-----:R-:W3:Y:S04]  /*236c0*/  LDL.LU R26, [R1+0x44] ;  /* 0x00004400011a7983 */ /* 0x001ee80000300800 */
[----:B----4-:R-:W0:Y:S01]  /*236d0*/  SHFL.BFLY PT, R11, R11, 0x1, 0x1f ;  /* 0x0c201f000b0b7f89 */ /* 0x010e2200000e0000 */
[----:B------:R1:W-:Y:S03]  /*236e0*/  STL [R1+0x29fc], R27 ;  /* 0x0029fc1b01007387 */ /* 0x0003e60000100800 */
[----:B-1----:R-:W4:Y:S04]  /*236f0*/  LDL R27, [R1+0x3dc] ;  /* 0x0003dc00011b7983 */ /* 0x002f280000100800 */
[----:B0-----:R-:W-:Y:S01]  /*23700*/  STL [R1+0x48], R11 ;  /* 0x0000480b01007387 */ /* 0x001fe20000100800 */
[----:B-----5:R-:W-:-:S02]  /*23710*/  FMNMX R28, R28, R23, !PT ;  /* 0x000000171c1c7209 */ /* 0x020fc40007800000 */
[----:B------:R-:W-:Y:S01]  /*23720*/  FMNMX R3, R3, R22, !PT ;  /* 0x0000001603037209 */ /* 0x000fe20007800000 */
[----:B--2---:R-:W-:Y:S04]  /*23730*/  SHFL.BFLY PT, R15, R15, 0x1, 0x1f ;  /* 0x0c201f000f0f7f89 */ /* 0x004fe800000e0000 */
[----:B---3--:R-:W0:Y:S04]  /*23740*/  SHFL.BFLY PT, R11, R26, 0x1, 0x1f ;  /* 0x0c201f001a0b7f89 */ /* 0x008e2800000e0000 */
[----:B0-----:R0:W-:Y:S04]  /*23750*/  STL [R1+0x60], R11 ;  /* 0x0000600b01007387 */ /* 0x0011e80000100800 */
[----:B0-----:R-:W2:Y:S01]  /*23760*/  LDL.LU R11, [R1+0x2a3c] ;  /* 0x002a3c00010b7983 */ /* 0x001ea20000300800 */
[----:B------:R-:W-:Y:S02]  /*23770*/  STL [R1+0x64], R15 ;  /* 0x0000640f01007387 */ /* 0x000fe40000100800 */
[----:B------:R-:W0:Y:S01]  /*23780*/  SHFL.BFLY PT, R15, R29, 0x1, 0x1f ;  /* 0x0c201f001d0f7f89 */ /* 0x000e2200000e0000 */
[----:B------:R-:W1:Y:S04]  /*23790*/  SHFL.BFLY PT, R22, R14, 0x1, 0x1f ;  /* 0x0c201f000e167f89 */ /* 0x000e6800000e0000 */
[----:B------:R-:W3:Y:S04]  /*237a0*/  SHFL.BFLY PT, R23, R19, 0x1, 0x1f ;  /* 0x0c201f0013177f89 */ /* 0x000ee800000e0000 */
[----:B0-----:R-:W-:Y:S02]  /*237b0*/  STL [R1+0x68], R15 ;  /* 0x0000680f01007387 */ /* 0x001fe40000100800 */
[----:B------:R-:W0:Y:S01]  /*237c0*/  SHFL.BFLY PT, R15, R28, 0x1, 0x1f ;  /* 0x0c201f001c0f7f89 */ /* 0x000e2200000e0000 */
[----:B-1----:R-:W-:-:S02]  /*237d0*/  FMNMX R14, R14, R22, !PT ;  /* 0x000000160e0e7209 */ /* 0x002fc40007800000 */
[----:B---3--:R-:W-:Y:S01]  /*237e0*/  FMNMX R19, R19, R23, !PT ;  /* 0x0000001713137209 */ /* 0x008fe20007800000 */
[----:B0-----:R-:W-:Y:S01]  /*237f0*/  STL [R1+0x6c], R15 ;  /* 0x00006c0f01007387 */ /* 0x001fe20000100800 */
[----:B------:R-:W3:Y:S02]  /*23800*/  LDL.LU R22, [R1+0x2a38] ;  /* 0x002a380001167983 */ /* 0x000ee40000300800 */
[----:B------:R-:W5:Y:S02]  /*23810*/  LDL.LU R23, [R1+0x2a34] ;  /* 0x002a340001177983 */ /* 0x000f640000300800 */
[----:B------:R0:W-:Y:S02]  /*23820*/  STL [R1+0x2a30], R4 ;  /* 0x002a300401007387 */ /* 0x0001e40000100800 */
[----:B0-----:R-:W2:Y:S01]  /*23830*/  LDL.LU R4, [R1+0x48] ;  /* 0x0000480001047983 */ /* 0x001ea20000300800 */
[----:B------:R0:W-:Y:S03]  /*23840*/  STL [R1+0x2a2c], R5 ;  /* 0x002a2c0501007387 */ /* 0x0001e60000100800 */
[----:B0-----:R-:W2:Y:S01]  /*23850*/  LDL.LU R5, [R1+0x4c] ;  /* 0x00004c0001057983 */ /* 0x001ea20000300800 */
[----:B------:R0:W-:Y:S03]  /*23860*/  STL [R1+0x2a28], R12 ;  /* 0x002a280c01007387 */ /* 0x0001e60000100800 */
[----:B0-----:R-:W3:Y:S01]  /*23870*/  LDL.LU R12, [R1+0x60] ;  /* 0x00006000010c7983 */ /* 0x001ee20000300800 */
[----:B------:R0:W-:Y:S03]  /*23880*/  STL [R1+0x2a24], R13 ;  /* 0x002a240d01007387 */ /* 0x0001e60000100800 */
[----:B0-----:R-:W5:Y:S01]  /*23890*/  LDL.LU R13, [R1+0x64] ;  /* 0x00006400010d7983 */ /* 0x001f620000300800 */
[----:B------:R0:W-:Y:S03]  /*238a0*/  STL [R1+0x2a20], R24 ;  /* 0x002a201801007387 */ /* 0x0001e60000100800 */
[----:B0-----:R-:W5:Y:S01]  /*238b0*/  LDL.LU R24, [R1+0x40] ;  /* 0x0000400001187983 */ /* 0x001f620000300800 */
[----:B------:R0:W-:Y:S03]  /*238c0*/  STL [R1+0x2a1c], R25 ;  /* 0x002a1c1901007387 */ /* 0x0001e60000100800 */
[----:B0-----:R-:W5:Y:S01]  /*238d0*/  LDL.LU R25, [R1+0x68] ;  /* 0x0000680001197983 */ /* 0x001f620000300800 */
[----:B------:R0:W-:Y:S03]  /*238e0*/  STL [R1+0x2a18], R18 ;  /* 0x002a181201007387 */ /* 0x0001e60000100800 */
[----:B0-----:R-:W5:Y:S04]  /*238f0*/  LDL.LU R18, [R1+0x6c] ;  /* 0x00006c0001127983 */ /* 0x001f680000300800 */
[----:B------:R-:W0:Y:S04]  /*23900*/  SHFL.BFLY PT, R15, R3, 0x1, 0x1f ;  /* 0x0c201f00030f7f89 */ /* 0x000e2800000e0000 */
[----:B----4-:R-:W-:Y:S01]  /*23910*/  @!P0 STS [R27], R14 ;  /* 0x0000000e1b008388 */ /* 0x010fe20000000800 */
[----:B------:R-:W-:Y:S01]  /*23920*/  @!P0 STS [R27+0x80], R19 ;  /* 0x000080131b008388 */ /* 0x000fe20000000800 */
[----:B0-----:R-:W-:-:S02]  /*23930*/  FMNMX R3, R3, R15, !PT ;  /* 0x0000000f03037209 */ /* 0x001fc40007800000 */
[----:B--2---:R-:W-:Y:S02]  /*23940*/  FMNMX R5, R5, R4, !PT ;  /* 0x0000000405057209 */ /* 0x004fe40007800000 */
[----:B------:R-:W2:Y:S03]  /*23950*/  LDL.LU R4, [R1+0x2a30] ;  /* 0x002a300001047983 */ /* 0x000ea60000300800 */
[----:B------:R0:W-:Y:S01]  /*23960*/  STL [R1+0x48], R5 ;  /* 0x0000480501007387 */ /* 0x0001e20000100800 */
[----:B---3--:R-:W-:Y:S01]  /*23970*/  FMNMX R26, R26, R12, !PT ;  /* 0x0000000c1a1a7209 */ /* 0x008fe20007800000 */
[----:B0-----:R-:W3:Y:S01]  /*23980*/  LDL.LU R5, [R1+0x2a2c] ;  /* 0x002a2c0001057983 */ /* 0x001ee20000300800 */
[----:B------:R-:W4:Y:S01]  /*23990*/  LDL.LU R12, [R1+0x2a28] ;  /* 0x002a2800010c7983 */ /* 0x000f220000300800 */
[----:B-----5:R-:W-:Y:S02]  /*239a0*/  FMNMX R24, R24, R13, !PT ;  /* 0x0000000d18187209 */ /* 0x020fe40007800000 */
[----:B------:R-:W5:Y:S03]  /*239b0*/  LDL.LU R13, [R1+0x2a24] ;  /* 0x002a2400010d7983 */ /* 0x000f660000300800 */
[----:B------:R0:W-:Y:S01]  /*239c0*/  STL [R1+0x40], R24 ;  /* 0x0000401801007387 */ /* 0x0001e20000100800 */
[----:B------:R-:W-:Y:S01]  /*239d0*/  FMNMX R29, R29, R25, !PT ;  /* 0x000000191d1d7209 */ /* 0x000fe20007800000 */
[----:B0-----:R-:W2:Y:S01]  /*239e0*/  LDL.LU R24, [R1+0x2a20] ;  /* 0x002a200001187983 */ /* 0x001ea20000300800 */
[----:B------:R-:W2:Y:S01]  /*239f0*/  LDL.LU R25, [R1+0x2a1c] ;  /* 0x002a1c0001197983 */ /* 0x000ea20000300800 */
[----:B------:R-:W-:-:S02]  /*23a00*/  FMNMX R28, R28, R18, !PT ;  /* 0x000000121c1c7209 */ /* 0x000fc40007800000 */
[----:B------:R-:W2:Y:S01]  /*23a10*/  LDL.LU R18, [R1+0x2a18] ;  /* 0x002a180001127983 */ /* 0x000ea20000300800 */
[----:B------:R-:W2:Y:S02]  /*23a20*/  LDL.LU R15, [R1+0xd0] ;  /* 0x0000d000010f7983 */ /* 0x000ea40000300800 */
[----:B------:R-:W2:Y:S02]  /*23a30*/  LDL.LU R14, [R1+0xd4] ;  /* 0x0000d400010e7983 */ /* 0x000ea40000300800 */
[----:B------:R-:W2:Y:S01]  /*23a40*/  LDL.LU R19, [R1+0x2a14] ;  /* 0x002a140001137983 */ /* 0x000ea20000300800 */
[----:B------:R0:W-:Y:S04]  /*23a50*/  STL [R1+0x2a10], R6 ;  /* 0x002a100601007387 */ /* 0x0001e80000100800 */
[----:B0-----:R-:W2:Y:S01]  /*23a60*/  LDL.LU R6, [R1+0x40] ;  /* 0x0000400001067983 */ /* 0x001ea20000300800 */
[----:B------:R0:W-:Y:S03]  /*23a70*/  STL [R1+0x2a0c], R7 ;  /* 0x002a0c0701007387 */ /* 0x0001e60000100800 */
[----:B0-----:R-:W2:Y:S04]  /*23a80*/  LDL.LU R7, [R1+0x48] ;  /* 0x0000480001077983 */ /* 0x001ea80000300800 */
[----:B--2---:R0:W-:Y:S04]  /*23a90*/  @!P0 STS [R27+0x100], R7 ;  /* 0x000100071b008388 */ /* 0x0041e80000000800 */
[----:B0-----:R-:W2:Y:S01]  /*23aa0*/  LDL R7, [R1+0x7f4] ;  /* 0x0007f40001077983 */ /* 0x001ea20000100800 */
[----:B------:R0:W-:Y:S02]  /*23ab0*/  @!P0 STS [R27+0x180], R26 ;  /* 0x0001801a1b008388 */ /* 0x0001e40000000800 */
[----:B------:R-:W-:Y:S02]  /*23ac0*/  @!P0 STS [R27+0x200], R6 ;  /* 0x000200061b008388 */ /* 0x000fe40000000800 */
[----:B------:R-:W-:Y:S01]  /*23ad0*/  @!P0 STS [R27+0x280], R29 ;  /* 0x0002801d1b008388 */ /* 0x000fe20000000800 */
[----:B------:R-:W-:Y:S01]  /*23ae0*/  @!P0 STS [R27+0x300], R28 ;  /* 0x0003001c1b008388 */ /* 0x000fe20000000800 */
[----:B------:R1:W-:Y:S02]  /*23af0*/  @!P0 STS [R27+0x380], R3 ;  /* 0x000380031b008388 */ /* 0x0003e40000000800 */
[----:B------:R-:W-:Y:S06]  /*23b00*/  BAR.SYNC.DEFER_BLOCKING 0x0 ;  /* 0x0000000000007b1d */ /* 0x000fec0000010000 */
[----:B0-----:R-:W0:Y:S04]  /*23b10*/  S2R R26, SR_TID.X ;  /* 0x00000000001a7919 */ /* 0x001e280000002100 */
[----:B-1----:R-:W3:Y:S01]  /*23b20*/  LDL.LU R27, [R1+0xa0] ;  /* 0x0000a000011b7983 */ /* 0x002ee20000300800 */
[----:B0-----:R-:W-:-:S05]  /*23b30*/  LOP3.LUT R26, R26, 0x7f, RZ, 0xc0, !PT ;  /* 0x0000007f1a1a7812 */ /* 0x001fca00078ec0ff */
[----:B------:R-:W0:Y:S04]  /*23b40*/  LDS R28, [R26.X4] ;  /* 0x000000001a1c7984 */ /* 0x000e280000004800 */
[----:B------:R-:W1:Y:S04]  /*23b50*/  LDS R3, [R26.X4+0x200] ;  /* 0x000200001a037984 */ /* 0x000e680000004800 */
[----:B0-----:R-:W0:Y:S04]  /*23b60*/  SHFL.BFLY PT, R29, R28, 0x2, 0x1f ;  /* 0x0c401f001c1d7f89 */ /* 0x001e2800000e0000 */
[----:B-1----:R-:W1:Y:S01]  /*23b70*/  SHFL.BFLY PT, R6, R3, 0x2, 0x1f ;  /* 0x0c401f0003067f89 */ /* 0x002e6200000e0000 */
[----:B0-----:R-:W-:-:S02]  /*23b80*/  FMNMX R28, R28, R29, !PT ;  /* 0x0000001d1c1c7209 */ /* 0x001fc40007800000 */
[----:B-1----:R-:W-:-:S03]  /*23b90*/  FMNMX R3, R3, R6, !PT ;  /* 0x0000000603037209 */ /* 0x002fc60007800000 */
[----:B------:R-:W0:Y:S04]  /*23ba0*/  SHFL.BFLY PT, R29, R28, 0x1, 0x1f ;  /* 0x0c201f001c1d7f89 */ /* 0x000e2800000e0000 */
[----:B------:R-:W1:Y:S01]  /*23bb0*/  SHFL.BFLY PT, R6, R3, 0x1, 0x1f ;  /* 0x0c201f0003067f89 */ /* 0x000e6200000e0000 */
[----:B0-----:R-:W-:Y:S02]  /*23bc0*/  FMNMX R28, R28, R29, !PT ;  /* 0x0000001d1c1c7209 */ /* 0x001fe40007800000 */
[----:B-1----:R-:W-:Y:S01]  /*23bd0*/  FMNMX R3, R3, R6, !PT ;  /* 0x0000000603037209 */ /* 0x002fe20007800000 */
[----:B------:R-:W0:Y:S04]  /*23be0*/  S2R R29, SR_TID.X ;  /* 0x00000000001d7919 */ /* 0x000e280000002100 */
[----:B------:R-:W-:Y:S01]  /*23bf0*/  @!P0 STS [R26.X4], R28 ;  /* 0x0000001c1a008388 */ /* 0x000fe20000004800 */
[----:B------:R1:W-:Y:S02]  /*23c00*/  @!P0 STS [R26.X4+0x200], R3 ;  /* 0x000200031a008388 */ /* 0x0003e40000004800 */
[----:B------:R-:W-:Y:S06]  /*23c10*/  BAR.SYNC.DEFER_BLOCKING 0x0 ;  /* 0x0000000000007b1d */ /* 0x000fec0000010000 */
[----:B------:R-:W3:Y:S04]  /*23c20*/  LDL.LU R6, [R1+0x2a10] ;  /* 0x002a100001067983 */ /* 0x000ee80000300800 */
[----:B-1----:R-:W3:Y:S01]  /*23c30*/  LDL.LU R26, [R1+0xd8] ;  /* 0x0000d800011a7983 */ /* 0x002ee20000300800 */
[----:B0-----:R-:W-:-:S05]  /*23c40*/  LOP3.LUT R29, R29, 0x1c, RZ, 0xc0, !PT ;  /* 0x0000001c1d1d7812 */ /* 0x001fca00078ec0ff */
[----:B------:R-:W2:Y:S04]  /*23c50*/  LDS R3, [R29.X4] ;  /* 0x000000001d037984 */ /* 0x000ea80000004800 */
[----:B------:R0:W1:Y:S01]  /*23c60*/  LDS R28, [R29.X4+0x80] ;  /* 0x000080001d1c7984 */ /* 0x0000620000004800 */
[----:B--2---:R-:W-:-:S05]  /*23c70*/  FMNMX R7, R3, R7, !PT ;  /* 0x0000000703077209 */ /* 0x004fca0007800000 */
[----:B------:R-:W-:-:S04]  /*23c80*/  FFMA R3, R15, c[0x0][0x188], -R7 ;  /* 0x000062000f037a23 */ /* 0x000fc80000000807 */
[----:B0-----:R-:W-:-:S06]  /*23c90*/  FMUL R29, R3, 1.4426950216293334961 ;  /* 0x3fb8aa3b031d7820 */ /* 0x001fcc0000400000 */
[----:B------:R-:W0:Y:S01]  /*23ca0*/  MUFU.EX2 R29, R29 ;  /* 0x0000001d001d7308 */ /* 0x000e220000000800 */
[--C-:B------:R-:W-:Y:S01]  /*23cb0*/  FFMA R3, R14, c[0x0][0x188], -R7.reuse ;  /* 0x000062000e037a23 */ /* 0x100fe20000000807 */
[----:B------:R-:W-:Y:S01]  /*23cc0*/  STL [R1+0x3d8], R7 ;  /* 0x0003d80701007387 */ /* 0x000fe20000100800 */
[----:B------:R-:W1:Y:S02]  /*23cd0*/  LDL R14, [R1+0x7f8] ;  /* 0x0007f800010e7983 */ /* 0x000e640000100800 */
[----:B------:R-:W2:Y:S01]  /*23ce0*/  LDL.LU R15, [R1+0xc8] ;  /* 0x0000c800010f7983 */ /* 0x000ea20000300800 */
[----:B0-----:R0:W-:Y:S02]  /*23cf0*/  STL [R1+0xd0], R29 ;  /* 0x0000d01d01007387 */ /* 0x0011e40000100800 */
[----:B0-----:R-:W-:Y:S02]  /*23d00*/  FMUL R29, R3, 1.4426950216293334961 ;  /* 0x3fb8aa3b031d7820 */ /* 0x001fe40000400000 */
[----:B------:R-:W2:Y:S04]  /*23d10*/  LDL.LU R3, [R1+0xc0] ;  /* 0x0000c00001037983 */ /* 0x000ea80000300800 */
[----:B------:R-:W0:Y:S02]  /*23d20*/  MUFU.EX2 R29, R29 ;  /* 0x0000001d001d7308 */ /* 0x000e240000000800 */
[----:B0-----:R0:W-:Y:S01]  /*23d30*/  STL [R1+0xc0], R29 ;  /* 0x0000c01d01007387 */ /* 0x0011e20000100800 */
[----:B--2---:R-:W-:-:S04]  /*23d40*/  FFMA R3, R3, c[0x0][0x188], -R7 ;  /* 0x0000620003037a23 */ /* 0x004fc80000000807 */
        /* <DEDUP_REMOVED lines=15> */
[----:B0-----:R-:W-:-:S06]  /*23e40*/  FMUL R29, R3, 1.4426950216293334961 ;  /* 0x3fb8aa3b031d7820 */ /* 0x001fcc0000400000 */
[----:B------:R-:W0:Y:S01]  /*23e50*/  MUFU.EX2 R29, R29 ;  /* 0x0000001d001d7308 */ /* 0x000e220000000800 */
[----:B---3--:R-:W-:Y:S01]  /*23e60*/  FFMA R3, R27, c[0x0][0x188], -R7 ;  /* 0x000062001b037a23 */ /* 0x008fe20000000807 */
[----:B0-----:R0:W-:Y:S03]  /*23e70*/  STL [R1+0x70], R29 ;  /* 0x0000701d01007387 */ /* 0x0011e60000100800 */
[----:B0-----:R-:W-:Y:S02]  /*23e80*/  FMUL R29, R3, 1.4426950216293334961 ;  /* 0x3fb8aa3b031d7820 */ /* 0x001fe40000400000 */
[----:B------:R-:W2:Y:S04]  /*23e90*/  LDL.LU R3, [R1+0xa4] ;  /* 0x0000a40001037983 */ /* 0x000ea80000300800 */
[----:B------:R-:W0:Y:S01]  /*23ea0*/  S2R R27, SR_TID.X ;  /* 0x00000000001b7919 */ /* 0x000e220000002100 */
[----:B------:R-:W3:Y:S01]  /*23eb0*/  MUFU.EX2 R29, R29 ;  /* 0x0000001d001d7308 */ /* 0x000ee20000000800 */
[----:B-1----:R-:W-:-:S02]  /*23ec0*/  FMNMX R14, R28, R14, !PT ;  /* 0x0000000e1c0e7209 */ /* 0x002fc40007800000 */
[----:B0-----:R-:W-:-:S06]  /*23ed0*/  LOP3.LUT R28, R27, 0x1c, RZ, 0xc0, !PT ;  /* 0x0000001c1b1c7812 */ /* 0x001fcc00078ec0ff */
[----:B------:R-:W0:Y:S01]  /*23ee0*/  LDS R28, [R28.X4+0x100] ;  /* 0x000100001c1c7984 */ /* 0x000e220000004800 */
[----:B--2---:R-:W-:-:S03]  /*23ef0*/  FFMA R3, R3, c[0x0][0x188], -R7 ;  /* 0x0000620003037a23 */ /* 0x004fc60000000807 */
[----:B------:R-:W2:Y:S01]  /*23f00*/  LDL.LU R7, [R1+0x2a0c] ;  /* 0x002a0c0001077983 */ /* 0x000ea20000300800 */
[----:B------:R-:W2:Y:S02]  /*23f10*/  LDL.LU R27, [R1+0x90] ;  /* 0x00009000011b7983 */ /* 0x000ea40000300800 */
[----:B------:R-:W-:Y:S02]  /*23f20*/  STL [R1+0x3d4], R14 ;  /* 0x0003d40e01007387 */ /* 0x000fe40000100800 */
[----:B---3--:R1:W-:Y:S02]  /*23f30*/  STL [R1+0x6c], R29 ;  /* 0x00006c1d01007387 */ /* 0x0083e40000100800 */
[----:B-1----:R-:W-:-:S06]  /*23f40*/  FMUL R29, R3, 1.4426950216293334961 ;  /* 0x3fb8aa3b031d7820 */ /* 0x002fcc0000400000 */
[----:B------:R-:W1:Y:S01]  /*23f50*/  MUFU.EX2 R29, R29 ;  /* 0x0000001d001d7308 */ /* 0x000e620000000800 */
[--C-:B------:R-:W-:Y:S02]  /*23f60*/  FFMA R3, R26, c[0x0][0x188], -R14.reuse ;  /* 0x000062001a037a23 */ /* 0x100fe4000000080e */
[----:B------:R-:W3:Y:S04]  /*23f70*/  LDL.LU R26, [R1+0x94] ;  /* 0x00009400011a7983 */ /* 0x000ee80000300800 */
[----:B-1----:R1:W-:Y:S02]  /*23f80*/  STL [R1+0x68], R29 ;  /* 0x0000681d01007387 */ /* 0x0023e40000100800 */
[----:B-1----:R-:W-:Y:S02]  /*23f90*/  FMUL R29, R3, 1.4426950216293334961 ;  /* 0x3fb8aa3b031d7820 */ /* 0x002fe40000400000 */
[----:B------:R-:W2:Y:S04]  /*23fa0*/  LDL.LU R3, [R1+0xdc] ;  /* 0x0000dc0001037983 */ /* 0x000ea80000300800 */
[----:B------:R-:W1:Y:S02]  /*23fb0*/  MUFU.EX2 R29, R29 ;  /* 0x0000001d001d7308 */ /* 0x000e640000000800 */
[----:B-1----:R1:W-:Y:S01]  /*23fc0*/  STL [R1+0x64], R29 ;  /* 0x0000641d01007387 */ /* 0x0023e20000100800 */
[----:B--2---:R-:W-:-:S04]  /*23fd0*/  FFMA R3, R3, c[0x0][0x188], -R14 ;  /* 0x0000620003037a23 */ /* 0x004fc8000000080e */
[----:B-1----:R-:W-:-:S06]  /*23fe0*/  FMUL R29, R3, 1.4426950216293334961 ;  /* 0x3fb8aa3b031d7820 */ /* 0x002fcc0000400000 */
[----:B------:R-:W1:Y:S01]  /*23ff0*/  MUFU.EX2 R29, R29 ;  /* 0x0000001d001d7308 */ /* 0x000e620000000800 */
[--C-:B------:R-:W-:Y:S02]  /*24000*/  FFMA R3, R15, c[0x0][0x188], -R14.reuse ;  /* 0x000062000f037a23 */ /* 0x100fe4000000080e */
[----:B------:R-:W0:Y:S04]  /*24010*/  LDL R15, [R1+0x7fc] ;  /* 0x0007fc00010f7983 */ /* 0x000e280000100800 */
[----:B-1----:R1:W-:Y:S02]  /*24020*/  STL [R1+0x60], R29 ;  /* 0x0000601d01007387 */ /* 0x0023e40000100800 */
[----:B-1----:R-:W-:Y:S02]  /*24030*/  FMUL R29, R3, 1.4426950216293334961 ;  /* 0x3fb8aa3b031d7820 */ /* 0x002fe40000400000 */
[----:B------:R-:W2:Y:S04]  /*24040*/  LDL.LU R3, [R1+0xcc] ;  /* 0x0000cc0001037983 */ /* 0x000ea80000300800 */
[----:B------:R-:W1:Y:S02]  /*24050*/  MUFU.EX2 R29, R29 ;  /* 0x0000001d001d7308 */ /* 0x000e640000000800 */
[----:B-1----:R1:W-:Y:S01]  /*24060*/  STL [R1+0x5c], R29 ;  /* 0x00005c1d01007387 */ /* 0x0023e20000100800 */
[----:B--2---:R-:W-:-:S04]  /*24070*/  FFMA R3, R3, c[0x0][0x188], -R14 ;  /* 0x0000620003037a23 */ /* 0x004fc8000000080e */
[----:B-1----:R-:W-:Y:S02]  /*24080*/  FMUL R29, R3, 1.4426950216293334961 ;  /* 0x3fb8aa3b031d7820 */ /* 0x002fe40000400000 */
[----:B------:R-:W2:Y:S04]  /*24090*/  LDL.LU R3, [R1+0xb8] ;  /* 0x0000b80001037983 */ /* 0x000ea80000300800 */
[----:B------:R-:W1:Y:S02]  /*240a0*/  MUFU.EX2 R29, R29 ;  /* 0x0000001d001d7308 */ /* 0x000e640000000800 */
[----:B-1----:R1:W-:Y:S01]  /*240b0*/  STL [R1+0x58], R29 ;  /* 0x0000581d01007387 */ /* 0x0023e20000100800 */
[----:B--2---:R-:W-:-:S04]  /*240c0*/  FFMA R3, R3, c[0x0][0x188], -R14 ;  /* 0x0000620003037a23 */ /* 0x004fc8000000080e */
[----:B-1----:R-:W-:Y:S02]  /*240d0*/  FMUL R29, R3, 1.4426950216293334961 ;  /* 0x3fb8aa3b031d7820 */ /* 0x002fe40000400000 */
[----:B------:R-:W-:Y:S02]  /*240e0*/  FFMA R3, R0, c[0x0][0x188], -R14 ;  /* 0x0000620000037a23 */ /* 0x000fe4000000080e */
[----:B------:R-:W1:Y:S02]  /*240f0*/  MUFU.EX2 R0, R29 ;  /* 0x0000001d00007308 */ /* 0x000e640000000800 */
[----:B-1----:R1:W-:Y:S04]  /*24100*/  STL [R1+0x29e0], R0 ;  /* 0x0029e00001007387 */ /* 0x0023e80000100800 */
[----:B-1----:R-:W2:Y:S01]  /*24110*/  LDL.LU R0, [R1+0xa8] ;  /* 0x0000a80001007983 */ /* 0x002ea20000300800 */
[----:B------:R-:W-:-:S06]  /*24120*/  FMUL R29, R3, 1.4426950216293334961 ;  /* 0x3fb8aa3b031d7820 */ /* 0x000fcc0000400000 */
[----:B------:R-:W1:Y:S02]  /*24130*/  MUFU.EX2 R29, R29 ;  /* 0x0000001d001d7308 */ /* 0x000e640000000800 */
[----:B-1----:R1:W-:Y:S01]  /*24140*/  STL [R1+0x50], R29 ;  /* 0x0000501d01007387 */ /* 0x0023e20000100800 */
[----:B--2---:R-:W-:-:S04]  /*24150*/  FFMA R3, R0, c[0x0][0x188], -R14 ;  /* 0x0000620000037a23 */ /* 0x004fc8000000080e */
[----:B-1----:R-:W-:Y:S02]  /*24160*/  FMUL R29, R3, 1.4426950216293334961 ;  /* 0x3fb8aa3b031d7820 */ /* 0x002fe40000400000 */
[----:B------:R-:W2:Y:S04]  /*24170*/  LDL.LU R3, [R1+0xac] ;  /* 0x0000ac0001037983 */ /* 0x000ea80000300800 */
[----:B------:R-:W1:Y:S01]  /*24180*/  S2R R0, SR_TID.X ;  /* 0x0000000000007919 */ /* 0x000e620000002100 */
[----:B------:R-:W1:Y:S01]  /*24190*/  MUFU.EX2 R29, R29 ;  /* 0x0000001d001d7308 */ /* 0x000e620000000800 */
[----:B0-----:R-:W-:Y:S02]  /*241a0*/  FMNMX R15, R28, R15, !PT ;  /* 0x0000000f1c0f7209 */ /* 0x001fe40007800000 */
[----:B-1----:R-:W-:-:S05]  /*241b0*/  LOP3.LUT R0, R0, 0x1c, RZ, 0xc0, !PT ;  /* 0x0000001c00007812 */ /* 0x002fca00078ec0ff */
[----:B------:R-:W0:Y:S01]  /*241c0*/  LDS R28, [R0.X4+0x180] ;  /* 0x00018000001c7984 */ /* 0x000e220000004800 */
[----:B--2---:R-:W-:-:S03]  /*241d0*/  FFMA R3, R3, c[0x0][0x188], -R14 ;  /* 0x0000620003037a23 */ /* 0x004fc6000000080e */
[----:B------:R-:W2:Y:S01]  /*241e0*/  LDL.LU R14, [R1+0x2a08] ;  /* 0x002a0800010e7983 */ /* 0x000ea20000300800 */
[----:B------:R1:W-:Y:S02]  /*241f0*/  STL [R1+0x4c], R29 ;  /* 0x00004c1d01007387 */ /* 0x0003e40000100800 */
[----:B-1----:R-:W-:Y:S02]  /*24200*/  FMUL R29, R3, 1.4426950216293334961 ;  /* 0x3fb8aa3b031d7820 */ /* 0x002fe40000400000 */
[----:B------:R-:W-:Y:S02]  /*24210*/  FFMA R3, R27, c[0x0][0x188], -R15 ;  /* 0x000062001b037a23 */ /* 0x000fe4000000080f */
[----:B------:R1:W0:Y:S02]  /*24220*/  MUFU.EX2 R0, R29 ;  /* 0x0000001d00007308 */ /* 0x0002240000000800 */
[----:B-1----:R-:W-:-:S06]  /*24230*/  FMUL R29, R3, 1.4426950216293334961 ;  /* 0x3fb8aa3b031d7820 */ /* 0x002fcc0000400000 */
[----:B------:R-:W1:Y:S01]  /*24240*/  MUFU.EX2 R29, R29 ;  /* 0x0000001d001d7308 */ /* 0x000e620000000800 */
[----:B------:R-:W-:Y:S01]  /*24250*/  STL [R1+0x3d0], R15 ;  /* 0x0003d00f01007387 */ /* 0x000fe20000100800 */
[----:B------:R-:W2:Y:S02]  /*24260*/  LDL.LU R27, [R1+0x88] ;  /* 0x00008800011b7983 */ /* 0x000ea40000300800 */
[----:B---3--:R-:W-:Y:S02]  /*24270*/  FFMA R3, R26, c[0x0][0x188], -R15 ;  /* 0x000062001a037a23 */ /* 0x008fe4000000080f */
[----:B0-----:R0:W-:Y:S01]  /*24280*/  STL [R1+0x48], R0 ;  /* 0x0000480001007387 */ /* 0x0011e20000100800 */
[----:B------:R-:W3:Y:S04]  /*24290*/  LDL R26, [R1+0x800] ;  /* 0x00080000011a7983 */ /* 0x000ee80000100800 */
[----:B0-----:R-:W2:Y:S01]  /*242a0*/  LDL.LU R0, [R1+0x8c] ;  /* 0x00008c0001007983 */ /* 0x001ea20000300800 */
[----:B-1----:R0:W-:Y:S02]  /*242b0*/  STL [R1+0x44], R29 ;  /* 0x0000441d01007387 */ /* 0x0021e40000100800 */
[----:B0-----:R-:W-:-:S02]  /*242c0*/  FMUL R29, R3, 1.4426950216293334961 ;  /* 0x3fb8aa3b031d7820 */ /* 0x001fc40000400000 */
        /* <DEDUP_REMOVED lines=26> */
[----:B------:R-:W0:Y:S01]  /*24470*/  MUFU.EX2 R29, R29 ;  /* 0x0000001d001d7308 */ /* 0x000e220000000800 */
[----:B---3--:R-:W-:Y:S01]  /*24480*/  FMNMX R26, R28, R26, !PT ;  /* 0x0000001a1c1a7209 */ /* 0x008fe20007800000 */
[----:B--2---:R-:W-:Y:S02]  /*24490*/  FFMA R3, R3, c[0x0][0x188], -R15 ;  /* 0x0000620003037a23 */ /* 0x004fe4000000080f */
[----:B------:R-:W2:Y:S02]  /*244a0*/  LDL.LU R15, [R1+0x2a04] ;  /* 0x002a0400010f7983 */ /* 0x000ea40000300800 */
[----:B------:R-:W-:Y:S02]  /*244b0*/  STL [R1+0x3cc], R26 ;  /* 0x0003cc1a01007387 */ /* 0x000fe40000100800 */
[----:B0-----:R0:W-:Y:S02]  /*244c0*/  STL [R1+0x24], R29 ;  /* 0x0000241d01007387 */ /* 0x0011e40000100800 */
[----:B0-----:R-:W-:-:S02]  /*244d0*/  FMUL R29, R3, 1.4426950216293334961 ;  /* 0x3fb8aa3b031d7820 */ /* 0x001fc40000400000 */
[----:B------:R-:W3:Y:S04]  /*244e0*/  LDL.LU R3, [R1+0x98] ;  /* 0x0000980001037983 */ /* 0x000ee80000300800 */
[----:B------:R-:W0:Y:S02]  /*244f0*/  MUFU.EX2 R29, R29 ;  /* 0x0000001d001d7308 */ /* 0x000e240000000800 */
[----:B0-----:R0:W-:Y:S01]  /*24500*/  STL [R1+0x20], R29 ;  /* 0x0000201d01007387 */ /* 0x0011e20000100800 */
[----:B---3--:R-:W-:-:S04]  /*24510*/  FFMA R3, R3, c[0x0][0x188], -R26 ;  /* 0x0000620003037a23 */ /* 0x008fc8000000081a */
[----:B0-----:R-:W-:Y:S02]  /*24520*/  FMUL R29, R3, 1.4426950216293334961 ;  /* 0x3fb8aa3b031d7820 */ /* 0x001fe40000400000 */
[----:B------:R-:W3:Y:S04]  /*24530*/  LDL.LU R3, [R1+0x9c] ;  /* 0x00009c0001037983 */ /* 0x000ee80000300800 */
[----:B------:R-:W0:Y:S02]  /*24540*/  MUFU.EX2 R29, R29 ;  /* 0x0000001d001d7308 */ /* 0x000e240000000800 */
[----:B0-----:R0:W-:Y:S01]  /*24550*/  STL [R1+0x7f0], R29 ;  /* 0x0007f01d01007387 */ /* 0x0011e20000100800 */
[----:B---3--:R-:W-:-:S04]  /*24560*/  FFMA R3, R3, c[0x0][0x188], -R26 ;  /* 0x0000620003037a23 */ /* 0x008fc8000000081a */
[----:B0-----:R-:W-:-:S06]  /*24570*/  FMUL R29, R3, 1.4426950216293334961 ;  /* 0x3fb8aa3b031d7820 */ /* 0x001fcc0000400000 */
[----:B------:R-:W0:Y:S01]  /*24580*/  MUFU.EX2 R29, R29 ;  /* 0x0000001d001d7308 */ /* 0x000e220000000800 */
[--C-:B------:R-:W-:Y:S02]  /*24590*/  FFMA R3, R27, c[0x0][0x188], -R26.reuse ;  /* 0x000062001b037a23 */ /* 0x100fe4000000081a */
[----:B------:R-:W3:Y:S04]  /*245a0*/  LDL R27, [R1+0x804] ;  /* 0x00080400011b7983 */ /* 0x000ee80000100800 */
[----:B0-----:R0:W-:Y:S02]  /*245b0*/  STL [R1+0x90], R29 ;  /* 0x0000901d01007387 */ /* 0x0011e40000100800 */
[----:B0-----:R-:W-:Y:S02]  /*245c0*/  FMUL R29, R3, 1.4426950216293334961 ;  /* 0x3fb8aa3b031d7820 */ /* 0x001fe40000400000 */
[----:B------:R-:W-:-:S02]  /*245d0*/  FFMA R3, R0, c[0x0][0x188], -R26 ;  /* 0x0000620000037a23 */ /* 0x000fc4000000081a */
[----:B------:R0:W1:Y:S02]  /*245e0*/  MUFU.EX2 R0, R29 ;  /* 0x0000001d00007308 */ /* 0x0000640000000800 */
[----:B0-----:R-:W-:Y:S02]  /*245f0*/  FMUL R29, R3, 1.4426950216293334961 ;  /* 0x3fb8aa3b031d7820 */ /* 0x001fe40000400000 */
[----:B------:R-:W2:Y:S04]  /*24600*/  LDL.LU R3, [R1+0x38] ;  /* 0x0000380001037983 */ /* 0x000ea80000300800 */
[----:B------:R-:W0:Y:S01]  /*24610*/  MUFU.EX2 R29, R29 ;  /* 0x0000001d001d7308 */ /* 0x000e220000000800 */
[----:B-1----:R-:W-:Y:S01]  /*24620*/  STL [R1+0x7ec], R0 ;  /* 0x0007ec0001007387 */ /* 0x002fe20000100800 */
[----:B------:R1:W-:Y:S03]  /*24630*/  STL [R1+0x29f0], R0 ;  /* 0x0029f00001007387 */ /* 0x0003e60000100800 */
[----:B0-----:R0:W-:Y:S01]  /*24640*/  STL [R1+0x8c], R29 ;  /* 0x00008c1d01007387 */ /* 0x0011e20000100800 */
[----:B-1----:R-:W3:Y:S02]  /*24650*/  LDL.LU R0, [R1+0x10] ;  /* 0x0000100001007983 */ /* 0x002ee40000300800 */
        /* <DEDUP_REMOVED lines=9> */
[----:B0-----:R0:W-:Y:S04]  /*246f0*/  STL [R1+0x88], R29 ;  /* 0x0000881d01007387 */ /* 0x0011e80000100800 */
[----:B------:R-:W1:Y:S01]  /*24700*/  S2R R28, SR_TID.X ;  /* 0x00000000001c7919 */ /* 0x000e620000002100 */
[----:B--2---:R-:W-:-:S04]  /*24710*/  FFMA R3, R3, c[0x0][0x188], -R26 ;  /* 0x0000620003037a23 */ /* 0x004fc8000000081a */
[----:B0-----:R-:W-:Y:S02]  /*24720*/  FMUL R29, R3, 1.4426950216293334961 ;  /* 0x3fb8aa3b031d7820 */ /* 0x001fe40000400000 */
[----:B------:R-:W2:Y:S01]  /*24730*/  LDL.LU R3, [R1+0x2c] ;  /* 0x00002c0001037983 */ /* 0x000ea20000300800 */
[----:B-1----:R-:W-:-:S06]  /*24740*/  LOP3.LUT R28, R28, 0x1c, RZ, 0xc0, !PT ;  /* 0x0000001c1c1c7812 */ /* 0x002fcc00078ec0ff */
[----:B------:R-:W3:Y:S01]  /*24750*/  LDS R28, [R28.X4+0x200] ;  /* 0x000200001c1c7984 */ /* 0x000ee20000004800 */
[----:B------:R-:W0:Y:S01]  /*24760*/  MUFU.EX2 R29, R29 ;  /* 0x0000001d001d7308 */ /* 0x000e220000000800 */
[----:B---3--:R-:W-:Y:S01]  /*24770*/  FMNMX R27, R28, R27, !PT ;  /* 0x0000001b1c1b7209 */ /* 0x008fe20007800000 */
[----:B--2---:R-:W-:Y:S02]  /*24780*/  FFMA R3, R3, c[0x0][0x188], -R26 ;  /* 0x0000620003037a23 */ /* 0x004fe4000000081a */
[----:B------:R-:W2:Y:S01]  /*24790*/  LDL.LU R26, [R1+0x2a00] ;  /* 0x002a0000011a7983 */ /* 0x000ea20000300800 */
[----:B0-----:R0:W-:Y:S02]  /*247a0*/  STL [R1+0x7e4], R29 ;  /* 0x0007e41d01007387 */ /* 0x0011e40000100800 */
[----:B0-----:R-:W-:-:S06]  /*247b0*/  FMUL R29, R3, 1.4426950216293334961 ;  /* 0x3fb8aa3b031d7820 */ /* 0x001fcc0000400000 */
[----:B------:R-:W0:Y:S01]  /*247c0*/  MUFU.EX2 R29, R29 ;  /* 0x0000001d001d7308 */ /* 0x000e220000000800 */
[----:B------:R-:W-:Y:S01]  /*247d0*/  FFMA R3, R0, c[0x0][0x188], -R27 ;  /* 0x0000620000037a23 */ /* 0x000fe2000000081b */
[----:B------:R-:W-:Y:S01]  /*247e0*/  STL [R1+0x3c8], R27 ;  /* 0x0003c81b01007387 */ /* 0x000fe20000100800 */
[----:B------:R-:W3:Y:S03]  /*247f0*/  LDL.LU R0, [R1+0x1c] ;  /* 0x00001c0001007983 */ /* 0x000ee60000300800 */
[----:B0-----:R0:W-:Y:S02]  /*24800*/  STL [R1+0x7e0], R29 ;  /* 0x0007e01d01007387 */ /* 0x0011e40000100800 */
[----:B0-----:R-:W-:-:S06]  /*24810*/  FMUL R29, R3, 1.4426950216293334961 ;  /* 0x3fb8aa3b031d7820 */ /* 0x001fcc0000400000 */
[----:B------:R-:W0:Y:S01]  /*24820*/  MUFU.EX2 R29, R29 ;  /* 0x0000001d001d7308 */ /* 0x000e220000000800 */
[--C-:B------:R-:W-:Y:S02]  /*24830*/  FFMA R3, R2, c[0x0][0x188], -R27.reuse ;  /* 0x0000620002037a23 */ /* 0x100fe4000000081b */
[----:B------:R-:W2:Y:S04]  /*24840*/  LDL R2, [R1+0x808] ;  /* 0x0008080001027983 */ /* 0x000ea80000100800 */
[----:B0-----:R0:W-:Y:S02]  /*24850*/  STL [R1+0x7dc], R29 ;  /* 0x0007dc1d01007387 */ /* 0x0011e40000100800 */
[----:B0-----:R-:W-:Y:S02]  /*24860*/  FMUL R29, R3, 1.4426950216293334961 ;  /* 0x3fb8aa3b031d7820 */ /* 0x001fe40000400000 */
[----:B------:R-:W2:Y:S04]  /*24870*/  LDL.LU R3, [R1] ;  /* 0x0000000001037983 */ /* 0x000ea80000300800 */
        /* <DEDUP_REMOVED lines=10> */
[----:B------:R-:W-:Y:S02]  /*24920*/  FFMA R3, R8, c[0x0][0x188], -R27 ;  /* 0x0000620008037a23 */ /* 0x000fe4000000081b */
[----:B------:R0:W2:Y:S02]  /*24930*/  MUFU.EX2 R8, R29 ;  /* 0x0000001d00087308 */ /* 0x0000a40000000800 */
[----:B0-----:R-:W4:Y:S01]  /*24940*/  LDL.LU R29, [R1+0x18] ;  /* 0x00001800011d7983 */ /* 0x001f220000300800 */
[----:B-1----:R-:W-:-:S06]  /*24950*/  LOP3.LUT R28, R28, 0x1c, RZ, 0xc0, !PT ;  /* 0x0000001c1c1c7812 */ /* 0x002fcc00078ec0ff */
[----:B------:R-:W0:Y:S04]  /*24960*/  LDS R28, [R28.X4+0x280] ;  /* 0x000280001c1c7984 */ /* 0x000e280000004800 */
[----:B--2---:R1:W-:Y:S02]  /*24970*/  STL [R1+0x7d0], R8 ;  /* 0x0007d00801007387 */ /* 0x0043e40000100800 */
[----:B-1----:R-:W-:Y:S02]  /*24980*/  FMUL R8, R3, 1.4426950216293334961 ;  /* 0x3fb8aa3b03087820 */ /* 0x002fe40000400000 */
[----:B------:R-:W-:Y:S02]  /*24990*/  FFMA R3, R9, c[0x0][0x188], -R27 ;  /* 0x0000620009037a23 */ /* 0x000fe4000000081b */
[----:B------:R1:W2:Y:S02]  /*249a0*/  MUFU.EX2 R9, R8 ;  /* 0x0000000800097308 */ /* 0x0002a40000000800 */
[----:B-1----:R-:W-:-:S02]  /*249b0*/  FMUL R8, R3, 1.4426950216293334961 ;  /* 0x3fb8aa3b03087820 */ /* 0x002fc40000400000 */
[--C-:B------:R-:W-:Y:S02]  /*249c0*/  FFMA R3, R20, c[0x0][0x188], -R27.reuse ;  /* 0x0000620014037a23 */ /* 0x100fe4000000081b */
[----:B------:R-:W1:Y:S02]  /*249d0*/  S2R R20, SR_TID.X ;  /* 0x0000000000147919 */ /* 0x000e640000002100 */
[----:B------:R-:W0:Y:S01]  /*249e0*/  MUFU.EX2 R8, R8 ;  /* 0x0000000800087308 */ /* 0x000e220000000800 */
[----:B------:R-:W-:Y:S01]  /*249f0*/  FMUL R3, R3, 1.4426950216293334961 ;  /* 0x3fb8aa3b03037820 */ /* 0x000fe20000400000 */
[----:B--2---:R2:W-:Y:S06]  /*24a00*/  STL [R1+0x7cc], R9 ;  /* 0x0007cc0901007387 */ /* 0x0045ec0000100800 */
[----:B--2---:R-:W2:Y:S01]  /*24a10*/  MUFU.EX2 R9, R3 ;  /* 0x0000000300097308 */ /* 0x004ea20000000800 */
[----:B0-----:R0:W-:Y:S01]  /*24a20*/  STL [R1+0x170], R8 ;  /* 0x0001700801007387 */ /* 0x0011e20000100800 */
[----:B------:R-:W-:Y:S01]  /*24a30*/  FMNMX R2, R28, R2, !PT ;  /* 0x000000021c027209 */ /* 0x000fe20007800000 */
[----:B0-----:R-:W-:-:S02]  /*24a40*/  FFMA R8, R21, c[0x0][0x188], -R27 ;  /* 0x0000620015087a23 */ /* 0x001fc4000000081b */
[----:B------:R-:W5:Y:S02]  /*24a50*/  LDL.LU R27, [R1+0x29fc] ;  /* 0x0029fc00011b7983 */ /* 0x000f640000300800 */
[----:B------:R-:W-:Y:S02]  /*24a60*/  FMUL R8, R8, 1.4426950216293334961 ;  /* 0x3fb8aa3b08087820 */ /* 0x000fe40000400000 */
[----:B-1----:R-:W-:Y:S01]  /*24a70*/  STL [R1+0x29ac], R20 ;  /* 0x0029ac1401007387 */ /* 0x002fe20000100800 */
[----:B------:R-:W-:Y:S01]  /*24a80*/  STL [R1+0x3c4], R2 ;  /* 0x0003c40201007387 */ /* 0x000fe20000100800 */
[----:B--2---:R4:W-:Y:S01]  /*24a90*/  STL [R1+0x7c8], R9 ;  /* 0x0007c80901007387 */ /* 0x0049e20000100800 */
[----:B------:R3:W0:Y:S02]  /*24aa0*/  MUFU.EX2 R28, R8 ;  /* 0x00000008001c7308 */ /* 0x0006240000000800 */
[----:B---3--:R-:W-:-:S04]  /*24ab0*/  FFMA R8, R0, c[0x0][0x188], -R2 ;  /* 0x0000620000087a23 */ /* 0x008fc80000000802 */
[----:B------:R-:W-:-:S06]  /*24ac0*/  FMUL R8, R8, 1.4426950216293334961 ;  /* 0x3fb8aa3b08087820 */ /* 0x000fcc0000400000 */
[----:B------:R-:W-:Y:S01]  /*24ad0*/  MUFU.EX2 R8, R8 ;  /* 0x0000000800087308 */ /* 0x000fe20000000800 */
[----:B0-----:R-:W-:Y:S01]  /*24ae0*/  STL [R1+0x29b0], R28 ;  /* 0x0029b01c01007387 */ /* 0x001fe20000100800 */
[----:B------:R-:W-:Y:S01]  /*24af0*/  LOP3.LUT R21, R20, 0x1c, RZ, 0xc0, !PT ;  /* 0x0000001c14157812 */ /* 0x000fe200078ec0ff */
[--C-:B------:R-:W-:Y:S02]  /*24b00*/  FFMA R10, R10, c[0x0][0x188], -R2.reuse ;  /* 0x000062000a0a7a23 */ /* 0x100fe40000000802 */
[--C-:B------:R-:W-:Y:S02]  /*24b10*/  FFMA R11, R11, c[0x0][0x188], -R2.reuse ;  /* 0x000062000b0b7a23 */ /* 0x100fe40000000802 */
[----:B------:R-:W-:Y:S02]  /*24b20*/  FMUL R10, R10, 1.4426950216293334961 ;  /* 0x3fb8aa3b0a0a7820 */ /* 0x000fe40000400000 */
[----:B------:R-:W-:Y:S01]  /*24b30*/  FMUL R11, R11, 1.4426950216293334961 ;  /* 0x3fb8aa3b0b0b7820 */ /* 0x000fe20000400000 */
[----:B------:R-:W0:Y:S01]  /*24b40*/  LDS R3, [R21.X4+0x300] ;  /* 0x0003000015037984 */ /* 0x000e220000004800 */
[----:B----4-:R-:W-:-:S04]  /*24b50*/  FFMA R9, R29, c[0x0][0x188], -R2 ;  /* 0x000062001d097a23 */ /* 0x010fc80000000802 */
[----:B------:R-:W-:-:S04]  /*24b60*/  FMUL R9, R9, 1.4426950216293334961 ;  /* 0x3fb8aa3b09097820 */ /* 0x000fc80000400000 */
[----:B------:R1:W2:Y:S02]  /*24b70*/  MUFU.EX2 R0, R9 ;  /* 0x0000000900007308 */ /* 0x0002a40000000800 */
[--C-:B-1----:R-:W-:Y:S02]  /*24b80*/  FFMA R9, R17, c[0x0][0x188], -R2.reuse ;  /* 0x0000620011097a23 */ /* 0x102fe40000000802 */
[----:B------:R-:W3:Y:S04]  /*24b90*/  LDL.LU R17, [R1+0x29f8] ;  /* 0x0029f80001117983 */ /* 0x000ee80000300800 */
[----:B--2---:R-:W-:Y:S01]  /*24ba0*/  STL [R1+0x7c4], R0 ;  /* 0x0007c40001007387 */ /* 0x004fe20000100800 */
[----:B------:R1:W-:Y:S02]  /*24bb0*/  STL [R1+0x7c0], R8 ;  /* 0x0007c00801007387 */ /* 0x0003e40000100800 */
[----:B-1----:R-:W-:-:S02]  /*24bc0*/  FFMA R8, R16, c[0x0][0x188], -R2 ;  /* 0x0000620010087a23 */ /* 0x002fc40000000802 */
[----:B------:R-:W2:Y:S01]  /*24bd0*/  LDL.LU R16, [R1+0x29f4] ;  /* 0x0029f40001107983 */ /* 0x000ea20000300800 */
[----:B------:R-:W0:Y:S02]  /*24be0*/  LDL R20, [R1+0x80c] ;  /* 0x00080c0001147983 */ /* 0x000e240000100800 */
[----:B------:R-:W-:Y:S02]  /*24bf0*/  FMUL R8, R8, 1.4426950216293334961 ;  /* 0x3fb8aa3b08087820 */ /* 0x000fe40000400000 */
[----:B------:R-:W-:Y:S01]  /*24c00*/  FMUL R9, R9, 1.4426950216293334961 ;  /* 0x3fb8aa3b09097820 */ /* 0x000fe20000400000 */
[----:B------:R-:W-:Y:S08]  /*24c10*/  MUFU.EX2 R29, R11 ;  /* 0x0000000b001d7308 */ /* 0x000ff00000000800 */
[----:B------:R-:W1:Y:S08]  /*24c20*/  MUFU.EX2 R28, R9 ;  /* 0x00000009001c7308 */ /* 0x000e700000000800 */
[----:B------:R-:W4:Y:S08]  /*24c30*/  MUFU.EX2 R8, R8 ;  /* 0x0000000800087308 */ /* 0x000f300000000800 */
[----:B------:R1:W4:Y:S02]  /*24c40*/  MUFU.EX2 R9, R10 ;  /* 0x0000000a00097308 */ /* 0x0003240000000800 */
[--C-:B-1----:R-:W-:Y:S01]  /*24c50*/  FFMA R10, R23, c[0x0][0x188], -R2.reuse ;  /* 0x00006200170a7a23 */ /* 0x102fe20000000802 */
[----:B------:R-:W-:Y:S01]  /*24c60*/  STL [R1+0x7bc], R28 ;  /* 0x0007bc1c01007387 */ /* 0x000fe20000100800 */
[----:B----4-:R1:W-:Y:S02]  /*24c70*/  STL [R1+0x7b8], R8 ;  /* 0x0007b80801007387 */ /* 0x0103e40000100800 */
[----:B------:R-:W-:Y:S02]  /*24c80*/  STL [R1+0x7b4], R9 ;  /* 0x0007b40901007387 */ /* 0x000fe40000100800 */
[----:B------:R-:W-:Y:S01]  /*24c90*/  STL [R1+0x29b8], R29 ;  /* 0x0029b81d01007387 */ /* 0x000fe20000100800 */
[----:B------:R4:W-:Y:S01]  /*24ca0*/  STL [R1+0x2890], R2 ;  /* 0x0028900201007387 */ /* 0x0009e20000100800 */
[----:B------:R-:W-:Y:S03]  /*24cb0*/  STL [R1+0x2990], R21 ;  /* 0x0029901501007387 */ /* 0x000fe60000100800 */
[----:B------:R-:W0:Y:S01]  /*24cc0*/  LDS R9, [R21.X4+0x380] ;  /* 0x0003800015097984 */ /* 0x000e220000004800 */
[----:B------:R-:W-:Y:S02]  /*24cd0*/  BAR.SYNC.DEFER_BLOCKING 0x0 ;  /* 0x0000000000007b1d */ /* 0x000fe40000010000 */
[----:B-1----:R-:W-:-:S04]  /*24ce0*/  FFMA R8, R22, c[0x0][0x188], -R2 ;  /* 0x0000620016087a23 */ /* 0x002fc80000000802 */
[----:B----4-:R-:W4:Y:S01]  /*24cf0*/  LDL R2, [R1+0x810] ;  /* 0x0008100001027983 */ /* 0x010f220000100800 */
[----:B------:R-:W-:-:S06]  /*24d00*/  FMUL R8, R8, 1.4426950216293334961 ;  /* 0x3fb8aa3b08087820 */ /* 0x000fcc0000400000 */
[----:B------:R-:W1:Y:S02]  /*24d10*/  MUFU.EX2 R8, R8 ;  /* 0x0000000800087308 */ /* 0x000e640000000800 */
[----:B-1----:R2:W-:Y:S01]  /*24d20*/  STL [R1+0x7b0], R8 ;  /* 0x0007b00801007387 */ /* 0x0025e20000100800 */
[----:B0-----:R-:W-:Y:S01]  /*24d30*/  FMNMX R20, R3, R20, !PT ;  /* 0x0000001403147209 */ /* 0x001fe20007800000 */
[----:B------:R-:W-:-:S04]  /*24d40*/  FMUL R3, R10, 1.4426950216293334961 ;  /* 0x3fb8aa3b0a037820 */ /* 0x000fc80000400000 */
[----:B--2---:R-:W-:Y:S01]  /*24d50*/  FFMA R8, R16, c[0x0][0x188], -R20 ;  /* 0x0000620010087a23 */ /* 0x004fe20000000814 */
[----:B------:R0:W1:Y:S03]  /*24d60*/  MUFU.EX2 R11, R3 ;  /* 0x00000003000b7308 */ /* 0x0000660000000800 */
[----:B0-----:R-:W-:-:S06]  /*24d70*/  FMUL R3, R8, 1.4426950216293334961 ;  /* 0x3fb8aa3b08037820 */ /* 0x001fcc0000400000 */
[----:B------:R-:W0:Y:S01]  /*24d80*/  MUFU.EX2 R3, R3 ;  /* 0x0000000300037308 */ /* 0x000e220000000800 */
[----:B------:R-:W-:Y:S01]  /*24d90*/  STL [R1+0x3c0], R20 ;  /* 0x0003c01401007387 */ /* 0x000fe20000100800 */
[--C-:B---3--:R-:W-:Y:S02]  /*24da0*/  FFMA R8, R17, c[0x0][0x188], -R20.reuse ;  /* 0x0000620011087a23 */ /* 0x108fe40000000814 */
[----:B-1----:R-:W-:Y:S02]  /*24db0*/  STL [R1+0x7ac], R11 ;  /* 0x0007ac0b01007387 */ /* 0x002fe40000100800 */
[----:B------:R-:W-:Y:S02]  /*24dc0*/  STL [R1+0x29b4], R11 ;  /* 0x0029b40b01007387 */ /* 0x000fe40000100800 */
[--C-:B------:R-:W-:Y:S02]  /*24dd0*/  FFMA R4, R4, c[0x0][0x188], -R20.reuse ;  /* 0x0000620004047a23 */ /* 0x100fe40000000814 */
[----:B------:R-:W-:Y:S01]  /*24de0*/  FFMA R5, R5, c[0x0][0x188], -R20 ;  /* 0x0000620005057a23 */ /* 0x000fe20000000814 */
[----:B0-----:R0:W-:Y:S02]  /*24df0*/  STL [R1+0x7a8], R3 ;  /* 0x0007a80301007387 */ /* 0x0011e40000100800 */
[----:B0-----:R-:W-:-:S04]  /*24e00*/  FMUL R3, R8, 1.4426950216293334961 ;  /* 0x3fb8aa3b08037820 */ /* 0x001fc80000400000 */
[----:B------:R0:W1:Y:S02]  /*24e10*/  MUFU.EX2 R29, R3 ;  /* 0x00000003001d7308 */ /* 0x0000640000000800 */
[----:B0-----:R-:W-:-:S06]  /*24e20*/  FMUL R3, R4, 1.4426950216293334961 ;  /* 0x3fb8aa3b04037820 */ /* 0x001fcc0000400000 */
[----:B------:R0:W2:Y:S02]  /*24e30*/  MUFU.EX2 R4, R3 ;  /* 0x0000000300047308 */ /* 0x0000a40000000800 */
[----:B0-----:R-:W-:-:S06]  /*24e40*/  FMUL R3, R5, 1.4426950216293334961 ;  /* 0x3fb8aa3b05037820 */ /* 0x001fcc0000400000 */
[----:B------:R0:W3:Y:S01]  /*24e50*/  MUFU.EX2 R5, R3 ;  /* 0x0000000300057308 */ /* 0x0000e20000000800 */
[----:B-1----:R-:W-:Y:S01]  /*24e60*/  STL [R1+0x7a4], R29 ;  /* 0x0007a41d01007387 */ /* 0x002fe20000100800 */
[----:B--2---:R1:W-:Y:S02]  /*24e70*/  STL [R1+0x7a0], R4 ;  /* 0x0007a00401007387 */ /* 0x0043e40000100800 */
[----:B-1----:R-:W-:-:S04]  /*24e80*/  FFMA R4, R12, c[0x0][0x188], -R20 ;  /* 0x000062000c047a23 */ /* 0x002fc80000000814 */
[----:B0-----:R-:W-:Y:S02]  /*24e90*/  FMUL R3, R4, 1.4426950216293334961 ;  /* 0x3fb8aa3b04037820 */ /* 0x001fe40000400000 */
[--C-:B-----5:R-:W-:Y:S01]  /*24ea0*/  FFMA R4, R13, c[0x0][0x188], -R20.reuse ;  /* 0x000062000d047a23 */ /* 0x120fe20000000814 */
[----:B---3--:R0:W-:Y:S01]  /*24eb0*/  STL [R1+0x79c], R5 ;  /* 0x00079c0501007387 */ /* 0x0081e20000100800 */
[----:B----4-:R-:W-:Y:S01]  /*24ec0*/  FMNMX R2, R9, R2, !PT ;  /* 0x0000000209027209 */ /* 0x010fe20007800000 */
[----:B0-----:R0:W1:Y:S02]  /*24ed0*/  MUFU.EX2 R5, R3 ;  /* 0x0000000300057308 */ /* 0x0010640000000800 */
[----:B0-----:R-:W-:Y:S02]  /*24ee0*/  FMUL R3, R4, 1.4426950216293334961 ;  /* 0x3fb8aa3b04037820 */ /* 0x001fe40000400000 */
[----:B------:R-:W-:-:S04]  /*24ef0*/  FFMA R4, R24, c[0x0][0x188], -R20 ;  /* 0x0000620018047a23 */ /* 0x000fc80000000814 */
[----:B------:R0:W2:Y:S02]  /*24f00*/  MUFU.EX2 R11, R3 ;  /* 0x00000003000b7308 */ /* 0x0000a40000000800 */
[----:B0-----:R-:W-:Y:S02]  /*24f10*/  FMUL R3, R4, 1.4426950216293334961 ;  /* 0x3fb8aa3b04037820 */ /* 0x001fe40000400000 */
[----:B------:R-:W-:-:S04]  /*24f20*/  FFMA R4, R25, c[0x0][0x188], -R20 ;  /* 0x0000620019047a23 */ /* 0x000fc80000000814 */
[----:B------:R0:W3:Y:S02]  /*24f30*/  MUFU.EX2 R20, R3 ;  /* 0x0000000300147308 */ /* 0x0000e40000000800 */
[----:B0-----:R-:W-:Y:S02]  /*24f40*/  FMUL R3, R4, 1.4426950216293334961 ;  /* 0x3fb8aa3b04037820 */ /* 0x001fe40000400000 */
[----:B------:R-:W-:-:S04]  /*24f50*/  FFMA R4, R18, c[0x0][0x188], -R2 ;  /* 0x0000620012047a23 */ /* 0x000fc80000000802 */
[----:B------:R0:W4:Y:S01]  /*24f60*/  MUFU.EX2 R18, R3 ;  /* 0x0000000300127308 */ /* 0x0001220000000800 */
[--C-:B------:R-:W-:Y:S02]  /*24f70*/  FFMA R6, R6, c[0x0][0x188], -R2.reuse ;  /* 0x0000620006067a23 */ /* 0x100fe40000000802 */
[----:B0-----:R-:W-:Y:S02]  /*24f80*/  FMUL R3, R4, 1.4426950216293334961 ;  /* 0x3fb8aa3b04037820 */ /* 0x001fe40000400000 */
[----:B------:R-:W-:-:S03]  /*24f90*/  FFMA R4, R19, c[0x0][0x188], -R2 ;  /* 0x0000620013047a23 */ /* 0x000fc60000000802 */
[----:B------:R0:W2:Y:S01]  /*24fa0*/  MUFU.EX2 R13, R3 ;  /* 0x00000003000d7308 */ /* 0x0000a20000000800 */
[----:B------:R-:W-:Y:S02]  /*24fb0*/  FFMA R7, R7, c[0x0][0x188], -R2 ;  /* 0x0000620007077a23 */ /* 0x000fe40000000802 */
[----:B0-----:R-:W-:-:S05]  /*24fc0*/  FMUL R3, R4, 1.4426950216293334961 ;  /* 0x3fb8aa3b04037820 */ /* 0x001fca0000400000 */
[----:B------:R0:W-:Y:S02]  /*24fd0*/  MUFU.EX2 R25, R3 ;  /* 0x0000000300197308 */ /* 0x0001e40000000800 */
[----:B0-----:R-:W-:-:S06]  /*24fe0*/  FMUL R3, R6, 1.4426950216293334961 ;  /* 0x3fb8aa3b06037820 */ /* 0x001fcc0000400000 */
[----:B------:R0:W-:Y:S01]  /*24ff0*/  MUFU.EX2 R12, R3 ;  /* 0x00000003000c7308 */ /* 0x0001e20000000800 */
[----:B-1----:R-:W-:Y:S01]  /*25000*/  STL [R1+0x798], R5 ;  /* 0x0007980501007387 */ /* 0x002fe20000100800 */
[----:B------:R-:W5:Y:S02]  /*25010*/  LDL R10, [R1+0xd0] ;  /* 0x0000d000010a7983 */ /* 0x000f640000100800 */
[----:B0-----:R-:W-:Y:S01]  /*25020*/  FMUL R3, R7, 1.4426950216293334961 ;  /* 0x3fb8aa3b07037820 */ /* 0x001fe20000400000 */
[----:B------:R-:W-:Y:S01]  /*25030*/  STL [R1+0x3bc], R2 ;  /* 0x0003bc0201007387 */ /* 0x000fe20000100800 */
[----:B------:R-:W5:Y:S02]  /*25040*/  LDL R9, [R1+0x60] ;  /* 0x0000600001097983 */ /* 0x000f640000100800 */
[----:B------:R-:W5:Y:S02]  /*25050*/  LDL R8, [R1+0x64] ;  /* 0x0000640001087983 */ /* 0x000f640000100800 */
[----:B------:R-:W0:Y:S01]  /*25060*/  MUFU.EX2 R3, R3 ;  /* 0x0000000300037308 */ /* 0x000e220000000800 */
[----:B--2---:R-:W-:Y:S01]  /*25070*/  STL [R1+0x794], R11 ;  /* 0x0007940b01007387 */ /* 0x004fe20000100800 */
[----:B------:R-:W-:Y:S02]  /*25080*/  STL [R1+0x29bc], R11 ;  /* 0x0029bc0b01007387 */ /* 0x000fe40000100800 */
[----:B------:R-:W2:Y:S02]  /*25090*/  LDL.LU R23, [R1+0x40] ;  /* 0x0000400001177983 */ /* 0x000ea40000300800 */
[----:B------:R-:W2:Y:S01]  /*250a0*/  LDL.LU R22, [R1+0x44] ;  /* 0x0000440001167983 */ /* 0x000ea20000300800 */
[----:B------:R-:W2:Y:S01]  /*250b0*/  LDL.LU R24, [R1+0x7a0] ;  /* 0x0007a00001187983 */ /* 0x000ea20000300800 */
[----:B---3--:R-:W-:Y:S02]  /*250c0*/  STL [R1+0x790], R20 ;  /* 0x0007901401007387 */ /* 0x008fe40000100800 */
[----:B------:R-:W-:Y:S02]  /*250d0*/  STL [R1+0x29c0], R20 ;  /* 0x0029c01401007387 */ /* 0x000fe40000100800 */
[----:B----4-:R-:W-:Y:S01]  /*250e0*/  STL [R1+0x78c], R18 ;  /* 0x00078c1201007387 */ /* 0x010fe20000100800 */
[----:B------:R1:W-:Y:S01]  /*250f0*/  STL [R1+0x29c4], R18 ;  /* 0x0029c41201007387 */ /* 0x0003e20000100800 */
[----:B------:R-:W-:Y:S02]  /*25100*/  STL [R1+0x788], R13 ;  /* 0x0007880d01007387 */ /* 0x000fe40000100800 */
[----:B------:R-:W3:Y:S02]  /*25110*/  LDL R6, [R1+0xc0] ;  /* 0x0000c00001067983 */ /* 0x000ee40000100800 */
[----:B------:R-:W4:Y:S01]  /*25120*/  LDL R19, [R1+0x7f0] ;  /* 0x0007f00001137983 */ /* 0x000f220000100800 */
[----:B-1----:R-:W4:Y:S01]  /*25130*/  LDL R18, [R1+0x90] ;  /* 0x0000900001127983 */ /* 0x002f220000100800 */
[----:B0-----:R0:W-:Y:S02]  /*25140*/  STL [R1+0x780], R3 ;  /* 0x0007800301007387 */ /* 0x0011e40000100800 */
[----:B------:R-:W3:Y:S02]  /*25150*/  LDL R5, [R1+0x7c0] ;  /* 0x0007c00001057983 */ /* 0x000ee40000100800 */
[----:B------:R-:W-:Y:S01]  /*25160*/  FFMA R4, R14, c[0x0][0x188], -R2 ;  /* 0x000062000e047a23 */ /* 0x000fe20000000802 */
[----:B------:R-:W-:Y:S01]  /*25170*/  MOV R17, R28 ;  /* 0x0000001c00117202 */ /* 0x000fe20000000f00 */
[----:B------:R-:W4:Y:S04]  /*25180*/  LDL R20, [R1+0x7d8] ;  /* 0x0007d80001147983 */ /* 0x000f280000100800 */
[----:B------:R-:W4:Y:S01]  /*25190*/  LDL R11, [R1+0x7dc] ;  /* 0x0007dc00010b7983 */ /* 0x000f220000100800 */
[----:B0-----:R-:W-:-:S02]  /*251a0*/  FMUL R3, R4, 1.4426950216293334961 ;  /* 0x3fb8aa3b04037820 */ /* 0x001fc40000400000 */
[--C-:B------:R-:W-:Y:S02]  /*251b0*/  FFMA R4, R15, c[0x0][0x188], -R2.reuse ;  /* 0x000062000f047a23 */ /* 0x100fe40000000802 */
[----:B------:R0:W1:Y:S02]  /*251c0*/  MUFU.EX2 R7, R3 ;  /* 0x0000000300077308 */ /* 0x0000640000000800 */
[----:B0-----:R-:W-:Y:S02]  /*251d0*/  FMUL R3, R4, 1.4426950216293334961 ;  /* 0x3fb8aa3b04037820 */ /* 0x001fe40000400000 */
[----:B------:R-:W-:-:S04]  /*251e0*/  FFMA R4, R26, c[0x0][0x188], -R2 ;  /* 0x000062001a047a23 */ /* 0x000fc80000000802 */
[----:B------:R0:W1:Y:S02]  /*251f0*/  MUFU.EX2 R28, R3 ;  /* 0x00000003001c7308 */ /* 0x0000640000000800 */
[----:B0-----:R-:W-:Y:S02]  /*25200*/  FMUL R3, R4, 1.4426950216293334961 ;  /* 0x3fb8aa3b04037820 */ /* 0x001fe40000400000 */
[----:B------:R-:W-:-:S04]  /*25210*/  FFMA R4, R27, c[0x0][0x188], -R2 ;  /* 0x000062001b047a23 */ /* 0x000fc80000000802 */
[----:B------:R0:W1:Y:S02]  /*25220*/  MUFU.EX2 R14, R3 ;  /* 0x00000003000e7308 */ /* 0x0000640000000800 */
[----:B0-----:R-:W-:-:S06]  /*25230*/  FMUL R3, R4, 1.4426950216293334961 ;  /* 0x3fb8aa3b04037820 */ /* 0x001fcc0000400000 */
[----:B------:R-:W0:Y:S01]  /*25240*/  MUFU.EX2 R16, R3 ;  /* 0x0000000300107308 */ /* 0x000e220000000800 */
[----:B------:R-:W-:Y:S01]  /*25250*/  STL [R1+0x784], R12 ;  /* 0x0007840c01007387 */ /* 0x000fe20000100800 */
[----:B-1----:R-:W-:Y:S02]  /*25260*/  STL [R1+0x77c], R7 ;  /* 0x00077c0701007387 */ /* 0x002fe40000100800 */
[----:B------:R-:W4:Y:S01]  /*25270*/  LDL.LU R26, [R1+0x7a8] ;  /* 0x0007a800011a7983 */ /* 0x000f220000300800 */
[----:B------:R-:W4:Y:S04]  /*25280*/  LDL R21, [R1+0x5c] ;  /* 0x00005c0001157983 */ /* 0x000f280000100800 */
[----:B------:R-:W4:Y:S01]  /*25290*/  LDL R2, [R1+0x84] ;  /* 0x0000840001027983 */ /* 0x000f220000100800 */
[----:B------:R-:W-:Y:S02]  /*252a0*/  STL [R1+0x778], R28 ;  /* 0x0007781c01007387 */ /* 0x000fe40000100800 */
[----:B------:R-:W-:Y:S02]  /*252b0*/  STL [R1+0x29c8], R28 ;  /* 0x0029c81c01007387 */ /* 0x000fe40000100800 */
[----:B------:R-:W-:Y:S01]  /*252c0*/  STL [R1+0x774], R14 ;  /* 0x0007740e01007387 */ /* 0x000fe20000100800 */
[----:B------:R-:W-:Y:S04]  /*252d0*/  STL [R1+0x29cc], R14 ;  /* 0x0029cc0e01007387 */ /* 0x000fe80000100800 */
[----:B0-----:R-:W-:Y:S01]  /*252e0*/  STL [R1+0x770], R16 ;  /* 0x0007701001007387 */ /* 0x001fe20000100800 */
[----:B------:R-:W-:Y:S02]  /*252f0*/  STL [R1+0x29d0], R16 ;  /* 0x0029d01001007387 */ /* 0x000fe40000100800 */
[----:B-----5:R-:W-:-:S02]  /*25300*/  FADD R9, R8, R9 ;  /* 0x0000000908097221 */ /* 0x020fc40000000000 */
[----:B--2---:R-:W-:Y:S01]  /*25310*/  FADD R8, R22, R23 ;  /* 0x0000001716087221 */ /* 0x004fe20000000000 */
[----:B------:R0:W-:Y:S04]  /*25320*/  STL [R1+0x299c], R22 ;  /* 0x00299c1601007387 */ /* 0x0001e80000100800 */
[----:B0-----:R-:W2:Y:S01]  /*25330*/  LDL.LU R22, [R1+0x7c] ;  /* 0x00007c0001167983 */ /* 0x001ea20000300800 */
[----:B------:R0:W-:Y:S02]  /*25340*/  STL [R1+0x2998], R23 ;  /* 0x0029981701007387 */ /* 0x0001e40000100800 */
[----:B---3--:R-:W-:Y:S02]  /*25350*/  FADD R5, R0, R5 ;  /* 0x0000000500057221 */ /* 0x008fe40000000000 */
[----:B------:R-:W3:Y:S04]  /*25360*/  LDL.LU R0, [R1+0x29f0] ;  /* 0x0029f00001007983 */ /* 0x000ee80000300800 */
[----:B0-----:R-:W5:Y:S01]  /*25370*/  LDL.LU R23, [R1+0x70] ;  /* 0x0000700001177983 */ /* 0x001f620000300800 */
[----:B----4-:R-:W-:-:S03]  /*25380*/  FADD R4, R26, R29 ;  /* 0x0000001d1a047221 */ /* 0x010fc60000000000 */
[----:B-----5:R-:W-:Y:S01]  /*25390*/  STL [R1+0x29d4], R23 ;  /* 0x0029d41701007387 */ /* 0x020fe20000100800 */
[----:B------:R0:W-:Y:S03]  /*253a0*/  STL [R1+0x29a0], R26 ;  /* 0x0029a01a01007387 */ /* 0x0001e60000100800 */
[----:B0-----:R-:W4:Y:S01]  /*253b0*/  LDL.LU R26, [R1+0x78] ;  /* 0x00007800011a7983 */ /* 0x001f220000300800 */
[----:B------:R-:W5:Y:S02]  /*253c0*/  LDL R29, [R1+0x7d4] ;  /* 0x0007d400011d7983 */ /* 0x000f640000100800 */
[----:B------:R0:W-:Y:S02]  /*253d0*/  STL [R1+0x29a4], R25 ;  /* 0x0029a41901007387 */ /* 0x0001e40000100800 */
[----:B------:R-:W2:Y:S02]  /*253e0*/  LDL.LU R27, [R1+0x7b0] ;  /* 0x0007b000011b7983 */ /* 0x000ea40000300800 */
[----:B------:R-:W-:-:S04]  /*253f0*/  FADD R7, R19, R18 ;  /* 0x0000001213077221 */ /* 0x000fc80000000000 */
[----:B---3--:R-:W-:Y:S01]  /*25400*/  FADD R7, R0, R7 ;  /* 0x0000000700077221 */ /* 0x008fe20000000000 */
[----:B--2---:R-:W-:Y:S01]  /*25410*/  STL [R1+0x29d8], R27 ;  /* 0x0029d81b01007387 */ /* 0x004fe20000100800 */
[----:B------:R-:W-:Y:S02]  /*25420*/  STL [R1+0x29a8], R22 ;  /* 0x0029a81601007387 */ /* 0x000fe40000100800 */
[----:B------:R-:W2:Y:S02]  /*25430*/  LDL R0, [R1+0x74] ;  /* 0x0000740001007983 */ /* 0x000ea40000100800 */
[----:B------:R-:W-:Y:S01]  /*25440*/  FADD R3, R13, R25 ;  /* 0x000000190d037221 */ /* 0x000fe20000000000 */
[----:B------:R-:W-:Y:S01]  /*25450*/  MOV R15, R12 ;  /* 0x0000000c000f7202 */ /* 0x000fe20000000f00 */
[----:B0-----:R-:W-:Y:S02]  /*25460*/  IMAD.MOV.U32 R25, RZ, RZ, R17 ;  /* 0x000000ffff197224 */ /* 0x001fe400078e0011 */
[----:B------:R-:W-:Y:S01]  /*25470*/  FADD R9, R21, R9 ;  /* 0x0000000915097221 */ /* 0x000fe20000000000 */
[----:B------:R-:W3:Y:S04]  /*25480*/  LDL R13, [R1+0x58] ;  /* 0x00005800010d7983 */ /* 0x000ee80000100800 */
[----:B------:R-:W3:Y:S04]  /*25490*/  LDL R21, [R1+0x80] ;  /* 0x0000800001157983 */ /* 0x000ee80000100800 */
[----:B------:R-:W3:Y:S04]  /*254a0*/  LDL R17, [R1+0x8c] ;  /* 0x00008c0001117983 */ /* 0x000ee80000100800 */
[----:B------:R-:W3:Y:S04]  /*254b0*/  LDL R12, [R1+0x7d0] ;  /* 0x0007d000010c7983 */ /* 0x000ee80000100800 */
[----:B--2---:R0:W-:Y:S04]  /*254c0*/  STL [R1+0x29e4], R0 ;  /* 0x0029e40001007387 */ /* 0x0041e80000100800 */
[----:B0-----:R-:W2:Y:S04]  /*254d0*/  LDL R0, [R1+0x780] ;  /* 0x0007800001007983 */ /* 0x001ea80000100800 */
[----:B--2---:R0:W-:Y:S04]  /*254e0*/  STL [R1+0x29e8], R0 ;  /* 0x0029e80001007387 */ /* 0x0041e80000100800 */
[----:B0-----:R-:W2:Y:S01]  /*254f0*/  LDL R0, [R1+0x79c] ;  /* 0x00079c0001007983 */ /* 0x001ea20000100800 */
[----:B------:R-:W-:-:S02]  /*25500*/  FADD R10, R10, R6 ;  /* 0x000000060a0a7221 */ /* 0x000fc40000000000 */
[----:B------:R-:W-:Y:S01]  /*25510*/  FADD R6, R11, R20 ;  /* 0x000000140b067221 */ /* 0x000fe20000000000 */
[----:B--2---:R0:W-:Y:S01]  /*25520*/  STL [R1+0x29ec], R0 ;  /* 0x0029ec0001007387 */ /* 0x0041e20000100800 */
[----:B------:R-:W2:Y:S03]  /*25530*/  LDL R27, [R1+0x7e8] ;  /* 0x0007e800011b7983 */ /* 0x000ea60000100800 */
[----:B0-----:R-:W4:Y:S01]  /*25540*/  LDL R0, [R1+0x7b8] ;  /* 0x0007b80001007983 */ /* 0x001f220000100800 */
[----:B------:R-:W-:Y:S02]  /*25550*/  FADD R8, R2, R8 ;  /* 0x0000000802087221 */ /* 0x000fe40000000000 */
[----:B-----5:R-:W-:Y:S02]  /*25560*/  FADD R6, R29, R6 ;  /* 0x000000061d067221 */ /* 0x020fe40000000000 */
[----:B------:R-:W-:-:S02]  /*25570*/  FADD R5, R25, R5 ;  /* 0x0000000519057221 */ /* 0x000fc40000000000 */
[----:B------:R-:W-:Y:S02]  /*25580*/  FADD R10, R22, R10 ;  /* 0x0000000a160a7221 */ /* 0x000fe40000000000 */
[----:B------:R-:W-:Y:S02]  /*25590*/  FADD R3, R15, R3 ;  /* 0x000000030f037221 */ /* 0x000fe40000000000 */
[----:B---3--:R-:W-:Y:S02]  /*255a0*/  FADD R8, R21, R8 ;  /* 0x0000000815087221 */ /* 0x008fe40000000000 */
[----:B------:R-:W-:Y:S02]  /*255b0*/  FADD R9, R13, R9 ;  /* 0x000000090d097221 */ /* 0x000fe40000000000 */
[----:B------:R-:W-:Y:S02]  /*255c0*/  FADD R7, R17, R7 ;  /* 0x0000000711077221 */ /* 0x000fe40000000000 */
[----:B------:R-:W-:Y:S01]  /*255d0*/  FADD R6, R12, R6 ;  /* 0x000000060c067221 */ /* 0x000fe20000000000 */
[----:B--2---:R0:W-:Y:S01]  /*255e0*/  STL [R1+0x29dc], R27 ;  /* 0x0029dc1b01007387 */ /* 0x0041e20000100800 */
[----:B------:R-:W2:Y:S02]  /*255f0*/  LDL R23, [R1+0x7cc] ;  /* 0x0007cc0001177983 */ /* 0x000ea40000100800 */
[----:B------:R-:W3:Y:S02]  /*25600*/  LDL R16, [R1+0x7b4] ;  /* 0x0007b40001107983 */ /* 0x000ee40000100800 */
[----:B------:R-:W5:Y:S01]  /*25610*/  LDL R14, [R1+0x798] ;  /* 0x00079800010e7983 */ /* 0x000f620000100800 */
[----:B------:R-:W2:Y:S04]  /*25620*/  LDL R28, [R1+0x77c] ;  /* 0x00077c00011c7983 */ /* 0x000ea80000100800 */
[----:B0-----:R-:W2:Y:S01]  /*25630*/  LDL R27, [R1+0x34] ;  /* 0x00003400011b7983 */ /* 0x001ea20000100800 */
[----:B------:R-:W2:Y:S02]  /*25640*/  LDL.LU R19, [R1+0x4c] ;  /* 0x00004c0001137983 */ /* 0x000ea40000300800 */
[----:B------:R-:W2:Y:S02]  /*25650*/  LDL.LU R2, [R1+0x24] ;  /* 0x0000240001027983 */ /* 0x000ea40000300800 */
[----:B------:R-:W2:Y:S01]  /*25660*/  LDL R18, [R1+0x50] ;  /* 0x0000500001127983 */ /* 0x000ea20000100800 */
[----:B------:R-:W2:Y:S04]  /*25670*/  LDL R20, [R1+0x30] ;  /* 0x0000300001147983 */ /* 0x000ea80000100800 */
[----:B------:R-:W2:Y:S04]  /*25680*/  LDL R11, [R1+0x88] ;  /* 0x00008800010b7983 */ /* 0x000ea80000100800 */
[----:B------:R-:W2:Y:S04]  /*25690*/  LDL R29, [R1+0x170] ;  /* 0x00017000011d7983 */ /* 0x000ea80000100800 */
[----:B------:R-:W2:Y:S04]  /*256a0*/  LDL R22, [R1+0x6c] ;  /* 0x00006c0001167983 */ /* 0x000ea80000100800 */
[----:B------:R-:W2:Y:S04]  /*256b0*/  LDL R25, [R1+0x7e4] ;  /* 0x0007e40001197983 */ /* 0x000ea80000100800 */
[----:B------:R-:W2:Y:S01]  /*256c0*/  LDL R15, [R1+0x7c8] ;  /* 0x0007c800010f7983 */ /* 0x000ea20000100800 */
[----:B------:R-:W2:Y:S02]  /*256d0*/  LDL.LU R21, [R1+0x48] ;  /* 0x0000480001157983 */ /* 0x000ea40000300800 */
[----:B------:R-:W2:Y:S02]  /*256e0*/  LDL R17, [R1+0x68] ;  /* 0x0000680001117983 */ /* 0x000ea40000100800 */
[----:B------:R-:W2:Y:S01]  /*256f0*/  LDL R13, [R1+0x20] ;  /* 0x00002000010d7983 */ /* 0x000ea20000100800 */
[----:B------:R-:W2:Y:S01]  /*25700*/  LDL R12, [R1+0x7e0] ;  /* 0x0007e000010c7983 */ /* 0x000ea20000100800 */
[----:B----4-:R-:W-:-:S02]  /*25710*/  FADD R5, R0, R5 ;  /* 0x0000000500057221 */ /* 0x010fc40000000000 */
[----:B------:R-:W4:Y:S02]  /*25720*/  LDL.LU R0, [R1+0x29ec] ;  /* 0x0029ec0001007983 */ /* 0x000f240000300800 */
[----:B------:R-:W-:-:S04]  /*25730*/  FADD R4, R24, R4 ;  /* 0x0000000418047221 */ /* 0x000fc80000000000 */
[----:B----4-:R-:W-:Y:S02]  /*25740*/  FADD R4, R0, R4 ;  /* 0x0000000400047221 */ /* 0x010fe40000000000 */
[----:B------:R-:W4:Y:S01]  /*25750*/  LDL.LU R0, [R1+0x29e8] ;  /* 0x0029e80001007983 */ /* 0x000f220000300800 */
[----:B------:R-:W-:Y:S02]  /*25760*/  FADD R10, R26, R10 ;  /* 0x0000000a1a0a7221 */ /* 0x000fe40000000000 */
[----:B----4-:R-:W-:Y:S02]  /*25770*/  FADD R3, R0, R3 ;  /* 0x0000000300037221 */ /* 0x010fe40000000000 */
[----:B------:R-:W4:Y:S01]  /*25780*/  LDL.LU R0, [R1+0x29e4] ;  /* 0x0029e40001007983 */ /* 0x000f220000300800 */
[----:B--2---:R-:W-:Y:S02]  /*25790*/  FADD R8, R27, R8 ;  /* 0x000000081b087221 */ /* 0x004fe40000000000 */
[----:B----4-:R-:W-:-:S02]  /*257a0*/  FADD R10, R0, R10 ;  /* 0x0000000a000a7221 */ /* 0x010fc40000000000 */
[----:B------:R-:W2:Y:S01]  /*257b0*/  LDL.LU R0, [R1+0x29e0] ;  /* 0x0029e00001007983 */ /* 0x000ea20000300800 */
[----:B------:R-:W4:Y:S02]  /*257c0*/  LDL.LU R27, [R1+0x29dc] ;  /* 0x0029dc00011b7983 */ /* 0x000f240000300800 */
[----:B------:R-:W-:Y:S02]  /*257d0*/  FADD R6, R23, R6 ;  /* 0x0000000617067221 */ /* 0x000fe40000000000 */
[----:B---3--:R-:W-:Y:S02]  /*257e0*/  FADD R5, R16, R5 ;  /* 0x0000000510057221 */ /* 0x008fe40000000000 */
[----:B-----5:R-:W-:Y:S02]  /*257f0*/  FADD R4, R14, R4 ;  /* 0x000000040e047221 */ /* 0x020fe40000000000 */
[----:B------:R-:W-:Y:S02]  /*25800*/  FADD R3, R28, R3 ;  /* 0x000000031c037221 */ /* 0x000fe40000000000 */
[----:B------:R-:W-:-:S02]  /*25810*/  FADD R8, R20, R8 ;  /* 0x0000000814087221 */ /* 0x000fc40000000000 */
[----:B--2---:R-:W-:Y:S02]  /*25820*/  FADD R9, R0, R9 ;  /* 0x0000000900097221 */ /* 0x004fe40000000000 */
[----:B----4-:R-:W-:Y:S02]  /*25830*/  FADD R7, R27, R7 ;  /* 0x000000071b077221 */ /* 0x010fe40000000000 */
[----:B------:R-:W2:Y:S01]  /*25840*/  LDL.LU R27, [R1+0x29d8] ;  /* 0x0029d800011b7983 */ /* 0x000ea20000300800 */
[----:B------:R-:W3:Y:S02]  /*25850*/  LDL.LU R23, [R1+0x29d4] ;  /* 0x0029d40001177983 */ /* 0x000ee40000300800 */
[----:B------:R-:W4:Y:S02]  /*25860*/  LDL.LU R16, [R1+0x29d0] ;  /* 0x0029d00001107983 */ /* 0x000f240000300800 */
[----:B------:R-:W5:Y:S01]  /*25870*/  LDL.LU R14, [R1+0x29cc] ;  /* 0x0029cc00010e7983 */ /* 0x000f620000300800 */
[----:B------:R-:W2:Y:S01]  /*25880*/  LDL.LU R28, [R1+0x29c8] ;  /* 0x0029c800011c7983 */ /* 0x000ea20000300800 */
[----:B------:R-:W-:-:S02]  /*25890*/  FADD R9, R18, R9 ;  /* 0x0000000912097221 */ /* 0x000fc40000000000 */
[----:B------:R-:W4:Y:S02]  /*258a0*/  LDL.LU R18, [R1+0x29c4] ;  /* 0x0029c40001127983 */ /* 0x000f240000300800 */
[----:B------:R-:W4:Y:S02]  /*258b0*/  LDL.LU R20, [R1+0x29c0] ;  /* 0x0029c00001147983 */ /* 0x000f240000300800 */
[----:B------:R-:W-:Y:S02]  /*258c0*/  FADD R7, R11, R7 ;  /* 0x000000070b077221 */ /* 0x000fe40000000000 */
[----:B------:R-:W4:Y:S01]  /*258d0*/  LDL.LU R11, [R1+0x29bc] ;  /* 0x0029bc00010b7983 */ /* 0x000f220000300800 */
[----:B------:R-:W-:Y:S02]  /*258e0*/  FADD R6, R29, R6 ;  /* 0x000000061d067221 */ /* 0x000fe40000000000 */
[----:B------:R-:W5:Y:S02]  /*258f0*/  LDL.LU R29, [R1+0x29b8] ;  /* 0x0029b800011d7983 */ /* 0x000f640000300800 */
[----:B------:R-:W-:-:S02]  /*25900*/  FADD R9, R19, R9 ;  /* 0x0000000913097221 */ /* 0x000fc40000000000 */
[----:B------:R-:W-:Y:S02]  /*25910*/  FADD R6, R15, R6 ;  /* 0x000000060f067221 */ /* 0x000fe40000000000 */
[----:B------:R-:W-:Y:S02]  /*25920*/  FADD R15, R21, R9 ;  /* 0x00000009150f7221 */ /* 0x000fe40000000000 */
[----:B------:R-:W-:Y:S02]  /*25930*/  FADD R7, R25, R7 ;  /* 0x0000000719077221 */ /* 0x000fe40000000000 */
[----:B---3--:R-:W-:Y:S02]  /*25940*/  FADD R10, R23, R10 ;  /* 0x0000000a170a7221 */ /* 0x008fe40000000000 */
[----:B--2---:R-:W-:Y:S02]  /*25950*/  FADD R3, R28, R3 ;  /* 0x000000031c037221 */ /* 0x004fe40000000000 */
[----:B------:R-:W-:-:S02]  /*25960*/  FADD R10, R22, R10 ;  /* 0x0000000a160a7221 */ /* 0x000fc40000000000 */
[----:B----4-:R-:W-:Y:S02]  /*25970*/  FADD R4, R11, R4 ;  /* 0x000000040b047221 */ /* 0x010fe40000000000 */
[----:B-----5:R-:W-:Y:S01]  /*25980*/  FADD R3, R14, R3 ;  /* 0x000000030e037221 */ /* 0x020fe20000000000 */
[----:B------:R-:W2:Y:S01]  /*25990*/  LDL.LU R11, [R1+0x29b4] ;  /* 0x0029b400010b7983 */ /* 0x000ea20000300800 */
[----:B------:R-:W-:Y:S02]  /*259a0*/  FADD R17, R17, R10 ;  /* 0x0000000a11117221 */ /* 0x000fe40000000000 */
[----:B------:R-:W-:Y:S02]  /*259b0*/  FADD R4, R20, R4 ;  /* 0x0000000414047221 */ /* 0x000fe40000000000 */
[----:B------:R-:W3:Y:S02]  /*259c0*/  LDL.LU R28, [R1+0x29b0] ;  /* 0x0029b000011c7983 */ /* 0x000ee40000300800 */
[----:B------:R-:W-:Y:S01]  /*259d0*/  FADD R9, R16, R3 ;  /* 0x0000000310097221 */ /* 0x000fe20000000000 */
[----:B------:R-:W4:Y:S01]  /*259e0*/  LDL.LU R20, [R1+0x29ac] ;  /* 0x0029ac0001147983 */ /* 0x000f220000300800 */
[----:B------:R-:W-:-:S02]  /*259f0*/  FADD R10, R18, R4 ;  /* 0x00000004120a7221 */ /* 0x000fc40000000000 */
[----:B------:R-:W0:Y:S01]  /*25a00*/  SHFL.BFLY PT, R18, R17, 0x2, 0x1f ;  /* 0x0c401f0011127f89 */ /* 0x000e2200000e0000 */
[----:B------:R-:W1:Y:S04]  /*25a10*/  SHFL.BFLY PT, R16, R15, 0x2, 0x1f ;  /* 0x0c401f000f107f89 */ /* 0x000e6800000e0000 */
[----:B------:R-:W5:Y:S04]  /*25a20*/  SHFL.BFLY PT, R4, R9, 0x2, 0x1f ;  /* 0x0c401f0009047f89 */ /* 0x000f6800000e0000 */
[----:B------:R-:W5:Y:S01]  /*25a30*/  SHFL.BFLY PT, R3, R10, 0x2, 0x1f ;  /* 0x0c401f000a037f89 */ /* 0x000f6200000e0000 */
[----:B------:R-:W4:Y:S02]  /*25a40*/  LDL.LU R22, [R1+0xc0] ;  /* 0x0000c00001167983 */ /* 0x000f240000300800 */
[----:B------:R-:W4:Y:S02]  /*25a50*/  LDL.LU R25, [R1+0xd0] ;  /* 0x0000d00001197983 */ /* 0x000f240000300800 */
[----:B0-----:R-:W-:-:S02]  /*25a60*/  FADD R18, R17, R18 ;  /* 0x0000001211127221 */ /* 0x001fc40000000000 */
[----:B-1----:R-:W-:Y:S02]  /*25a70*/  FADD R15, R15, R16 ;  /* 0x000000100f0f7221 */ /* 0x002fe40000000000 */
[----:B-----5:R-:W-:Y:S02]  /*25a80*/  FADD R4, R9, R4 ;  /* 0x0000000409047221 */ /* 0x020fe40000000000 */
[----:B------:R-:W-:Y:S01]  /*25a90*/  FADD R3, R10, R3 ;  /* 0x000000030a037221 */ /* 0x000fe20000000000 */
[----:B------:R-:W0:Y:S04]  /*25aa0*/  SHFL.BFLY PT, R9, R18, 0x1, 0x1f ;  /* 0x0c201f0012097f89 */ /* 0x000e2800000e0000 */
[----:B------:R-:W1:Y:S01]  /*25ab0*/  SHFL.BFLY PT, R10, R15, 0x1, 0x1f ;  /* 0x0c201f000f0a7f89 */ /* 0x000e6200000e0000 */
[----:B0-----:R-:W-:-:S02]  /*25ac0*/  FADD R9, R18, R9 ;  /* 0x0000000912097221 */ /* 0x001fc40000000000 */
[----:B-1----:R-:W-:Y:S01]  /*25ad0*/  FADD R10, R15, R10 ;  /* 0x0000000a0f0a7221 */ /* 0x002fe20000000000 */
[----:B------:R-:W5:Y:S01]  /*25ae0*/  LDL.LU R18, [R1+0x50] ;  /* 0x0000500001127983 */ /* 0x000f620000300800 */
[----:B------:R-:W5:Y:S02]  /*25af0*/  LDL R15, [R1+0x3dc] ;  /* 0x0003dc00010f7983 */ /* 0x000f640000100800 */
[----:B------:R-:W-:Y:S02]  /*25b00*/  FADD R5, R29, R5 ;  /* 0x000000051d057221 */ /* 0x000fe40000000000 */
[----:B------:R-:W-:Y:S02]  /*25b10*/  FADD R8, R2, R8 ;  /* 0x0000000802087221 */ /* 0x000fe40000000000 */
[----:B------:R-:W-:Y:S02]  /*25b20*/  FADD R5, R27, R5 ;  /* 0x000000051b057221 */ /* 0x000fe40000000000 */
[----:B------:R-:W-:-:S02]  /*25b30*/  FADD R14, R13, R8 ;  /* 0x000000080d0e7221 */ /* 0x000fc40000000000 */
[----:B------:R-:W-:Y:S01]  /*25b40*/  FADD R13, R12, R7 ;  /* 0x000000070c0d7221 */ /* 0x000fe20000000000 */
[----:B------:R-:W0:Y:S04]  /*25b50*/  SHFL.BFLY PT, R16, R3, 0x1, 0x1f ;  /* 0x0c201f0003107f89 */ /* 0x000e2800000e0000 */
[----:B------:R-:W1:Y:S01]  /*25b60*/  SHFL.BFLY PT, R17, R4, 0x1, 0x1f ;  /* 0x0c201f0004117f89 */ /* 0x000e6200000e0000 */
[----:B0-----:R-:W-:Y:S02]  /*25b70*/  FADD R3, R3, R16 ;  /* 0x0000001003037221 */ /* 0x001fe40000000000 */
[----:B-1----:R-:W-:Y:S02]  /*25b80*/  FADD R4, R4, R17 ;  /* 0x0000001104047221 */ /* 0x002fe40000000000 */
[----:B--2---:R-:W-:-:S02]  /*25b90*/  FADD R11, R11, R5 ;  /* 0x000000050b0b7221 */ /* 0x004fc40000000000 */
[----:B---3--:R-:W-:Y:S01]  /*25ba0*/  FADD R12, R28, R6 ;  /* 0x000000061c0c7221 */ /* 0x008fe20000000000 */
[----:B------:R-:W0:Y:S04]  /*25bb0*/  SHFL.BFLY PT, R5, R14, 0x2, 0x1f ;  /* 0x0c401f000e057f89 */ /* 0x000e2800000e0000 */
[----:B------:R-:W1:Y:S04]  /*25bc0*/  SHFL.BFLY PT, R6, R13, 0x2, 0x1f ;  /* 0x0c401f000d067f89 */ /* 0x000e6800000e0000 */
[----:B------:R-:W2:Y:S04]  /*25bd0*/  SHFL.BFLY PT, R7, R12, 0x2, 0x1f ;  /* 0x0c401f000c077f89 */ /* 0x000ea800000e0000 */
[----:B------:R-:W3:Y:S01]  /*25be0*/  SHFL.BFLY PT, R8, R11, 0x2, 0x1f ;  /* 0x0c401f000b087f89 */ /* 0x000ee200000e0000 */
[----:B0-----:R-:W-:-:S02]  /*25bf0*/  FADD R5, R14, R5 ;  /* 0x000000050e057221 */ /* 0x001fc40000000000 */
[----:B-1----:R-:W-:Y:S02]  /*25c00*/  FADD R6, R13, R6 ;  /* 0x000000060d067221 */ /* 0x002fe40000000000 */
[----:B--2---:R-:W-:Y:S02]  /*25c10*/  FADD R7, R12, R7 ;  /* 0x000000070c077221 */ /* 0x004fe40000000000 */
[----:B---3--:R-:W-:Y:S02]  /*25c20*/  FADD R8, R11, R8 ;  /* 0x000000080b087221 */ /* 0x008fe40000000000 */
[----:B------:R-:W0:Y:S04]  /*25c30*/  SHFL.BFLY PT, R11, R5, 0x1, 0x1f ;  /* 0x0c201f00050b7f89 */ /* 0x000e2800000e0000 */
[----:B------:R-:W1:Y:S04]  /*25c40*/  SHFL.BFLY PT, R12, R6, 0x1, 0x1f ;  /* 0x0c201f00060c7f89 */ /* 0x000e6800000e0000 */
[----:B------:R-:W2:Y:S04]  /*25c50*/  SHFL.BFLY PT, R13, R7, 0x1, 0x1f ;  /* 0x0c201f00070d7f89 */ /* 0x000ea800000e0000 */
[----:B------:R-:W3:Y:S01]  /*25c60*/  SHFL.BFLY PT, R14, R8, 0x1, 0x1f ;  /* 0x0c201f00080e7f89 */ /* 0x000ee200000e0000 */
[----:B----4-:R-:W-:Y:S01]  /*25c70*/  F2FP.PACK_AB R25, R22, R25 ;  /* 0x000000191619723e */ /* 0x010fe200000000ff */
[----:B0-----:R-:W-:-:S02]  /*25c80*/  FADD R5, R5, R11 ;  /* 0x0000000b05057221 */ /* 0x001fc40000000000 */
[----:B-1----:R-:W-:Y:S02]  /*25c90*/  FADD R6, R6, R12 ;  /* 0x0000000c06067221 */ /* 0x002fe40000000000 */
[----:B--2---:R-:W-:Y:S02]  /*25ca0*/  FADD R7, R7, R13 ;  /* 0x0000000d07077221 */ /* 0x004fe40000000000 */
[----:B---3--:R-:W-:Y:S01]  /*25cb0*/  FADD R8, R8, R14 ;  /* 0x0000000e08087221 */ /* 0x008fe20000000000 */
[----:B------:R-:W2:Y:S04]  /*25cc0*/  LDL.LU R11, [R1+0x5c] ;  /* 0x00005c00010b7983 */ /* 0x000ea80000300800 */
[----:B-----5:R0:W-:Y:S01]  /*25cd0*/  @!P0 STS [R15], R9 ;  /* 0x000000090f008388 */ /* 0x0201e20000000800 */
[----:B------:R1:W-:Y:S02]  /*25ce0*/  @!P0 STS [R15+0x80], R10 ;  /* 0x0000800a0f008388 */ /* 0x0003e40000000800 */
[----:B------:R-:W2:Y:S02]  /*25cf0*/  LDL.LU R12, [R1+0x58] ;  /* 0x00005800010c7983 */ /* 0x000ea40000300800 */
[----:B------:R-:W-:Y:S01]  /*25d00*/  @!P0 STS [R15+0x100], R5 ;  /* 0x000100050f008388 */ /* 0x000fe20000000800 */
[----:B------:R-:W3:Y:S04]  /*25d10*/  LDL.LU R13, [R1+0x64] ;  /* 0x00006400010d7983 */ /* 0x000ee80000300800 */
[----:B------:R-:W-:Y:S01]  /*25d20*/  @!P0 STS [R15+0x180], R6 ;  /* 0x000180060f008388 */ /* 0x000fe20000000800 */
[----:B------:R4:W-:Y:S02]  /*25d30*/  @!P0 STS [R15+0x200], R7 ;  /* 0x000200070f008388 */ /* 0x0009e40000000800 */
[----:B------:R5:W-:Y:S02]  /*25d40*/  @!P0 STS [R15+0x280], R8 ;  /* 0x000280080f008388 */ /* 0x000be40000000800 */
[----:B------:R-:W-:Y:S01]  /*25d50*/  @!P0 STS [R15+0x300], R3 ;  /* 0x000300030f008388 */ /* 0x000fe20000000800 */
[----:B0-----:R-:W3:Y:S01]  /*25d60*/  LDL.LU R9, [R1+0x60] ;  /* 0x0000600001097983 */ /* 0x001ee20000300800 */
[----:B-1----:R-:W2:Y:S03]  /*25d70*/  LDL.LU R10, [R1+0x6c] ;  /* 0x00006c00010a7983 */ /* 0x002ea60000300800 */
[----:B------:R0:W-:Y:S01]  /*25d80*/  @!P0 STS [R15+0x380], R4 ;  /* 0x000380040f008388 */ /* 0x0001e20000000800 */
[----:B------:R-:W-:Y:S06]  /*25d90*/  BAR.SYNC.DEFER_BLOCKING 0x0 ;  /* 0x0000000000007b1d */ /* 0x000fec0000010000 */
[----:B----4-:R-:W2:Y:S01]  /*25da0*/  LDL.LU R7, [R1+0x68] ;  /* 0x0000680001077983 */ /* 0x010ea20000300800 */
[----:B-----5:R-:W4:Y:S02]  /*25db0*/  LDL.LU R8, [R1+0x74] ;  /* 0x0000740001087983 */ /* 0x020f240000300800 */
[----:B------:R-:W5:Y:S01]  /*25dc0*/  LDL.64 R16, [R1+0x398] ;  /* 0x0003980001107983 */ /* 0x000f620000100a00 */
[----:B0-----:R-:W5:Y:S04]  /*25dd0*/  LDL.64 R14, [R1+0x1048] ;  /* 0x00104800010e7983 */ /* 0x001f680000100a00 */
[----:B------:R-:W5:Y:S01]  /*25de0*/  LDL.LU R22, [R1+0x29a8] ;  /* 0x0029a80001167983 */ /* 0x000f620000300800 */
[----:B------:R0:W-:Y:S03]  /*25df0*/  STL [R1+0x32c], R25 ;  /* 0x00032c1901007387 */ /* 0x0001e60000100800 */
[----:B0-----:R-:W5:Y:S01]  /*25e00*/  LDL.LU R25, [R1+0x29a4] ;  /* 0x0029a40001197983 */ /* 0x001f620000300800 */
[----:B------:R-:W-:-:S05]  /*25e10*/  LOP3.LUT R20, R20, 0x7f, RZ, 0xc0, !PT ;  /* 0x0000007f14147812 */ /* 0x000fca00078ec0ff */
[----:B------:R-:W0:Y:S04]  /*25e20*/  LDS R5, [R20.X4] ;  /* 0x0000000014057984 */ /* 0x000e280000004800 */
[----:B------:R-:W1:Y:S04]  /*25e30*/  LDS R3, [R20.X4+0x200] ;  /* 0x0002000014037984 */ /* 0x000e680000004800 */
[----:B0-----:R-:W0:Y:S04]  /*25e40*/  SHFL.BFLY PT, R6, R5, 0x2, 0x1f ;  /* 0x0c401f0005067f89 */ /* 0x001e2800000e0000 */
[----:B-1----:R-:W1:Y:S01]  /*25e50*/  SHFL.BFLY PT, R4, R3, 0x2, 0x1f ;  /* 0x0c401f0003047f89 */ /* 0x002e6200000e0000 */
[----:B---3--:R-:W-:-:S02]  /*25e60*/  F2FP.PACK_AB R9, R9, R13 ;  /* 0x0000000d0909723e */ /* 0x008fc400000000ff */
[----:B--2---:R-:W-:Y:S02]  /*25e70*/  F2FP.PACK_AB R7, R7, R10 ;  /* 0x0000000a0707723e */ /* 0x004fe400000000ff */
[----:B----4-:R-:W-:Y:S02]  /*25e80*/  F2FP.PACK_AB R8, R23, R8 ;  /* 0x000000081708723e */ /* 0x010fe400000000ff */
[----:B-----5:R-:W-:Y:S02]  /*25e90*/  F2FP.PACK_AB R22, R26, R22 ;  /* 0x000000161a16723e */ /* 0x020fe400000000ff */
[----:B------:R-:W2:Y:S03]  /*25ea0*/  LDL.LU R26, [R1+0x29a0] ;  /* 0x0029a000011a7983 */ /* 0x000ea60000300800 */
[----:B------:R3:W-:Y:S02]  /*25eb0*/  STL [R1+0x328], R22 ;  /* 0x0003281601007387 */ /* 0x0007e40000100800 */
[----:B---3--:R-:W3:Y:S01]  /*25ec0*/  LDL.LU R22, [R1+0x299c] ;  /* 0x00299c0001167983 */ /* 0x008ee20000300800 */
[----:B------:R-:W3:Y:S02]  /*25ed0*/  LDL.LU R23, [R1+0x2998] ;  /* 0x0029980001177983 */ /* 0x000ee40000300800 */
[----:B------:R-:W-:Y:S02]  /*25ee0*/  STL [R1+0x320], R8 ;  /* 0x0003200801007387 */ /* 0x000fe40000100800 */
[----:B------:R4:W-:Y:S01]  /*25ef0*/  STL [R1+0x31c], R7 ;  /* 0x00031c0701007387 */ /* 0x0009e20000100800 */
[----:B------:R-:W-:Y:S01]  /*25f00*/  STL [R1+0x318], R9 ;  /* 0x0003180901007387 */ /* 0x000fe20000100800 */
[----:B----4-:R-:W-:-:S03]  /*25f10*/  F2FP.PACK_AB R7, R18, R0 ;  /* 0x000000001207723e */ /* 0x010fc600000000ff */
[----:B------:R-:W4:Y:S01]  /*25f20*/  LDL.LU R0, [R1+0x2994] ;  /* 0x0029940001007983 */ /* 0x000f220000300800 */
[----:B0-----:R-:W-:Y:S02]  /*25f30*/  FADD R6, R5, R6 ;  /* 0x0000000605067221 */ /* 0x001fe40000000000 */
[----:B-1----:R-:W-:-:S03]  /*25f40*/  FADD R3, R3, R4 ;  /* 0x0000000403037221 */ /* 0x002fc60000000000 */
[----:B------:R-:W-:Y:S04]  /*25f50*/  SHFL.BFLY PT, R4, R6, 0x1, 0x1f ;  /* 0x0c201f0006047f89 */ /* 0x000fe800000e0000 */
[----:B------:R-:W0:Y:S01]  /*25f60*/  SHFL.BFLY PT, R5, R3, 0x1, 0x1f ;  /* 0x0c201f0003057f89 */ /* 0x000e2200000e0000 */
[----:B------:R-:W-:-:S05]  /*25f70*/  F2FP.PACK_AB R8, R12, R11 ;  /* 0x0000000b0c08723e */ /* 0x000fca00000000ff */
[----:B------:R1:W-:Y:S02]  /*25f80*/  STL [R1+0x310], R8 ;  /* 0x0003100801007387 */ /* 0x0003e40000100800 */
[----:B-1----:R-:W-:Y:S02]  /*25f90*/  F2FP.PACK_AB R8, R21, R19 ;  /* 0x000000131508723e */ /* 0x002fe400000000ff */
[----:B------:R-:W5:Y:S01]  /*25fa0*/  LDL.LU R21, [R1+0x2990] ;  /* 0x0029900001157983 */ /* 0x000f620000300800 */
[----:B------:R-:W-:Y:S02]  /*25fb0*/  STL [R1+0x30c], R7 ;  /* 0x00030c0701007387 */ /* 0x000fe40000100800 */
[----:B------:R-:W2:Y:S02]  /*25fc0*/  LDL.64 R10, [R1+0x1028] ;  /* 0x00102800010a7983 */ /* 0x000ea40000100a00 */
[----:B------:R1:W-:Y:S01]  /*25fd0*/  STL [R1+0x304], R8 ;  /* 0x0003040801007387 */ /* 0x0003e20000100800 */
[----:B------:R-:W5:Y:S01]  /*25fe0*/  LDL.64 R12, [R1+0x1020] ;  /* 0x00102000010c7983 */ /* 0x000f620000100a00 */
[----:B0-----:R-:W-:-:S02]  /*25ff0*/  FADD R3, R3, R5 ;  /* 0x0000000503037221 */ /* 0x001fc40000000000 */
[----:B-1----:R-:W-:-:S05]  /*26000*/  FADD R8, R6, R4 ;  /* 0x0000000406087221 */ /* 0x002fca0000000000 */
[----:B------:R0:W-:Y:S01]  /*26010*/  @!P0 STS [R20.X4], R8 ;  /* 0x0000000814008388 */ /* 0x0001e20000004800 */
[----:B------:R-:W-:Y:S02]  /*26020*/  @!P0 STS [R20.X4+0x200], R3 ;  /* 0x0002000314008388 */ /* 0x000fe40000004800 */
[----:B------:R-:W-:Y:S01]  /*26030*/  BAR.SYNC.DEFER_BLOCKING 0x0 ;  /* 0x0000000000007b1d */ /* 0x000fe20000010000 */
[----:B---3--:R-:W-:-:S05]  /*26040*/  F2FP.PACK_AB R7, R23, R22 ;  /* 0x000000161707723e */ /* 0x008fca00000000ff */
[----:B------:R1:W-:Y:S01]  /*26050*/  STL [R1+0x2fc], R7 ;  /* 0x0002fc0701007387 */ /* 0x0003e20000100800 */
[----:B0-----:R-:W3:Y:S02]  /*26060*/  LDL.64 R8, [R1+0x1030] ;  /* 0x0010300001087983 */ /* 0x001ee40000100a00 */
[----:B------:R-:W5:Y:S02]  /*26070*/  LDL.64 R22, [R1+0x1010] ;  /* 0x0010100001167983 */ /* 0x000f640000100a00 */
[----:B------:R-:W5:Y:S02]  /*26080*/  LDL.64 R18, [R1+0x1008] ;  /* 0x0010080001127983 */ /* 0x000f640000100a00 */
[----:B----4-:R-:W-:-:S04]  /*26090*/  IMAD.WIDE R4, R0, 0x2, R16 ;  /* 0x0000000200047825 */ /* 0x010fc800078e0210 */
[C---:B-1----:R-:W-:Y:S01]  /*260a0*/  IMAD.WIDE R6, R0.reuse, 0x2, R14 ;  /* 0x0000000200067825 */ /* 0x042fe200078e020e */
[----:B------:R-:W4:Y:S04]  /*260b0*/  LDL.64 R16, [R1+0x1000] ;  /* 0x0010000001107983 */ /* 0x000f280000100a00 */
[----:B------:R0:W4:Y:S04]  /*260c0*/  LDG.E.U16 R20, [R4.64] ;  /* 0x0000000404147981 */ /* 0x000128000c1e1500 */
[----:B------:R1:W5:Y:S04]  /*260d0*/  LDG.E.U16 R3, [R6.64] ;  /* 0x0000000406037981 */ /* 0x000368000c1e1500 */
[----:B------:R-:W5:Y:S04]  /*260e0*/  LDL.64 R14, [R1+0xff8] ;  /* 0x000ff800010e7983 */ /* 0x000f680000100a00 */
[----:B0-----:R-:W5:Y:S04]  /*260f0*/  LDL.64 R4, [R1+0x1040] ;  /* 0x0010400001047983 */ /* 0x001f680000100a00 */
[----:B-1----:R-:W5:Y:S01]  /*26100*/  LDL.64 R6, [R1+0x1038] ;  /* 0x0010380001067983 */ /* 0x002f620000100a00 */
[----:B--2---:R-:W-:-:S04]  /*26110*/  IMAD.WIDE R10, R0, 0x2, R10 ;  /* 0x00000002000a7825 */ /* 0x004fc800078e020a */
[----:B---3--:R-:W-:-:S06]  /*26120*/  IMAD.WIDE R8, R0, 0x2, R8 ;  /* 0x0000000200087825 */ /* 0x008fcc00078e0208 */
[----:B------:R-:W2:Y:S04]  /*26130*/  LDG.E.U16 R9, [R8.64] ;  /* 0x0000000408097981 */ /* 0x000ea8000c1e1500 */
[----:B----4-:R0:W-:Y:S01]  /*26140*/  STL [R1+0x76c], R20 ;  /* 0x00076c1401007387 */ /* 0x0101e20000100800 */
[----:B-----5:R-:W-:-:S04]  /*26150*/  IMAD.WIDE R4, R0, 0x2, R4 ;  /* 0x0000000200047825 */ /* 0x020fc800078e0204 */
[C---:B------:R-:W-:Y:S01]  /*26160*/  IMAD.WIDE R6, R0.reuse, 0x2, R6 ;  /* 0x0000000200067825 */ /* 0x040fe200078e0206 */
[----:B0-----:R0:W3:Y:S05]  /*26170*/  LDG.E.U16 R20, [R4.64] ;  /* 0x0000000404147981 */ /* 0x0010ea000c1e1500 */
[----:B------:R-:W4:Y:S04]  /*26180*/  LDG.E.U16 R7, [R6.64] ;  /* 0x0000000406077981 */ /* 0x000f28000c1e1500 */
[----:B0-----:R-:W5:Y:S01]  /*26190*/  LDL.64 R4, [R1+0x1018] ;  /* 0x0010180001047983 */ /* 0x001f620000100a00 */
[----:B------:R0:W-:Y:S03]  /*261a0*/  STL [R1+0x768], R3 ;  /* 0x0007680301007387 */ /* 0x0001e60000100800 */
[----:B0-----:R-:W5:Y:S01]  /*261b0*/  LDG.E.U16 R3, [R10.64] ;  /* 0x000000040a037981 */ /* 0x001f62000c1e1500 */
[----:B------:R-:W-:-:S03]  /*261c0*/  IMAD.WIDE R12, R0, 0x2, R12 ;  /* 0x00000002000c7825 */ /* 0x000fc600078e020c */
[----:B---3--:R0:W-:Y:S01]  /*261d0*/  STL [R1+0x764], R20 ;  /* 0x0007641401007387 */ /* 0x0081e20000100800 */
[----:B----4-:R1:W-:Y:S02]  /*261e0*/  STL [R1+0x760], R7 ;  /* 0x0007600701007387 */ /* 0x0103e40000100800 */
[----:B--2---:R-:W-:Y:S01]  /*261f0*/  STL [R1+0x75c], R9 ;  /* 0x00075c0901007387 */ /* 0x004fe20000100800 */
[----:B0-----:R0:W2:Y:S01]  /*26200*/  LDG.E.U16 R20, [R12.64] ;  /* 0x000000040c147981 */ /* 0x0010a2000c1e1500 */
[----:B-----5:R-:W-:-:S04]  /*26210*/  IMAD.WIDE R4, R0, 0x2, R4 ;  /* 0x0000000200047825 */ /* 0x020fc800078e0204 */
[----:B-1----:R-:W-:-:S04]  /*26220*/  IMAD.WIDE R6, R0, 0x2, R22 ;  /* 0x0000000200067825 */ /* 0x002fc800078e0216 */
[C---:B0-----:R-:W-:Y:S02]  /*26230*/  IMAD.WIDE R12, R0.reuse, 0x2, R14 ;  /* 0x00000002000c7825 */ /* 0x041fe400078e020e */
[----:B------:R0:W3:Y:S04]  /*26240*/  LDG.E.U16 R15, [R4.64] ;  /* 0x00000004040f7981 */ /* 0x0000e8000c1e1500 */
[----:B0-----:R-:W4:Y:S01]  /*26250*/  LDL.64 R4, [R1+0xff0] ;  /* 0x000ff00001047983 */ /* 0x001f220000100a00 */
[----:B------:R0:W-:Y:S03]  /*26260*/  STL [R1+0x758], R3 ;  /* 0x0007580301007387 */ /* 0x0001e60000100800 */
[----:B0-----:R0:W5:Y:S01]  /*26270*/  LDG.E.U16 R3, [R6.64] ;  /* 0x0000000406037981 */ /* 0x001162000c1e1500 */
[----:B------:R-:W-:-:S04]  /*26280*/  IMAD.WIDE R8, R0, 0x2, R18 ;  /* 0x0000000200087825 */ /* 0x000fc800078e0212 */
[C---:B------:R-:W-:Y:S01]  /*26290*/  IMAD.WIDE R10, R0.reuse, 0x2, R16 ;  /* 0x00000002000a7825 */ /* 0x040fe200078e0210 */
[----:B0-----:R-:W4:Y:S04]  /*262a0*/  LDL.64 R6, [R1+0xfe8] ;  /* 0x000fe80001067983 */ /* 0x001f280000100a00 */
[----:B--2---:R0:W-:Y:S01]  /*262b0*/  STL [R1+0x754], R20 ;  /* 0x0007541401007387 */ /* 0x0041e20000100800 */
[----:B------:R-:W2:Y:S02]  /*262c0*/  LDL.64 R22, [R1+0xfc0] ;  /* 0x000fc00001167983 */ /* 0x000ea40000100a00 */
[----:B------:R-:W2:Y:S02]  /*262d0*/  LDL.64 R18, [R1+0xfb8] ;  /* 0x000fb80001127983 */ /* 0x000ea40000100a00 */
[----:B------:R-:W2:Y:S01]  /*262e0*/  LDL.64 R16, [R1+0xfb0] ;  /* 0x000fb00001107983 */ /* 0x000ea20000100a00 */
[----:B0-----:R0:W2:Y:S04]  /*262f0*/  LDG.E.U16 R20, [R8.64] ;  /* 0x0000000408147981 */ /* 0x0010a8000c1e1500 */
[----:B0-----:R-:W2:Y:S01]  /*26300*/  LDL.64 R8, [R1+0xfe0] ;  /* 0x000fe00001087983 */ /* 0x001ea20000100a00 */
[----:B---3--:R0:W-:Y:S03]  /*26310*/  STL [R1+0x750], R15 ;  /* 0x0007500f01007387 */ /* 0x0081e60000100800 */
[----:B0-----:R-:W3:Y:S04]  /*26320*/  LDL.64 R14, [R1+0xfa8] ;  /* 0x000fa800010e7983 */ /* 0x001ee80000100a00 */
[----:B-----5:R0:W-:Y:S04]  /*26330*/  STL [R1+0x74c], R3 ;  /* 0x00074c0301007387 */ /* 0x0201e80000100800 */
[----:B0-----:R0:W5:Y:S01]  /*26340*/  LDG.E.U16 R3, [R10.64] ;  /* 0x000000040a037981 */ /* 0x001162000c1e1500 */
[----:B----4-:R-:W-:-:S03]  /*26350*/  IMAD.WIDE R4, R0, 0x2, R4 ;  /* 0x0000000200047825 */ /* 0x010fc600078e0204 */
[----:B0-----:R-:W4:Y:S04]  /*26360*/  LDL.64 R10, [R1+0xfd8] ;  /* 0x000fd800010a7983 */ /* 0x001f280000100a00 */
[----:B--2---:R0:W-:Y:S04]  /*26370*/  STL [R1+0x748], R20 ;  /* 0x0007481401007387 */ /* 0x0041e80000100800 */
[----:B0-----:R0:W2:Y:S04]  /*26380*/  LDG.E.U16 R20, [R12.64] ;  /* 0x000000040c147981 */ /* 0x0010a8000c1e1500 */
[----:B0-----:R-:W3:Y:S04]  /*26390*/  LDL.64 R12, [R1+0xfd0] ;  /* 0x000fd000010c7983 */ /* 0x001ee80000100a00 */
[----:B-----5:R0:W-:Y:S04]  /*263a0*/  STL [R1+0x744], R3 ;  /* 0x0007440301007387 */ /* 0x0201e80000100800 */
[----:B0-----:R0:W5:Y:S01]  /*263b0*/  LDG.E.U16 R3, [R4.64] ;  /* 0x0000000404037981 */ /* 0x001162000c1e1500 */
[----:B------:R-:W-:-:S04]  /*263c0*/  IMAD.WIDE R6, R0, 0x2, R6 ;  /* 0x0000000200067825 */ /* 0x000fc800078e0206 */
[----:B------:R-:W-:-:S04]  /*263d0*/  IMAD.WIDE R8, R0, 0x2, R8 ;  /* 0x0000000200087825 */ /* 0x000fc800078e0208 */
[C---:B----4-:R-:W-:Y:S01]  /*263e0*/  IMAD.WIDE R10, R0.reuse, 0x2, R10 ;  /* 0x00000002000a7825 */ /* 0x050fe200078e020a */
[----:B------:R-:W4:Y:S04]  /*263f0*/  LDG.E.U16 R7, [R6.64] ;  /* 0x0000000406077981 */ /* 0x000f28000c1e1500 */
[----:B0-----:R-:W4:Y:S04]  /*26400*/  LDL.64 R4, [R1+0xfc8] ;  /* 0x000fc80001047983 */ /* 0x001f280000100a00 */
[----:B------:R-:W4:Y:S04]  /*26410*/  LDG.E.U16 R9, [R8.64] ;  /* 0x0000000408097981 */ /* 0x000f28000c1e1500 */
[----:B--2---:R0:W-:Y:S04]  /*26420*/  STL [R1+0x740], R20 ;  /* 0x0007401401007387 */ /* 0x0041e80000100800 */
[----:B0-----:R-:W2:Y:S01]  /*26430*/  LDG.E.U16 R20, [R10.64] ;  /* 0x000000040a147981 */ /* 0x001ea2000c1e1500 */
[----:B---3--:R-:W-:-:S03]  /*26440*/  IMAD.WIDE R12, R0, 0x2, R12 ;  /* 0x00000002000c7825 */ /* 0x008fc600078e020c */
[----:B-----5:R0:W-:Y:S04]  /*26450*/  STL [R1+0x73c], R3 ;  /* 0x00073c0301007387 */ /* 0x0201e80000100800 */
[----:B0-----:R0:W3:Y:S01]  /*26460*/  LDG.E.U16 R3, [R12.64] ;  /* 0x000000040c037981 */ /* 0x0010e2000c1e1500 */
[----:B----4-:R-:W-:-:S03]  /*26470*/  IMAD.WIDE R4, R0, 0x2, R4 ;  /* 0x0000000200047825 */ /* 0x010fc600078e0204 */
[----:B------:R1:W-:Y:S01]  /*26480*/  STL [R1+0x738], R7 ;  /* 0x0007380701007387 */ /* 0x0003e20000100800 */
[----:B------:R4:W-:Y:S02]  /*26490*/  STL [R1+0x734], R9 ;  /* 0x0007340901007387 */ /* 0x0009e40000100800 */
[----:B0-----:R-:W-:-:S04]  /*264a0*/  IMAD.WIDE R12, R0, 0x2, R14 ;  /* 0x00000002000c7825 */ /* 0x001fc800078e020e */
[C---:B-1----:R-:W-:Y:S01]  /*264b0*/  IMAD.WIDE R6, R0.reuse, 0x2, R22 ;  /* 0x0000000200067825 */ /* 0x042fe200078e0216 */
[----:B------:R0:W5:Y:S03]  /*264c0*/  LDG.E.U16 R15, [R4.64] ;  /* 0x00000004040f7981 */ /* 0x000166000c1e1500 */
[C---:B----4-:R-:W-:Y:S01]  /*264d0*/  IMAD.WIDE R8, R0.reuse, 0x2, R18 ;  /* 0x0000000200087825 */ /* 0x050fe200078e0212 */
[----:B0-----:R-:W4:Y:S04]  /*264e0*/  LDL.64 R4, [R1+0xfa0] ;  /* 0x000fa00001047983 */ /* 0x001f280000100a00 */
[----:B--2---:R0:W-:Y:S04]  /*264f0*/  STL [R1+0x730], R20 ;  /* 0x0007301401007387 */ /* 0x0041e80000100800 */
[----:B0-----:R0:W2:Y:S04]  /*26500*/  LDG.E.U16 R20, [R6.64] ;  /* 0x0000000406147981 */ /* 0x0010a8000c1e1500 */
[----:B0-----:R-:W4:Y:S04]  /*26510*/  LDL.64 R6, [R1+0xf98] ;  /* 0x000f980001067983 */ /* 0x001f280000100a00 */
[----:B---3--:R0:W-:Y:S01]  /*26520*/  STL [R1+0x72c], R3 ;  /* 0x00072c0301007387 */ /* 0x0081e20000100800 */
[----:B------:R-:W-:-:S04]  /*26530*/  IMAD.WIDE R10, R0, 0x2, R16 ;  /* 0x00000002000a7825 */ /* 0x000fc800078e0210 */
[----:B------:R-:W3:Y:S02]  /*26540*/  LDL.64 R22, [R1+0xf70] ;  /* 0x000f700001167983 */ /* 0x000ee40000100a00 */
[----:B------:R-:W3:Y:S01]  /*26550*/  LDL.64 R18, [R1+0xf68] ;  /* 0x000f680001127983 */ /* 0x000ee20000100a00 */
[----:B------:R-:W3:Y:S04]  /*26560*/  LDL.64 R16, [R1+0xf60] ;  /* 0x000f600001107983 */ /* 0x000ee80000100a00 */
[----:B0-----:R0:W3:Y:S04]  /*26570*/  LDG.E.U16 R3, [R8.64] ;  /* 0x0000000408037981 */ /* 0x0010e8000c1e1500 */
[----:B0-----:R-:W4:Y:S01]  /*26580*/  LDL.64 R8, [R1+0xf90] ;  /* 0x000f900001087983 */ /* 0x001f220000100a00 */
[----:B-----5:R0:W-:Y:S03]  /*26590*/  STL [R1+0x728], R15 ;  /* 0x0007280f01007387 */ /* 0x0201e60000100800 */
[----:B0-----:R-:W5:Y:S04]  /*265a0*/  LDL.64 R14, [R1+0xf58] ;  /* 0x000f5800010e7983 */ /* 0x001f680000100a00 */
[----:B--2---:R0:W-:Y:S04]  /*265b0*/  STL [R1+0x724], R20 ;  /* 0x0007241401007387 */ /* 0x0041e80000100800 */
[----:B0-----:R0:W2:Y:S04]  /*265c0*/  LDG.E.U16 R20, [R10.64] ;  /* 0x000000040a147981 */ /* 0x0010a8000c1e1500 */
[----:B0-----:R-:W5:Y:S04]  /*265d0*/  LDL.64 R10, [R1+0xf88] ;  /* 0x000f8800010a7983 */ /* 0x001f680000100a00 */
[----:B---3--:R0:W-:Y:S04]  /*265e0*/  STL [R1+0x720], R3 ;  /* 0x0007200301007387 */ /* 0x0081e80000100800 */
[----:B0-----:R0:W3:Y:S01]  /*265f0*/  LDG.E.U16 R3, [R12.64] ;  /* 0x000000040c037981 */ /* 0x0010e2000c1e1500 */
[----:B----4-:R-:W-:-:S04]  /*26600*/  IMAD.WIDE R4, R0, 0x2, R4 ;  /* 0x0000000200047825 */ /* 0x010fc800078e0204 */
[----:B------:R-:W-:-:S04]  /*26610*/  IMAD.WIDE R6, R0, 0x2, R6 ;  /* 0x0000000200067825 */ /* 0x000fc800078e0206 */
[C---:B------:R-:W-:Y:S02]  /*26620*/  IMAD.WIDE R8, R0.reuse, 0x2, R8 ;  /* 0x0000000200087825 */ /* 0x040fe400078e0208 */
[----:B------:R-:W4:Y:S04]  /*26630*/  LDG.E.U16 R7, [R6.64] ;  /* 0x0000000406077981 */ /* 0x000f28000c1e1500 */
[----:B0-----:R-:W4:Y:S04]  /*26640*/  LDL.64 R12, [R1+0xf80] ;  /* 0x000f8000010c7983 */ /* 0x001f280000100a00 */
[----:B------:R-:W4:Y:S04]  /*26650*/  LDG.E.U16 R9, [R8.64] ;  /* 0x0000000408097981 */ /* 0x000f28000c1e1500 */
[----:B--2---:R0:W-:Y:S04]  /*26660*/  STL [R1+0x71c], R20 ;  /* 0x00071c1401007387 */ /* 0x0041e80000100800 */
[----:B0-----:R0:W2:Y:S01]  /*26670*/  LDG.E.U16 R20, [R4.64] ;  /* 0x0000000404147981 */ /* 0x0010a2000c1e1500 */
[----:B-----5:R-:W-:-:S03]  /*26680*/  IMAD.WIDE R10, R0, 0x2, R10 ;  /* 0x00000002000a7825 */ /* 0x020fc600078e020a */
[----:B0-----:R-:W5:Y:S04]  /*26690*/  LDL.64 R4, [R1+0xf78] ;  /* 0x000f780001047983 */ /* 0x001f680000100a00 */
[----:B---3--:R0:W-:Y:S04]  /*266a0*/  STL [R1+0x718], R3 ;  /* 0x0007180301007387 */ /* 0x0081e80000100800 */
[----:B0-----:R-:W3:Y:S01]  /*266b0*/  LDG.E.U16 R3, [R10.64] ;  /* 0x000000040a037981 */ /* 0x001ee2000c1e1500 */
[----:B----4-:R-:W-:-:S03]  /*266c0*/  IMAD.WIDE R12, R0, 0x2, R12 ;  /* 0x00000002000c7825 */ /* 0x010fc600078e020c */
[----:B--2---:R0:W-:Y:S01]  /*266d0*/  STL [R1+0x714], R20 ;  /* 0x0007141401007387 */ /* 0x0041e20000100800 */
[----:B------:R1:W-:Y:S02]  /*266e0*/  STL [R1+0x710], R7 ;  /* 0x0007100701007387 */ /* 0x0003e40000100800 */
[----:B------:R-:W-:Y:S01]  /*266f0*/  STL [R1+0x70c], R9 ;  /* 0x00070c0901007387 */ /* 0x000fe20000100800 */
[----:B0-----:R0:W2:Y:S01]  /*26700*/  LDG.E.U16 R20, [R12.64] ;  /* 0x000000040c147981 */ /* 0x0010a2000c1e1500 */
[----:B-----5:R-:W-:-:S04]  /*26710*/  IMAD.WIDE R4, R0, 0x2, R4 ;  /* 0x0000000200047825 */ /* 0x020fc800078e0204 */
[----:B-1----:R-:W-:-:S04]  /*26720*/  IMAD.WIDE R6, R0, 0x2, R22 ;  /* 0x0000000200067825 */ /* 0x002fc800078e0216 */
[C---:B0-----:R-:W-:Y:S02]  /*26730*/  IMAD.WIDE R12, R0.reuse, 0x2, R14 ;  /* 0x00000002000c7825 */ /* 0x041fe400078e020e */
[----:B------:R0:W4:Y:S04]  /*26740*/  LDG.E.U16 R15, [R4.64] ;  /* 0x00000004040f7981 */ /* 0x000128000c1e1500 */
[----:B0-----:R-:W5:Y:S01]  /*26750*/  LDL.64 R4, [R1+0xf50] ;  /* 0x000f500001047983 */ /* 0x001f620000100a00 */
[----:B---3--:R0:W-:Y:S03]  /*26760*/  STL [R1+0x708], R3 ;  /* 0x0007080301007387 */ /* 0x0081e60000100800 */
[----:B0-----:R0:W3:Y:S01]  /*26770*/  LDG.E.U16 R3, [R6.64] ;  /* 0x0000000406037981 */ /* 0x0010e2000c1e1500 */
[----:B------:R-:W-:-:S04]  /*26780*/  IMAD.WIDE R8, R0, 0x2, R18 ;  /* 0x0000000200087825 */ /* 0x000fc800078e0212 */
[C---:B------:R-:W-:Y:S01]  /*26790*/  IMAD.WIDE R10, R0.reuse, 0x2, R16 ;  /* 0x00000002000a7825 */ /* 0x040fe200078e0210 */
[----:B0-----:R-:W5:Y:S04]  /*267a0*/  LDL.64 R6, [R1+0xf48] ;  /* 0x000f480001067983 */ /* 0x001f680000100a00 */
[----:B--2---:R0:W-:Y:S01]  /*267b0*/  STL [R1+0x704], R20 ;  /* 0x0007041401007387 */ /* 0x0041e20000100800 */
[----:B------:R-:W2:Y:S02]  /*267c0*/  LDL.64 R22, [R1+0xf20] ;  /* 0x000f200001167983 */ /* 0x000ea40000100a00 */
[----:B------:R-:W2:Y:S02]  /*267d0*/  LDL.64 R18, [R1+0xf18] ;  /* 0x000f180001127983 */ /* 0x000ea40000100a00 */
[----:B------:R-:W2:Y:S01]  /*267e0*/  LDL.64 R16, [R1+0xf10] ;  /* 0x000f100001107983 */ /* 0x000ea20000100a00 */
[----:B0-----:R0:W2:Y:S04]  /*267f0*/  LDG.E.U16 R20, [R8.64] ;  /* 0x0000000408147981 */ /* 0x0010a8000c1e1500 */
[----:B0-----:R-:W2:Y:S01]  /*26800*/  LDL.64 R8, [R1+0xf40] ;  /* 0x000f400001087983 */ /* 0x001ea20000100a00 */
[----:B----4-:R0:W-:Y:S03]  /*26810*/  STL [R1+0x700], R15 ;  /* 0x0007000f01007387 */ /* 0x0101e60000100800 */
[----:B0-----:R-:W4:Y:S01]  /*26820*/  LDL.64 R14, [R1+0xf08] ;  /* 0x000f0800010e7983 */ /* 0x001f220000100a00 */
[----:B---3--:R0:W-:Y:S03]  /*26830*/  STL [R1+0x6fc], R3 ;  /* 0x0006fc0301007387 */ /* 0x0081e60000100800 */
[----:B0-----:R0:W3:Y:S01]  /*26840*/  LDG.E.U16 R3, [R10.64] ;  /* 0x000000040a037981 */ /* 0x0010e2000c1e1500 */
[----:B-----5:R-:W-:-:S03]  /*26850*/  IMAD.WIDE R4, R0, 0x2, R4 ;  /* 0x0000000200047825 */ /* 0x020fc600078e0204 */
[----:B0-----:R-:W5:Y:S04]  /*26860*/  LDL.64 R10, [R1+0xf38] ;  /* 0x000f3800010a7983 */ /* 0x001f680000100a00 */
[----:B--2---:R0:W-:Y:S04]  /*26870*/  STL [R1+0x6f8], R20 ;  /* 0x0006f81401007387 */ /* 0x0041e80000100800 */
[----:B0-----:R0:W2:Y:S04]  /*26880*/  LDG.E.U16 R20, [R12.64] ;  /* 0x000000040c147981 */ /* 0x0010a8000c1e1500 */
[----:B0-----:R-:W4:Y:S04]  /*26890*/  LDL.64 R12, [R1+0xf30] ;  /* 0x000f3000010c7983 */ /* 0x001f280000100a00 */
[----:B---3--:R0:W-:Y:S04]  /*268a0*/  STL [R1+0x6f4], R3 ;  /* 0x0006f40301007387 */ /* 0x0081e80000100800 */
[----:B0-----:R0:W3:Y:S01]  /*268b0*/  LDG.E.U16 R3, [R4.64] ;  /* 0x0000000404037981 */ /* 0x0010e2000c1e1500 */
[----:B------:R-:W-:-:S04]  /*268c0*/  IMAD.WIDE R6, R0, 0x2, R6 ;  /* 0x0000000200067825 */ /* 0x000fc800078e0206 */
[----:B------:R-:W-:-:S04]  /*268d0*/  IMAD.WIDE R8, R0, 0x2, R8 ;  /* 0x0000000200087825 */ /* 0x000fc800078e0208 */
[C---:B-----5:R-:W-:Y:S01]  /*268e0*/  IMAD.WIDE R10, R0.reuse, 0x2, R10 ;  /* 0x00000002000a7825 */ /* 0x060fe200078e020a */
[----:B------:R-:W5:Y:S04]  /*268f0*/  LDG.E.U16 R7, [R6.64] ;  /* 0x0000000406077981 */ /* 0x000f68000c1e1500 */
[----:B0-----:R-:W5:Y:S04]  /*26900*/  LDL.64 R4, [R1+0xf28] ;  /* 0x000f280001047983 */ /* 0x001f680000100a00 */
[----:B------:R-:W5:Y:S04]  /*26910*/  LDG.E.U16 R9, [R8.64] ;  /* 0x0000000408097981 */ /* 0x000f68000c1e1500 */
[----:B--2---:R0:W-:Y:S04]  /*26920*/  STL [R1+0x6f0], R20 ;  /* 0x0006f01401007387 */ /* 0x0041e80000100800 */
[----:B0-----:R-:W2:Y:S01]  /*26930*/  LDG.E.U16 R20, [R10.64] ;  /* 0x000000040a147981 */ /* 0x001ea2000c1e1500 */
[----:B----4-:R-:W-:-:S03]  /*26940*/  IMAD.WIDE R12, R0, 0x2, R12 ;  /* 0x00000002000c7825 */ /* 0x010fc600078e020c */
[----:B---3--:R0:W-:Y:S04]  /*26950*/  STL [R1+0x6ec], R3 ;  /* 0x0006ec0301007387 */ /* 0x0081e80000100800 */
[----:B0-----:R0:W3:Y:S01]  /*26960*/  LDG.E.U16 R3, [R12.64] ;  /* 0x000000040c037981 */ /* 0x0010e2000c1e1500 */
[----:B-----5:R-:W-:-:S03]  /*26970*/  IMAD.WIDE R4, R0, 0x2, R4 ;  /* 0x0000000200047825 */ /* 0x020fc600078e0204 */
        /* <DEDUP_REMOVED lines=395> */
[----:B0-----:R0:W2:Y:S01]  /*28230*/  LDG.E.U16 R20, [R10.64] ;  /* 0x000000040a147981 */ /* 0x0010a2000c1e1500 */
[----:B----4-:R-:W-:-:S03]  /*28240*/  IMAD.WIDE R12, R0, 0x2, R12 ;  /* 0x00000002000c7825 */ /* 0x010fc600078e020c */
[----:B---3--:R1:W-:Y:S04]  /*28250*/  STL [R1+0x2e4], R3 ;  /* 0x0002e40301007387 */ /* 0x0083e80000100800 */
[----:B-1----:R1:W3:Y:S01]  /*28260*/  LDG.E.U16 R3, [R12.64] ;  /* 0x000000040c037981 */ /* 0x0022e2000c1e1500 */
[----:B-----5:R-:W-:-:S03]  /*28270*/  IMAD.WIDE R4, R0, 0x2, R4 ;  /* 0x0000000200047825 */ /* 0x020fc600078e0204 */
[----:B------:R4:W-:Y:S01]  /*28280*/  STL [R1+0x2e0], R7 ;  /* 0x0002e00701007387 */ /* 0x0009e20000100800 */
[----:B------:R5:W-:Y:S02]  /*28290*/  STL [R1+0x2dc], R9 ;  /* 0x0002dc0901007387 */ /* 0x000be40000100800 */
[----:B-1----:R-:W-:-:S04]  /*282a0*/  IMAD.WIDE R12, R0, 0x2, R14 ;  /* 0x00000002000c7825 */ /* 0x002fc800078e020e */
[----:B----4-:R-:W-:-:S04]  /*282b0*/  IMAD.WIDE R6, R0, 0x2, R22 ;  /* 0x0000000200067825 */ /* 0x010fc800078e0216 */
[C---:B-----5:R-:W-:Y:S01]  /*282c0*/  IMAD.WIDE R8, R0.reuse, 0x2, R18 ;  /* 0x0000000200087825 */ /* 0x060fe200078e0212 */
[----:B------:R1:W4:Y:S04]  /*282d0*/  LDG.E.U16 R14, [R4.64] ;  /* 0x00000004040e7981 */ /* 0x000328000c1e1500 */
[----:B------:R5:W4:Y:S01]  /*282e0*/  LDG.E.U16 R15, [R6.64] ;  /* 0x00000004060f7981 */ /* 0x000b22000c1e1500 */
[----:B0-----:R-:W-:-:S03]  /*282f0*/  IMAD.WIDE R10, R0, 0x2, R16 ;  /* 0x00000002000a7825 */ /* 0x001fc600078e0210 */
[----:B-1----:R-:W4:Y:S04]  /*28300*/  LDL.64 R4, [R1+0xbe8] ;  /* 0x000be80001047983 */ /* 0x002f280000100a00 */
[----:B-----5:R-:W5:Y:S04]  /*28310*/  LDL.64 R6, [R1+0xbe0] ;  /* 0x000be00001067983 */ /* 0x020f680000100a00 */
[----:B--2---:R0:W-:Y:S01]  /*28320*/  STL [R1+0x2d8], R20 ;  /* 0x0002d81401007387 */ /* 0x0041e20000100800 */
[----:B------:R-:W2:Y:S03]  /*28330*/  LDL.64 R16, [R1+0xbc0] ;  /* 0x000bc00001107983 */ /* 0x000ea60000100a00 */
[----:B0-----:R0:W2:Y:S04]  /*28340*/  LDG.E.U16 R20, [R8.64] ;  /* 0x0000000408147981 */ /* 0x0010a8000c1e1500 */
[----:B0-----:R-:W2:Y:S04]  /*28350*/  LDL.64 R8, [R1+0xbd8] ;  /* 0x000bd80001087983 */ /* 0x001ea80000100a00 */
[----:B---3--:R0:W-:Y:S01]  /*28360*/  STL [R1+0x2d4], R3 ;  /* 0x0002d40301007387 */ /* 0x0081e20000100800 */
[----:B------:R-:W3:Y:S02]  /*28370*/  LDL.64 R22, [R1+0xbb0] ;  /* 0x000bb00001167983 */ /* 0x000ee40000100a00 */
[----:B------:R-:W3:Y:S01]  /*28380*/  LDL.64 R18, [R1+0xba8] ;  /* 0x000ba80001127983 */ /* 0x000ee20000100a00 */
[----:B0-----:R0:W3:Y:S04]  /*28390*/  LDG.E.U16 R3, [R10.64] ;  /* 0x000000040a037981 */ /* 0x0010e8000c1e1500 */
[----:B0-----:R-:W3:Y:S01]  /*283a0*/  LDL.64 R10, [R1+0xbd0] ;  /* 0x000bd000010a7983 */ /* 0x001ee20000100a00 */
[----:B----4-:R-:W-:Y:S02]  /*283b0*/  STL [R1+0x2cc], R15 ;  /* 0x0002cc0f01007387 */ /* 0x010fe40000100800 */
[----:B------:R-:W-:-:S04]  /*283c0*/  IMAD.WIDE R4, R0, 0x2, R4 ;  /* 0x0000000200047825 */ /* 0x000fc800078e0204 */
[C---:B-----5:R-:W-:Y:S01]  /*283d0*/  IMAD.WIDE R6, R0.reuse, 0x2, R6 ;  /* 0x0000000200067825 */ /* 0x060fe200078e0206 */
[----:B------:R0:W-:Y:S04]  /*283e0*/  STL [R1+0x2d0], R14 ;  /* 0x0002d00e01007387 */ /* 0x0001e80000100800 */
[----:B------:R1:W4:Y:S04]  /*283f0*/  LDG.E.U16 R4, [R4.64] ;  /* 0x0000000404047981 */ /* 0x000328000c1e1500 */
[----:B0-----:R-:W5:Y:S04]  /*28400*/  LDL.64 R14, [R1+0xba0] ;  /* 0x000ba000010e7983 */ /* 0x001f680000100a00 */
[----:B-1----:R0:W4:Y:S04]  /*28410*/  LDG.E.U16 R5, [R6.64] ;  /* 0x0000000406057981 */ /* 0x002128000c1e1500 */
[----:B--2---:R1:W-:Y:S01]  /*28420*/  STL [R1+0x2c8], R20 ;  /* 0x0002c81401007387 */ /* 0x0043e20000100800 */
[----:B0-----:R-:W2:Y:S02]  /*28430*/  LDL.64 R6, [R1+0xbb8] ;  /* 0x000bb80001067983 */ /* 0x001ea40000100a00 */
[C---:B------:R-:W-:Y:S01]  /*28440*/  IMAD.WIDE R8, R0.reuse, 0x2, R8 ;  /* 0x0000000200087825 */ /* 0x040fe200078e0208 */
[----:B-1----:R0:W4:Y:S05]  /*28450*/  LDG.E.U16 R20, [R12.64] ;  /* 0x000000040c147981 */ /* 0x00212a000c1e1500 */
[----:B------:R-:W5:Y:S04]  /*28460*/  LDG.E.U16 R9, [R8.64] ;  /* 0x0000000408097981 */ /* 0x000f68000c1e1500 */
[----:B0-----:R-:W5:Y:S04]  /*28470*/  LDL.64 R12, [R1+0xbc8] ;  /* 0x000bc800010c7983 */ /* 0x001f680000100a00 */
[----:B---3--:R0:W-:Y:S01]  /*28480*/  STL [R1+0x2c4], R3 ;  /* 0x0002c40301007387 */ /* 0x0081e20000100800 */
[----:B------:R-:W-:-:S05]  /*28490*/  IMAD.WIDE R10, R0, 0x2, R10 ;  /* 0x00000002000a7825 */ /* 0x000fca00078e020a */
[----:B0-----:R0:W3:Y:S02]  /*284a0*/  LDG.E.U16 R3, [R10.64] ;  /* 0x000000040a037981 */ /* 0x0010e4000c1e1500 */
[----:B0-----:R-:W-:-:S04]  /*284b0*/  IMAD.WIDE R10, R0, 0x2, R18 ;  /* 0x00000002000a7825 */ /* 0x001fc800078e0212 */
[----:B--2---:R-:W-:-:S05]  /*284c0*/  IMAD.WIDE R6, R0, 0x2, R6 ;  /* 0x0000000200067825 */ /* 0x004fca00078e0206 */
[----:B------:R0:W2:Y:S04]  /*284d0*/  LDG.E.U16 R18, [R6.64] ;  /* 0x0000000406127981 */ /* 0x0000a8000c1e1500 */
[----:B----4-:R-:W-:Y:S01]  /*284e0*/  STL [R1+0x2c0], R20 ;  /* 0x0002c01401007387 */ /* 0x010fe20000100800 */
[----:B------:R-:W-:Y:S02]  /*284f0*/  STL [R1+0x2b8], R5 ;  /* 0x0002b80501007387 */ /* 0x000fe40000100800 */
[----:B------:R1:W-:Y:S02]  /*28500*/  STL [R1+0x2bc], R4 ;  /* 0x0002bc0401007387 */ /* 0x0003e40000100800 */
[----:B-----5:R-:W-:-:S04]  /*28510*/  IMAD.WIDE R12, R0, 0x2, R12 ;  /* 0x00000002000c7825 */ /* 0x020fc800078e020c */
[C---:B-1----:R-:W-:Y:S02]  /*28520*/  IMAD.WIDE R4, R0.reuse, 0x2, R16 ;  /* 0x0000000200047825 */ /* 0x042fe400078e0210 */
[----:B------:R-:W4:Y:S02]  /*28530*/  LDL.64 R16, [R1+0xb98] ;  /* 0x000b980001107983 */ /* 0x000f240000100a00 */
[----:B------:R1:W-:Y:S02]  /*28540*/  STL [R1+0x2b4], R9 ;  /* 0x0002b40901007387 */ /* 0x0003e40000100800 */
[----:B------:R5:W2:Y:S04]  /*28550*/  LDG.E.U16 R20, [R12.64] ;  /* 0x000000040c147981 */ /* 0x000aa8000c1e1500 */
[----:B------:R-:W4:Y:S01]  /*28560*/  LDG.E.U16 R5, [R4.64] ;  /* 0x0000000404057981 */ /* 0x000f22000c1e1500 */
[----:B0-----:R-:W4:Y:S02]  /*28570*/  LDL.64 R6, [R1+0xb90] ;  /* 0x000b900001067983 */ /* 0x001f240000100a00 */
[----:B-1----:R-:W-:-:S05]  /*28580*/  IMAD.WIDE R8, R0, 0x2, R22 ;  /* 0x0000000200087825 */ /* 0x002fca00078e0216 */
[----:B------:R0:W4:Y:S04]  /*28590*/  LDG.E.U16 R19, [R8.64] ;  /* 0x0000000408137981 */ /* 0x000128000c1e1500 */
[----:B0-----:R-:W4:Y:S01]  /*285a0*/  LDL.64 R8, [R1+0xb88] ;  /* 0x000b880001087983 */ /* 0x001f220000100a00 */
[----:B---3--:R0:W-:Y:S02]  /*285b0*/  STL [R1+0x2b0], R3 ;  /* 0x0002b00301007387 */ /* 0x0081e40000100800 */
[----:B-----5:R-:W-:-:S04]  /*285c0*/  IMAD.WIDE R12, R0, 0x2, R14 ;  /* 0x00000002000c7825 */ /* 0x020fc800078e020e */
[----:B------:R-:W3:Y:S01]  /*285d0*/  LDL.64 R22, [R1+0xb68] ;  /* 0x000b680001167983 */ /* 0x000ee20000100a00 */
[----:B------:R1:W5:Y:S04]  /*285e0*/  LDG.E.U16 R14, [R12.64] ;  /* 0x000000040c0e7981 */ /* 0x000368000c1e1500 */
[----:B0-----:R0:W3:Y:S04]  /*285f0*/  LDG.E.U16 R3, [R10.64] ;  /* 0x000000040a037981 */ /* 0x0010e8000c1e1500 */
[----:B0-----:R-:W5:Y:S01]  /*28600*/  LDL.64 R10, [R1+0xb80] ;  /* 0x000b8000010a7983 */ /* 0x001f620000100a00 */
[----:B------:R-:W5:Y:S03]  /*28610*/  LDL.LU R15, [R1+0x7f4] ;  /* 0x0007f400010f7983 */ /* 0x000f660000300800 */
[----:B--2---:R0:W-:Y:S01]  /*28620*/  STL [R1+0x2ac], R20 ;  /* 0x0002ac1401007387 */ /* 0x0041e20000100800 */
[----:B-1----:R-:W2:Y:S03]  /*28630*/  LDL.64 R12, [R1+0xb78] ;  /* 0x000b7800010c7983 */ /* 0x002ea60000100a00 */
[----:B0-----:R-:W2:Y:S01]  /*28640*/  LDL R20, [R1+0x3d8] ;  /* 0x0003d80001147983 */ /* 0x001ea20000100800 */
[----:B----4-:R0:W-:Y:S03]  /*28650*/  STL [R1+0x2a8], R5 ;  /* 0x0002a80501007387 */ /* 0x0101e60000100800 */
[----:B------:R-:W-:Y:S01]  /*28660*/  STL [R1+0x2a0], R19 ;  /* 0x0002a01301007387 */ /* 0x000fe20000100800 */
[----:B------:R1:W-:Y:S02]  /*28670*/  STL [R1+0x2a4], R18 ;  /* 0x0002a41201007387 */ /* 0x0003e40000100800 */
[----:B0-----:R-:W-:-:S02]  /*28680*/  IMAD.WIDE R4, R0, 0x2, R16 ;  /* 0x0000000200047825 */ /* 0x001fc400078e0210 */
[----:B------:R-:W4:Y:S04]  /*28690*/  LDL.64 R16, [R1+0xb50] ;  /* 0x000b500001107983 */ /* 0x000f280000100a00 */
[----:B-1----:R-:W4:Y:S04]  /*286a0*/  LDL.64 R18, [R1+0xb58] ;  /* 0x000b580001127983 */ /* 0x002f280000100a00 */
[----:B---3--:R0:W-:Y:S04]  /*286b0*/  STL [R1+0x29c], R3 ;  /* 0x00029c0301007387 */ /* 0x0081e80000100800 */
[----:B0-----:R0:W3:Y:S01]  /*286c0*/  LDG.E.U16 R3, [R4.64] ;  /* 0x0000000404037981 */ /* 0x0010e2000c1e1500 */
[----:B------:R-:W-:-:S04]  /*286d0*/  IMAD.WIDE R6, R0, 0x2, R6 ;  /* 0x0000000200067825 */ /* 0x000fc800078e0206 */
[----:B------:R-:W-:-:S04]  /*286e0*/  IMAD.WIDE R8, R0, 0x2, R8 ;  /* 0x0000000200087825 */ /* 0x000fc800078e0208 */
[C---:B-----5:R-:W-:Y:S01]  /*286f0*/  IMAD.WIDE R10, R0.reuse, 0x2, R10 ;  /* 0x00000002000a7825 */ /* 0x060fe200078e020a */
[----:B------:R-:W5:Y:S04]  /*28700*/  LDG.E.U16 R7, [R6.64] ;  /* 0x0000000406077981 */ /* 0x000f68000c1e1500 */
[----:B0-----:R-:W4:Y:S01]  /*28710*/  LDL.64 R4, [R1+0xb70] ;  /* 0x000b700001047983 */ /* 0x001f220000100a00 */
[----:B------:R0:W-:Y:S03]  /*28720*/  STL [R1+0x298], R14 ;  /* 0x0002980e01007387 */ /* 0x0001e60000100800 */
[----:B------:R-:W4:Y:S04]  /*28730*/  LDG.E.U16 R11, [R10.64] ;  /* 0x000000040a0b7981 */ /* 0x000f28000c1e1500 */
[----:B0-----:R0:W4:Y:S04]  /*28740*/  LDG.E.U16 R14, [R8.64] ;  /* 0x00000004080e7981 */ /* 0x001128000c1e1500 */
[----:B0-----:R-:W4:Y:S01]  /*28750*/  LDL.64 R8, [R1+0xb60] ;  /* 0x000b600001087983 */ /* 0x001f220000100a00 */
[----:B--2---:R-:W-:-:S03]  /*28760*/  IMAD.WIDE R12, R0, 0x2, R12 ;  /* 0x00000002000c7825 */ /* 0x004fc600078e020c */
[----:B---3--:R0:W-:Y:S04]  /*28770*/  STL [R1+0x294], R3 ;  /* 0x0002940301007387 */ /* 0x0081e80000100800 */
[----:B0-----:R0:W2:Y:S04]  /*28780*/  LDG.E.U16 R3, [R12.64] ;  /* 0x000000040c037981 */ /* 0x0010a8000c1e1500 */
[----:B-----5:R4:W-:Y:S02]  /*28790*/  STL [R1+0x290], R7 ;  /* 0x0002900701007387 */ /* 0x0209e40000100800 */
[----:B----4-:R-:W-:-:S04]  /*287a0*/  IMAD.WIDE R6, R0, 0x2, R4 ;  /* 0x0000000200067825 */ /* 0x010fc800078e0204 */
[C---:B------:R-:W-:Y:S02]  /*287b0*/  IMAD.WIDE R4, R0.reuse, 0x2, R22 ;  /* 0x0000000200047825 */ /* 0x040fe400078e0216 */
[----:B------:R-:W3:Y:S02]  /*287c0*/  LDL.LU R23, [R1+0x7f8] ;  /* 0x0007f80001177983 */ /* 0x000ee40000300800 */
[----:B------:R-:W3:Y:S02]  /*287d0*/  LDL R22, [R1+0x3d4] ;  /* 0x0003d40001167983 */ /* 0x000ee40000100800 */
[----:B------:R-:W-:Y:S02]  /*287e0*/  STL [R1+0x28c], R14 ;  /* 0x00028c0e01007387 */ /* 0x000fe40000100800 */
[----:B------:R1:W-:Y:S02]  /*287f0*/  STL [R1+0x288], R11 ;  /* 0x0002880b01007387 */ /* 0x0003e40000100800 */
[----:B0-----:R-:W-:-:S04]  /*28800*/  IMAD.WIDE R12, R0, 0x2, R16 ;  /* 0x00000002000c7825 */ /* 0x001fc800078e0210 */
[C---:B------:R-:W-:Y:S01]  /*28810*/  IMAD.WIDE R8, R0.reuse, 0x2, R8 ;  /* 0x0000000200087825 */ /* 0x040fe200078e0208 */
[----:B------:R-:W0:Y:S03]  /*28820*/  LDS R14, [R21.X4] ;  /* 0x00000000150e7984 */ /* 0x000e260000004800 */
[C---:B-1----:R-:W-:Y:S02]  /*28830*/  IMAD.WIDE R10, R0.reuse, 0x2, R18 ;  /* 0x00000002000a7825 */ /* 0x042fe400078e0212 */
[----:B------:R-:W4:Y:S04]  /*28840*/  LDL.64 R18, [R1+0xb30] ;  /* 0x000b300001127983 */ /* 0x000f280000100a00 */
[----:B------:R1:W5:Y:S04]  /*28850*/  LDG.E.U16 R10, [R10.64] ;  /* 0x000000040a0a7981 */ /* 0x000368000c1e1500 */
[----:B-1----:R1:W3:Y:S04]  /*28860*/  LDG.E.U16 R11, [R12.64] ;  /* 0x000000040c0b7981 */ /* 0x0022e8000c1e1500 */
[----:B--2---:R2:W-:Y:S01]  /*28870*/  STL [R1+0x284], R3 ;  /* 0x0002840301007387 */ /* 0x0045e20000100800 */
[----:B------:R-:W3:Y:S03]  /*28880*/  LDL.64 R16, [R1+0xb28] ;  /* 0x000b280001107983 */ /* 0x000ee60000100a00 */
[----:B--2---:R2:W3:Y:S04]  /*28890*/  LDG.E.U16 R3, [R6.64] ;  /* 0x0000000406037981 */ /* 0x0044e8000c1e1500 */
[----:B--2---:R-:W2:Y:S04]  /*288a0*/  LDL.64 R6, [R1+0xb40] ;  /* 0x000b400001067983 */ /* 0x004ea80000100a00 */
[----:B---3--:R3:W-:Y:S04]  /*288b0*/  STL [R1+0x280], R3 ;  /* 0x0002800301007387 */ /* 0x0087e80000100800 */
[----:B---3--:R3:W2:Y:S04]  /*288c0*/  LDG.E.U16 R3, [R4.64] ;  /* 0x0000000404037981 */ /* 0x0086a8000c1e1500 */
[----:B---3--:R-:W3:Y:S04]  /*288d0*/  LDL.64 R4, [R1+0xb38] ;  /* 0x000b380001047983 */ /* 0x008ee80000100a00 */
[----:B--2---:R2:W-:Y:S01]  /*288e0*/  STL [R1+0x27c], R3 ;  /* 0x00027c0301007387 */ /* 0x0045e20000100800 */
[----:B------:R-:W-:-:S04]  /*288f0*/  IMAD.WIDE R6, R0, 0x2, R6 ;  /* 0x0000000200067825 */ /* 0x000fc800078e0206 */
[----:B-1----:R-:W3:Y:S01]  /*28900*/  LDL.64 R12, [R1+0xb20] ;  /* 0x000b2000010c7983 */ /* 0x002ee20000100a00 */
[----:B--2---:R1:W2:Y:S04]  /*28910*/  LDG.E.U16 R3, [R8.64] ;  /* 0x0000000408037981 */ /* 0x0042a8000c1e1500 */
[----:B-1----:R-:W3:Y:S04]  /*28920*/  LDL.64 R8, [R1+0xb48] ;  /* 0x000b480001087983 */ /* 0x002ee80000100a00 */
[----:B--2---:R1:W-:Y:S01]  /*28930*/  STL [R1+0x278], R3 ;  /* 0x0002780301007387 */ /* 0x0043e20000100800 */
[----:B---3--:R-:W-:-:S04]  /*28940*/  IMAD.WIDE R8, R0, 0x2, R8 ;  /* 0x0000000200087825 */ /* 0x008fc800078e0208 */
[----:B-1----:R-:W-:Y:S02]  /*28950*/  FADD R3, -R20, R15 ;  /* 0x0000000f14037221 */ /* 0x002fe40000000100 */
[----:B------:R1:W2:Y:S04]  /*28960*/  LDG.E.U16 R20, [R6.64] ;  /* 0x0000000406147981 */ /* 0x0002a8000c1e1500 */
[----:B------:R-:W3:Y:S01]  /*28970*/  LDG.E.U16 R9, [R8.64] ;  /* 0x0000000408097981 */ /* 0x000ee2000c1e1500 */
[----:B------:R-:W-:-:S05]  /*28980*/  IMAD.WIDE R4, R0, 0x2, R4 ;  /* 0x0000000200047825 */ /* 0x000fca00078e0204 */
[----:B------:R0:W2:Y:S04]  /*28990*/  LDG.E.U16 R15, [R4.64] ;  /* 0x00000004040f7981 */ /* 0x0000a8000c1e1500 */
[----:B-1----:R-:W2:Y:S01]  /*289a0*/  LDL.LU R7, [R1+0x834] ;  /* 0x0008340001077983 */ /* 0x002ea20000300800 */
[----:B------:R-:W-:Y:S02]  /*289b0*/  STL [R1+0x270], R11 ;  /* 0x0002700b01007387 */ /* 0x000fe40000100800 */
[----:B-----5:R4:W-:Y:S02]  /*289c0*/  STL [R1+0x274], R10 ;  /* 0x0002740a01007387 */ /* 0x0209e40000100800 */
[----:B----4-:R-:W-:-:S06]  /*289d0*/  IMAD.WIDE R10, R0, 0x2, R18 ;  /* 0x00000002000a7825 */ /* 0x010fcc00078e0212 */
[----:B------:R1:W4:Y:S04]  /*289e0*/  LDG.E.U16 R11, [R10.64] ;  /* 0x000000040a0b7981 */ /* 0x000328000c1e1500 */
[----:B---3--:R-:W-:Y:S01]  /*289f0*/  STL [R1+0x26c], R9 ;  /* 0x00026c0901007387 */ /* 0x008fe20000100800 */
[----:B--2---:R2:W-:Y:S03]  /*28a00*/  STL [R1+0x268], R20 ;  /* 0x0002681401007387 */ /* 0x0045e60000100800 */
[----:B--2---:R-:W2:Y:S01]  /*28a10*/  LDL.LU R20, [R1+0x4e0] ;  /* 0x0004e00001147983 */ /* 0x004ea20000300800 */
[----:B------:R-:W3:Y:S02]  /*28a20*/  LDL.LU R19, [R1+0x4e4] ;  /* 0x0004e40001137983 */ /* 0x000ee40000300800 */
[----:B------:R-:W-:-:S04]  /*28a30*/  IMAD.WIDE R8, R0, 0x2, R16 ;  /* 0x0000000200087825 */ /* 0x000fc800078e0210 */
[----:B------:R-:W-:Y:S02]  /*28a40*/  FMUL R3, R3, 1.4426950216293334961 ;  /* 0x3fb8aa3b03037820 */ /* 0x000fe40000400000 */
[----:B0-----:R-:W-:Y:S01]  /*28a50*/  IMAD.WIDE R4, R0, 0x2, R12 ;  /* 0x0000000200047825 */ /* 0x001fe200078e020c */
[----:B------:R-:W5:Y:S04]  /*28a60*/  LDL.LU R18, [R1+0x4d0] ;  /* 0x0004d00001127983 */ /* 0x000f680000300800 */
[----:B-1----:R0:W4:Y:S01]  /*28a70*/  LDG.E.U16 R10, [R8.64] ;  /* 0x00000004080a7981 */ /* 0x002122000c1e1500 */
[----:B------:R1:W1:Y:S01]  /*28a80*/  MUFU.EX2 R6, R3 ;  /* 0x0000000300067308 */ /* 0x0002620000000800 */
[----:B------:R-:W5:Y:S02]  /*28a90*/  LDL.LU R17, [R1+0x4d4] ;  /* 0x0004d40001117983 */ /* 0x000f640000300800 */
[----:B------:R0:W-:Y:S02]  /*28aa0*/  STL [R1+0x264], R15 ;  /* 0x0002640f01007387 */ /* 0x0001e40000100800 */
[----:B0-----:R2:W5:Y:S04]  /*28ab0*/  LDG.E.U16 R9, [R4.64] ;  /* 0x0000000404097981 */ /* 0x001568000c1e1500 */
[----:B------:R-:W5:Y:S01]  /*28ac0*/  LDL.LU R15, [R1+0x4c0] ;  /* 0x0004c000010f7983 */ /* 0x000f620000300800 */
[----:B------:R-:W5:Y:S02]  /*28ad0*/  LDL.LU R13, [R1+0x4c4] ;  /* 0x0004c400010d7983 */ /* 0x000f640000300800 */
[----:B------:R-:W5:Y:S01]  /*28ae0*/  LDL.LU R12, [R1+0x4b0] ;  /* 0x0004b000010c7983 */ /* 0x000f620000300800 */
[----:B-1----:R-:W0:Y:S01]  /*28af0*/  LDS R3, [R21.X4+0x80] ;  /* 0x0000800015037984 */ /* 0x002e220000004800 */
[----:B------:R-:W-:-:S05]  /*28b00*/  FFMA R7, R6, R7, R14 ;  /* 0x0000000706077223 */ /* 0x000fca000000000e */
[----:B------:R1:W-:Y:S04]  /*28b10*/  STL [R1+0x834], R7 ;  /* 0x0008340701007387 */ /* 0x0003e80000100800 */
[----:B-1----:R-:W5:Y:S01]  /*28b20*/  LDL.LU R7, [R1+0x4b4] ;  /* 0x0004b40001077983 */ /* 0x002f620000300800 */
[C---:B--2---:R-:W-:Y:S02]  /*28b30*/  FMUL R5, R6.reuse, R20 ;  /* 0x0000001406057220 */ /* 0x044fe40000400000 */
[----:B---3--:R-:W-:-:S03]  /*28b40*/  FMUL R8, R6, R19 ;  /* 0x0000001306087220 */ /* 0x008fc60000400000 */
[----:B------:R-:W-:Y:S02]  /*28b50*/  STL [R1], R5 ;  /* 0x0000000501007387 */ /* 0x000fe40000100800 */
[----:B------:R-:W-:Y:S02]  /*28b60*/  STL [R1+0x4], R8 ;  /* 0x0000040801007387 */ /* 0x000fe40000100800 */
[----:B----4-:R1:W-:Y:S02]  /*28b70*/  STL [R1+0x260], R11 ;  /* 0x0002600b01007387 */ /* 0x0103e40000100800 */
[----:B-1----:R-:W2:Y:S01]  /*28b80*/  LDL.LU R11, [R1+0x4a0] ;  /* 0x0004a000010b7983 */ /* 0x002ea20000300800 */
[----:B------:R1:W-:Y:S03]  /*28b90*/  STL [R1+0x25c], R10 ;  /* 0x00025c0a01007387 */ /* 0x0003e60000100800 */
[----:B-1----:R-:W3:Y:S01]  /*28ba0*/  LDL.LU R10, [R1+0x4a4] ;  /* 0x0004a400010a7983 */ /* 0x002ee20000300800 */
[----:B------:R-:W-:-:S02]  /*28bb0*/  FADD R4, -R22, R23 ;  /* 0x0000001716047221 */ /* 0x000fc40000000100 */
[----:B-----5:R1:W-:Y:S01]  /*28bc0*/  STL [R1+0x258], R9 ;  /* 0x0002580901007387 */ /* 0x0203e20000100800 */
[----:B------:R-:W4:Y:S04]  /*28bd0*/  LDL.LU R22, [R1+0x490] ;  /* 0x0004900001167983 */ /* 0x000f280000300800 */
[----:B------:R-:W5:Y:S01]  /*28be0*/  LDL.LU R21, [R1+0x494] ;  /* 0x0004940001157983 */ /* 0x000f620000300800 */
[----:B------:R-:W4:Y:S02]  /*28bf0*/  LDL.LU R20, [R1+0x480] ;  /* 0x0004800001147983 */ /* 0x000f240000300800 */
[----:B------:R-:W4:Y:S02]  /*28c00*/  LDL.LU R19, [R1+0x484] ;  /* 0x0004840001137983 */ /* 0x000f240000300800 */
[----:B------:R-:W-:-:S02]  /*28c10*/  FMUL R4, R4, 1.4426950216293334961 ;  /* 0x3fb8aa3b04047820 */ /* 0x000fc40000400000 */
[C---:B------:R-:W-:Y:S02]  /*28c20*/  FMUL R8, R6.reuse, R15 ;  /* 0x0000000f06087220 */ /* 0x040fe40000400000 */
[C---:B------:R-:W-:Y:S01]  /*28c30*/  FMUL R12, R6.reuse, R12 ;  /* 0x0000000c060c7220 */ /* 0x040fe20000400000 */
[----:B------:R-:W4:Y:S01]  /*28c40*/  LDL.LU R15, [R1+0x470] ;  /* 0x00047000010f7983 */ /* 0x000f220000300800 */
[----:B------:R-:W4:Y:S01]  /*28c50*/  LDL.LU R14, [R1+0x474] ;  /* 0x00047400010e7983 */ /* 0x000f220000300800 */
[----:B------:R0:W2:Y:S01]  /*28c60*/  MUFU.EX2 R16, R4 ;  /* 0x0000000400107308 */ /* 0x0000a20000000800 */
[C---:B-1----:R-:W-:Y:S01]  /*28c70*/  FMUL R9, R6.reuse, R13 ;  /* 0x0000000d06097220 */ /* 0x042fe20000400000 */
[----:B------:R1:W-:Y:S01]  /*28c80*/  STL [R1+0x28bc], R12 ;  /* 0x0028bc0c01007387 */ /* 0x0003e20000100800 */
[C---:B------:R-:W-:Y:S02]  /*28c90*/  FMUL R5, R6.reuse, R17 ;  /* 0x0000001106057220 */ /* 0x040fe40000400000 */
[----:B------:R-:W-:-:S02]  /*28ca0*/  FMUL R13, R6, R7 ;  /* 0x00000007060d7220 */ /* 0x000fc40000400000 */
[C---:B0-----:R-:W-:Y:S02]  /*28cb0*/  FMUL R4, R6.reuse, R18 ;  /* 0x0000001206047220 */ /* 0x041fe40000400000 */
[----:B------:R-:W5:Y:S01]  /*28cc0*/  LDL.LU R18, [R1+0x4e8] ;  /* 0x0004e80001127983 */ /* 0x000f620000300800 */
[----:B------:R-:W5:Y:S02]  /*28cd0*/  LDL.LU R17, [R1+0x4ec] ;  /* 0x0004ec0001117983 */ /* 0x000f640000300800 */
[----:B-1----:R-:W5:Y:S02]  /*28ce0*/  LDL.LU R12, [R1+0x4d8] ;  /* 0x0004d800010c7983 */ /* 0x002f640000300800 */
[----:B------:R-:W5:Y:S01]  /*28cf0*/  LDL.LU R7, [R1+0x4dc] ;  /* 0x0004dc0001077983 */ /* 0x000f620000300800 */
[----:B------:R3:W-:Y:S01]  /*28d00*/  STL [R1+0x28c0], R13 ;  /* 0x0028c00d01007387 */ /* 0x0007e20000100800 */
[C---:B--2---:R-:W-:Y:S02]  /*28d10*/  FMUL R11, R6.reuse, R11 ;  /* 0x0000000b060b7220 */ /* 0x044fe40000400000 */
[----:B---3--:R-:W-:-:S02]  /*28d20*/  FMUL R13, R6, R10 ;  /* 0x0000000a060d7220 */ /* 0x008fc40000400000 */
[----:B------:R-:W2:Y:S01]  /*28d30*/  LDL.LU R10, [R1+0x4c8] ;  /* 0x0004c800010a7983 */ /* 0x000ea20000300800 */
[----:B------:R0:W-:Y:S03]  /*28d40*/  STL [R1+0x130], R11 ;  /* 0x0001300b01007387 */ /* 0x0001e60000100800 */
[----:B0-----:R-:W3:Y:S01]  /*28d50*/  LDL.LU R11, [R1+0x4cc] ;  /* 0x0004cc00010b7983 */ /* 0x001ee20000300800 */
[C---:B----4-:R-:W-:Y:S02]  /*28d60*/  FMUL R22, R6.reuse, R22 ;  /* 0x0000001606167220 */ /* 0x050fe40000400000 */
[C---:B-----5:R-:W-:Y:S02]  /*28d70*/  FMUL R21, R6.reuse, R21 ;  /* 0x0000001506157220 */ /* 0x060fe40000400000 */
[C---:B------:R-:W-:Y:S02]  /*28d80*/  FMUL R20, R6.reuse, R20 ;  /* 0x0000001406147220 */ /* 0x040fe40000400000 */
[----:B------:R-:W-:-:S02]  /*28d90*/  FMUL R19, R6, R19 ;  /* 0x0000001306137220 */ /* 0x000fc40000400000 */
[C---:B------:R-:W-:Y:S01]  /*28da0*/  FMUL R15, R6.reuse, R15 ;  /* 0x0000000f060f7220 */ /* 0x040fe20000400000 */
[----:B------:R-:W-:Y:S01]  /*28db0*/  STL [R1+0x140], R22 ;  /* 0x0001401601007387 */ /* 0x000fe20000100800 */
[----:B------:R-:W-:Y:S02]  /*28dc0*/  STL [R1+0x144], R21 ;  /* 0x0001441501007387 */ /* 0x000fe40000100800 */
[----:B------:R-:W-:Y:S02]  /*28dd0*/  STL [R1+0x150], R20 ;  /* 0x0001501401007387 */ /* 0x000fe40000100800 */
[----:B------:R-:W-:Y:S01]  /*28de0*/  FMUL R6, R6, R14 ;  /* 0x0000000e06067220 */ /* 0x000fe20000400000 */
[----:B------:R-:W-:Y:S01]  /*28df0*/  STL [R1+0x154], R19 ;  /* 0x0001541301007387 */ /* 0x000fe20000100800 */
[----:B------:R-:W4:Y:S02]  /*28e00*/  LDL.LU R14, [R1+0x4b8] ;  /* 0x0004b800010e7983 */ /* 0x000f240000300800 */
[----:B------:R0:W-:Y:S02]  /*28e10*/  STL [R1+0x160], R15 ;  /* 0x0001600f01007387 */ /* 0x0001e40000100800 */
[----:B------:R-:W-:-:S02]  /*28e20*/  FMUL R18, R16, R18 ;  /* 0x0000001210127220 */ /* 0x000fc40000400000 */
[C---:B------:R-:W-:Y:S02]  /*28e30*/  FMUL R17, R16.reuse, R17 ;  /* 0x0000001110117220 */ /* 0x040fe40000400000 */
[C---:B------:R-:W-:Y:S01]  /*28e40*/  FMUL R7, R16.reuse, R7 ;  /* 0x0000000710077220 */ /* 0x040fe20000400000 */
[----:B0-----:R-:W5:Y:S01]  /*28e50*/  LDL.LU R15, [R1+0x4bc] ;  /* 0x0004bc00010f7983 */ /* 0x001f620000300800 */
[----:B------:R0:W-:Y:S02]  /*28e60*/  STL [R1+0x164], R6 ;  /* 0x0001640601007387 */ /* 0x0001e40000100800 */
[----:B------:R-:W-:Y:S02]  /*28e70*/  STL [R1+0x8], R18 ;  /* 0x0000081201007387 */ /* 0x000fe40000100800 */
[----:B------:R-:W-:Y:S02]  /*28e80*/  STL [R1+0xc], R17 ;  /* 0x00000c1101007387 */ /* 0x000fe40000100800 */
[----:B0-----:R-:W-:-:S02]  /*28e90*/  FMUL R6, R16, R12 ;  /* 0x0000000c10067220 */ /* 0x001fc40000400000 */
[----:B------:R-:W5:Y:S03]  /*28ea0*/  LDL.LU R12, [R1+0x4a8] ;  /* 0x0004a800010c7983 */ /* 0x000f660000300800 */
[----:B------:R0:W-:Y:S02]  /*28eb0*/  STL.64 [R1+0x28f0], R6 ;  /* 0x0028f00601007387 */ /* 0x0001e40000100a00 */
[----:B------:R-:W-:Y:S01]  /*28ec0*/  STL.64 [R1+0x28e8], R4 ;  /* 0x0028e80401007387 */ /* 0x000fe20000100a00 */
[----:B0-----:R-:W5:Y:S01]  /*28ed0*/  LDL.LU R7, [R1+0x498] ;  /* 0x0004980001077983 */ /* 0x001f620000300800 */
[----:B------:R-:W5:Y:S02]  /*28ee0*/  LDL.LU R6, [R1+0x49c] ;  /* 0x00049c0001067983 */ /* 0x000f640000300800 */
[----:B------:R-:W5:Y:S02]  /*28ef0*/  LDL.LU R23, [R1+0x488] ;  /* 0x0004880001177983 */ /* 0x000f640000300800 */
[----:B------:R-:W5:Y:S02]  /*28f00*/  LDL.LU R22, [R1+0x48c] ;  /* 0x00048c0001167983 */ /* 0x000f640000300800 */
[----:B--2---:R-:W-:-:S02]  /*28f10*/  FMUL R10, R16, R10 ;  /* 0x0000000a100a7220 */ /* 0x004fc40000400000 */
[----:B---3--:R-:W-:-:S05]  /*28f20*/  FMUL R11, R16, R11 ;  /* 0x0000000b100b7220 */ /* 0x008fca0000400000 */
[----:B------:R-:W-:Y:S01]  /*28f30*/  STL.64 [R1+0x28e0], R10 ;  /* 0x0028e00a01007387 */ /* 0x000fe20000100a00 */
[----:B------:R0:W-:Y:S03]  /*28f40*/  STL.64 [R1+0x28d8], R8 ;  /* 0x0028d80801007387 */ /* 0x0001e60000100a00 */
[----:B0-----:R-:W2:Y:S01]  /*28f50*/  LDL.LU R9, [R1+0x4ac] ;  /* 0x0004ac0001097983 */ /* 0x001ea20000300800 */
[----:B------:R-:W3:Y:S02]  /*28f60*/  LDL.LU R21, [R1+0x478] ;  /* 0x0004780001157983 */ /* 0x000ee40000300800 */
[----:B------:R-:W3:Y:S02]  /*28f70*/  LDL.LU R20, [R1+0x47c] ;  /* 0x00047c0001147983 */ /* 0x000ee40000300800 */
[----:B------:R-:W3:Y:S01]  /*28f80*/  LDL.LU R17, [R1+0x838] ;  /* 0x0008380001117983 */ /* 0x000ee20000300800 */
[----:B------:R-:W3:Y:S04]  /*28f90*/  LDL.64 R18, [R1+0xb10] ;  /* 0x000b100001127983 */ /* 0x000ee80000100a00 */
[----:B------:R-:W3:Y:S04]  /*28fa0*/  LDL.64 R4, [R1+0xb18] ;  /* 0x000b180001047983 */ /* 0x000ee80000100a00 */
[----:B------:R-:W3:Y:S01]  /*28fb0*/  LDL.64 R10, [R1+0xb08] ;  /* 0x000b0800010a7983 */ /* 0x000ee20000100a00 */
[----:B----4-:R-:W-:-:S02]  /*28fc0*/  FMUL R14, R16, R14 ;  /* 0x0000000e100e7220 */ /* 0x010fc40000400000 */
[----:B-----5:R-:W-:-:S05]  /*28fd0*/  FMUL R15, R16, R15 ;  /* 0x0000000f100f7220 */ /* 0x020fca0000400000 */
[----:B------:R-:W-:Y:S01]  /*28fe0*/  STL.64 [R1+0x28d0], R14 ;  /* 0x0028d00e01007387 */ /* 0x000fe20000100a00 */
[----:B------:R-:W-:-:S05]  /*28ff0*/  FMUL R12, R16, R12 ;  /* 0x0000000c100c7220 */ /* 0x000fca0000400000 */
[----:B------:R0:W-:Y:S01]  /*29000*/  STL.64 [R1+0x28c8], R12 ;  /* 0x0028c80c01007387 */ /* 0x0001e20000100a00 */
[C---:B------:R-:W-:Y:S02]  /*29010*/  FMUL R8, R16.reuse, R7 ;  /* 0x0000000710087220 */ /* 0x040fe40000400000 */
[C---:B0-----:R-:W-:Y:S02]  /*29020*/  FMUL R12, R16.reuse, R6 ;  /* 0x00000006100c7220 */ /* 0x041fe40000400000 */
[C---:B------:R-:W-:Y:S02]  /*29030*/  FMUL R13, R16.reuse, R23 ;  /* 0x00000017100d7220 */ /* 0x040fe40000400000 */
[----:B--2---:R-:W-:-:S05]  /*29040*/  FMUL R9, R16, R9 ;  /* 0x0000000910097220 */ /* 0x004fca0000400000 */
[----:B------:R-:W-:Y:S01]  /*29050*/  STL [R1+0x13c], R9 ;  /* 0x00013c0901007387 */ /* 0x000fe20000100800 */
[----:B------:R-:W2:Y:S02]  /*29060*/  LDL.64 R6, [R1+0xb00] ;  /* 0x000b000001067983 */ /* 0x000ea40000100a00 */
[----:B------:R0:W-:Y:S02]  /*29070*/  STL [R1+0x148], R8 ;  /* 0x0001480801007387 */ /* 0x0001e40000100800 */
[----:B---3--:R-:W-:Y:S01]  /*29080*/  FFMA R17, R16, R17, R3 ;  /* 0x0000001110117223 */ /* 0x008fe20000000003 */
[----:B0-----:R-:W3:Y:S01]  /*29090*/  LDL.64 R8, [R1+0xaf8] ;  /* 0x000af80001087983 */ /* 0x001ee20000100a00 */
[----:B------:R0:W-:Y:S02]  /*290a0*/  STL [R1+0x14c], R12 ;  /* 0x00014c0c01007387 */ /* 0x0001e40000100800 */
[----:B------:R-:W4:Y:S02]  /*290b0*/  LDL.64 R14, [R1+0xaf0] ;  /* 0x000af000010e7983 */ /* 0x000f240000100a00 */
[----:B------:R1:W-:Y:S02]  /*290c0*/  STL [R1+0x158], R13 ;  /* 0x0001580d01007387 */ /* 0x0003e40000100800 */
[----:B------:R-:W-:-:S05]  /*290d0*/  IMAD.WIDE R18, R0, 0x2, R18 ;  /* 0x0000000200127825 */ /* 0x000fca00078e0212 */
[----:B------:R3:W5:Y:S01]  /*290e0*/  LDG.E.U16 R23, [R18.64] ;  /* 0x0000000412177981 */ /* 0x000762000c1e1500 */
[C---:B0-----:R-:W-:Y:S02]  /*290f0*/  FMUL R12, R16.reuse, R22 ;  /* 0x00000016100c7220 */ /* 0x041fe40000400000 */
[----:B-1----:R-:W-:-:S03]  /*29100*/  FMUL R13, R16, R21 ;  /* 0x00000015100d7220 */ /* 0x002fc60000400000 */
[----:B------:R0:W-:Y:S02]  /*29110*/  STL [R1+0x15c], R12 ;  /* 0x00015c0c01007387 */ /* 0x0001e40000100800 */
[----:B------:R-:W-:Y:S02]  /*29120*/  STL [R1+0x168], R13 ;  /* 0x0001680d01007387 */ /* 0x000fe40000100800 */
[----:B------:R1:W-:Y:S02]  /*29130*/  STL [R1+0x838], R17 ;  /* 0x0008381101007387 */ /* 0x0003e40000100800 */
[----:B0-----:R-:W-:Y:S02]  /*29140*/  FMUL R12, R16, R20 ;  /* 0x00000014100c7220 */ /* 0x001fe40000400000 */
[----:B-1----:R-:W-:-:S04]  /*29150*/  IMAD.WIDE R16, R0, 0x2, R4 ;  /* 0x0000000200107825 */ /* 0x002fc800078e0204 */
[C---:B------:R-:W-:Y:S01]  /*29160*/  IMAD.WIDE R20, R0.reuse, 0x2, R10 ;  /* 0x0000000200147825 */ /* 0x040fe200078e020a */
[----:B------:R2:W5:Y:S04]  /*29170*/  LDG.E.U16 R22, [R16.64] ;  /* 0x0000000410167981 */ /* 0x000568000c1e1500 */
[----:B------:R4:W5:Y:S04]  /*29180*/  LDG.E.U16 R3, [R20.64] ;  /* 0x0000000414037981 */ /* 0x000968000c1e1500 */
[----:B------:R0:W-:Y:S01]  /*29190*/  STL [R1+0x16c], R12 ;  /* 0x00016c0c01007387 */ /* 0x0001e20000100800 */
[----:B------:R-:W5:Y:S02]  /*291a0*/  LDL.64 R4, [R1+0xae8] ;  /* 0x000ae80001047983 */ /* 0x000f640000100a00 */
[----:B------:R-:W5:Y:S01]  /*291b0*/  LDL.64 R10, [R1+0xad8] ;  /* 0x000ad800010a7983 */ /* 0x000f620000100a00 */
[----:B0-----:R-:W5:Y:S01]  /*291c0*/  LDL.64 R12, [R1+0xae0] ;  /* 0x000ae000010c7983 */ /* 0x001f620000100a00 */
[----:B--2---:R-:W-:-:S03]  /*291d0*/  IMAD.WIDE R16, R0, 0x2, R6 ;  /* 0x0000000200107825 */ /* 0x004fc600078e0206 */
[----:B------:R-:W2:Y:S01]  /*291e0*/  LDL.64 R6, [R1+0xad0] ;  /* 0x000ad00001067983 */ /* 0x000ea20000100a00 */
[----:B---3--:R-:W-:-:S04]  /*291f0*/  IMAD.WIDE R18, R0, 0x2, R8 ;  /* 0x0000000200127825 */ /* 0x008fc800078e0208 */
[C---:B----4-:R-:W-:Y:S01]  /*29200*/  IMAD.WIDE R20, R0.reuse, 0x2, R14 ;  /* 0x0000000200147825 */ /* 0x050fe200078e020e */
[----:B------:R-:W3:Y:S04]  /*29210*/  LDL.64 R8, [R1+0xac8] ;  /* 0x000ac80001087983 */ /* 0x000ee80000100a00 */
[----:B------:R0:W4:Y:S04]  /*29220*/  LDG.E.U16 R14, [R16.64] ;  /* 0x00000004100e7981 */ /* 0x000128000c1e1500 */
[----:B------:R1:W2:Y:S04]  /*29230*/  LDG.E.U16 R15, [R18.64] ;  /* 0x00000004120f7981 */ /* 0x0002a8000c1e1500 */
[----:B-----5:R-:W-:Y:S04]  /*29240*/  STL [R1+0x250], R23 ;  /* 0x0002501701007387 */ /* 0x020fe80000100800 */
[----:B------:R5:W-:Y:S04]  /*29250*/  STL [R1+0x254], R22 ;  /* 0x0002541601007387 */ /* 0x000be80000100800 */
[----:B-----5:R-:W5:Y:S01]  /*29260*/  LDL.64 R22, [R1+0xac0] ;  /* 0x000ac00001167983 */ /* 0x020f620000100a00 */
[----:B------:R0:W-:Y:S03]  /*29270*/  STL [R1+0x24c], R3 ;  /* 0x00024c0301007387 */ /* 0x0001e60000100800 */
[----:B0-----:R0:W3:Y:S01]  /*29280*/  LDG.E.U16 R3, [R20.64] ;  /* 0x0000000414037981 */ /* 0x0010e2000c1e1500 */
[----:B-1----:R-:W-:-:S04]  /*29290*/  IMAD.WIDE R18, R0, 0x2, R12 ;  /* 0x0000000200127825 */ /* 0x002fc800078e020c */
[----:B------:R-:W-:-:S04]  /*292a0*/  IMAD.WIDE R16, R0, 0x2, R4 ;  /* 0x0000000200107825 */ /* 0x000fc800078e0204 */
[----:B------:R-:W5:Y:S01]  /*292b0*/  LDL.64 R12, [R1+0xab0] ;  /* 0x000ab000010c7983 */ /* 0x000f620000100a00 */
[----:B------:R-:W5:Y:S01]  /*292c0*/  LDL.64 R4, [R1+0xab8] ;  /* 0x000ab80001047983 */ /* 0x000f620000100a00 */
[----:B0-----:R-:W-:-:S03]  /*292d0*/  IMAD.WIDE R20, R0, 0x2, R10 ;  /* 0x0000000200147825 */ /* 0x001fc600078e020a */
[----:B------:R-:W5:Y:S04]  /*292e0*/  LDL.64 R10, [R1+0xaa8] ;  /* 0x000aa800010a7983 */ /* 0x000f680000100a00 */
[----:B----4-:R0:W-:Y:S01]  /*292f0*/  STL [R1+0x248], R14 ;  /* 0x0002480e01007387 */ /* 0x0101e20000100800 */
[----:B--2---:R1:W-:Y:S03]  /*29300*/  STL [R1+0x244], R15 ;  /* 0x0002440f01007387 */ /* 0x0043e60000100800 */
[----:B0-----:R0:W2:Y:S04]  /*29310*/  LDG.E.U16 R14, [R16.64] ;  /* 0x00000004100e7981 */ /* 0x0010a8000c1e1500 */
[----:B-1----:R1:W4:Y:S04]  /*29320*/  LDG.E.U16 R15, [R18.64] ;  /* 0x00000004120f7981 */ /* 0x002328000c1e1500 */
[----:B---3--:R3:W-:Y:S04]  /*29330*/  STL [R1+0x240], R3 ;  /* 0x0002400301007387 */ /* 0x0087e80000100800 */
[----:B---3--:R5:W3:Y:S01]  /*29340*/  LDG.E.U16 R3, [R20.64] ;  /* 0x0000000414037981 */ /* 0x008ae2000c1e1500 */
[----:B0-----:R-:W-:-:S04]  /*29350*/  IMAD.WIDE R16, R0, 0x2, R6 ;  /* 0x0000000200107825 */ /* 0x001fc800078e0206 */
[----:B-1----:R-:W-:-:S04]  /*29360*/  IMAD.WIDE R18, R0, 0x2, R8 ;  /* 0x0000000200127825 */ /* 0x002fc800078e0208 */
[----:B------:R-:W3:Y:S02]  /*29370*/  LDL.64 R6, [R1+0xaa0] ;  /* 0x000aa00001067983 */ /* 0x000ee40000100a00 */
[C---:B-----5:R-:W-:Y:S02]  /*29380*/  IMAD.WIDE R20, R0.reuse, 0x2, R22 ;  /* 0x0000000200147825 */ /* 0x060fe400078e0216 */
[----:B------:R0:W5:Y:S04]  /*29390*/  LDG.E.U16 R22, [R16.64] ;  /* 0x0000000410167981 */ /* 0x000168000c1e1500 */
[----:B------:R1:W5:Y:S04]  /*293a0*/  LDG.E.U16 R23, [R18.64] ;  /* 0x0000000412177981 */ /* 0x000368000c1e1500 */
[----:B----4-:R-:W-:Y:S01]  /*293b0*/  STL [R1+0x238], R15 ;  /* 0x0002380f01007387 */ /* 0x010fe20000100800 */
[----:B--2---:R2:W-:Y:S02]  /*293c0*/  STL [R1+0x23c], R14 ;  /* 0x00023c0e01007387 */ /* 0x0045e40000100800 */
[----:B------:R-:W4:Y:S01]  /*293d0*/  LDL.64 R8, [R1+0xa90] ;  /* 0x000a900001087983 */ /* 0x000f220000100a00 */
[----:B--2---:R-:W2:Y:S04]  /*293e0*/  LDL.64 R14, [R1+0xa98] ;  /* 0x000a9800010e7983 */ /* 0x004ea80000100a00 */
[----:B---3--:R3:W-:Y:S04]  /*293f0*/  STL [R1+0x234], R3 ;  /* 0x0002340301007387 */ /* 0x0087e80000100800 */
[----:B---3--:R3:W2:Y:S01]  /*29400*/  LDG.E.U16 R3, [R20.64] ;  /* 0x0000000414037981 */ /* 0x0086a2000c1e1500 */
[----:B0-----:R-:W-:-:S04]  /*29410*/  IMAD.WIDE R16, R0, 0x2, R4 ;  /* 0x0000000200107825 */ /* 0x001fc800078e0204 */
[----:B-1----:R-:W-:-:S04]  /*29420*/  IMAD.WIDE R18, R0, 0x2, R12 ;  /* 0x0000000200127825 */ /* 0x002fc800078e020c */
[----:B------:R-:W4:Y:S01]  /*29430*/  LDL.64 R4, [R1+0xa88] ;  /* 0x000a880001047983 */ /* 0x000f220000100a00 */
[----:B------:R-:W4:Y:S01]  /*29440*/  LDL.64 R12, [R1+0xa80] ;  /* 0x000a8000010c7983 */ /* 0x000f220000100a00 */
[----:B-----5:R0:W-:Y:S02]  /*29450*/  STL [R1+0x230], R22 ;  /* 0x0002301601007387 */ /* 0x0201e40000100800 */
[C---:B---3--:R-:W-:Y:S02]  /*29460*/  IMAD.WIDE R20, R0.reuse, 0x2, R10 ;  /* 0x0000000200147825 */ /* 0x048fe400078e020a */
[----:B------:R-:W3:Y:S02]  /*29470*/  LDL.64 R10, [R1+0xa78] ;  /* 0x000a7800010a7983 */ /* 0x000ee40000100a00 */
[----:B------:R1:W-:Y:S02]  /*29480*/  STL [R1+0x22c], R23 ;  /* 0x00022c1701007387 */ /* 0x0003e40000100800 */
[----:B0-----:R0:W5:Y:S04]  /*29490*/  LDG.E.U16 R22, [R16.64] ;  /* 0x0000000410167981 */ /* 0x001168000c1e1500 */
[----:B-1----:R1:W3:Y:S04]  /*294a0*/  LDG.E.U16 R23, [R18.64] ;  /* 0x0000000412177981 */ /* 0x0022e8000c1e1500 */
[----:B--2---:R2:W-:Y:S04]  /*294b0*/  STL [R1+0x228], R3 ;  /* 0x0002280301007387 */ /* 0x0045e80000100800 */
[----:B--2---:R4:W2:Y:S01]  /*294c0*/  LDG.E.U16 R3, [R20.64] ;  /* 0x0000000414037981 */ /* 0x0048a2000c1e1500 */
[----:B-1----:R-:W-:-:S04]  /*294d0*/  IMAD.WIDE R18, R0, 0x2, R14 ;  /* 0x0000000200127825 */ /* 0x002fc800078e020e */
[C---:B0-----:R-:W-:Y:S02]  /*294e0*/  IMAD.WIDE R16, R0.reuse, 0x2, R6 ;  /* 0x0000000200107825 */ /* 0x041fe400078e0206 */
[----:B------:R-:W2:Y:S04]  /*294f0*/  LDL.64 R6, [R1+0xa70] ;  /* 0x000a700001067983 */ /* 0x000ea80000100a00 */
[----:B------:R0:W2:Y:S04]  /*29500*/  LDG.E.U16 R15, [R18.64] ;  /* 0x00000004120f7981 */ /* 0x0000a8000c1e1500 */
[----:B------:R1:W2:Y:S01]  /*29510*/  LDG.E.U16 R14, [R16.64] ;  /* 0x00000004100e7981 */ /* 0x0002a2000c1e1500 */
[----:B----4-:R-:W-:-:S03]  /*29520*/  IMAD.WIDE R20, R0, 0x2, R8 ;  /* 0x0000000200147825 */ /* 0x010fc600078e0208 */
[----:B------:R-:W4:Y:S01]  /*29530*/  LDL.64 R8, [R1+0xa68] ;  /* 0x000a680001087983 */ /* 0x000f220000100a00 */
[----:B---3--:R-:W-:Y:S02]  /*29540*/  STL [R1+0x220], R23 ;  /* 0x0002201701007387 */ /* 0x008fe40000100800 */
[----:B-----5:R3:W-:Y:S02]  /*29550*/  STL [R1+0x224], R22 ;  /* 0x0002241601007387 */ /* 0x0207e40000100800 */
[----:B---3--:R-:W3:Y:S04]  /*29560*/  LDL.64 R22, [R1+0xa60] ;  /* 0x000a600001167983 */ /* 0x008ee80000100a00 */
[----:B--2---:R2:W-:Y:S04]  /*29570*/  STL [R1+0x21c], R3 ;  /* 0x00021c0301007387 */ /* 0x0045e80000100800 */
[----:B--2---:R2:W5:Y:S01]  /*29580*/  LDG.E.U16 R3, [R20.64] ;  /* 0x0000000414037981 */ /* 0x004562000c1e1500 */
[----:B-1----:R-:W-:-:S04]  /*29590*/  IMAD.WIDE R16, R0, 0x2, R4 ;  /* 0x0000000200107825 */ /* 0x002fc800078e0204 */
[----:B0-----:R-:W-:-:S04]  /*295a0*/  IMAD.WIDE R18, R0, 0x2, R12 ;  /* 0x0000000200127825 */ /* 0x001fc800078e020c */
[----:B------:R-:W3:Y:S02]  /*295b0*/  LDL.64 R4, [R1+0xa58] ;  /* 0x000a580001047983 */ /* 0x000ee40000100a00 */
[----:B------:R-:W3:Y:S01]  /*295c0*/  LDG.E.U16 R19, [R18.64] ;  /* 0x0000000412137981 */ /* 0x000ee2000c1e1500 */
[----:B--2---:R-:W-:-:S03]  /*295d0*/  IMAD.WIDE R20, R0, 0x2, R10 ;  /* 0x0000000200147825 */ /* 0x004fc600078e020a */
[----:B------:R0:W2:Y:S04]  /*295e0*/  LDG.E.U16 R11, [R16.64] ;  /* 0x00000004100b7981 */ /* 0x0000a8000c1e1500 */
[----:B------:R-:W-:Y:S01]  /*295f0*/  STL [R1+0x214], R15 ;  /* 0x0002140f01007387 */ /* 0x000fe20000100800 */
[----:B------:R1:W-:Y:S02]  /*29600*/  STL [R1+0x218], R14 ;  /* 0x0002180e01007387 */ /* 0x0003e40000100800 */
[----:B------:R-:W3:Y:S01]  /*29610*/  LDL.64 R12, [R1+0xa48] ;  /* 0x000a4800010c7983 */ /* 0x000ee20000100a00 */
[----:B-1----:R-:W4:Y:S04]  /*29620*/  LDL.64 R14, [R1+0xa50] ;  /* 0x000a5000010e7983 */ /* 0x002f280000100a00 */
[----:B-----5:R1:W-:Y:S04]  /*29630*/  STL [R1+0x210], R3 ;  /* 0x0002100301007387 */ /* 0x0203e80000100800 */
[----:B-1----:R1:W5:Y:S01]  /*29640*/  LDG.E.U16 R3, [R20.64] ;  /* 0x0000000414037981 */ /* 0x002362000c1e1500 */
[----:B0-----:R-:W-:-:S03]  /*29650*/  IMAD.WIDE R16, R0, 0x2, R6 ;  /* 0x0000000200107825 */ /* 0x001fc600078e0206 */
[----:B--2---:R0:W-:Y:S01]  /*29660*/  STL [R1+0x20c], R11 ;  /* 0x00020c0b01007387 */ /* 0x0041e20000100800 */
[----:B------:R-:W2:Y:S03]  /*29670*/  LDL.64 R6, [R1+0xa38] ;  /* 0x000a380001067983 */ /* 0x000ea60000100a00 */
[----:B0-----:R-:W2:Y:S01]  /*29680*/  LDL.64 R10, [R1+0xa40] ;  /* 0x000a4000010a7983 */ /* 0x001ea20000100a00 */
[----:B---3--:R4:W-:Y:S02]  /*29690*/  STL [R1+0x208], R19 ;  /* 0x0002081301007387 */ /* 0x0089e40000100800 */
[C---:B-1----:R-:W-:Y:S02]  /*296a0*/  IMAD.WIDE R20, R0.reuse, 0x2, R22 ;  /* 0x0000000200147825 */ /* 0x042fe400078e0216 */
[----:B------:R0:W3:Y:S02]  /*296b0*/  LDG.E.U16 R22, [R16.64] ;  /* 0x0000000410167981 */ /* 0x0000e4000c1e1500 */
[----:B----4-:R-:W-:-:S02]  /*296c0*/  IMAD.WIDE R18, R0, 0x2, R8 ;  /* 0x0000000200127825 */ /* 0x010fc400078e0208 */
[----:B------:R-:W4:Y:S04]  /*296d0*/  LDL.64 R8, [R1+0xa30] ;  /* 0x000a300001087983 */ /* 0x000f280000100a00 */
[----:B------:R1:W2:Y:S04]  /*296e0*/  LDG.E.U16 R23, [R18.64] ;  /* 0x0000000412177981 */ /* 0x0002a8000c1e1500 */
[----:B-----5:R5:W-:Y:S04]  /*296f0*/  STL [R1+0x204], R3 ;  /* 0x0002040301007387 */ /* 0x020be80000100800 */
[----:B-----5:R5:W4:Y:S01]  /*29700*/  LDG.E.U16 R3, [R20.64] ;  /* 0x0000000414037981 */ /* 0x020b22000c1e1500 */
[----:B0-----:R-:W-:-:S04]  /*29710*/  IMAD.WIDE R16, R0, 0x2, R4 ;  /* 0x0000000200107825 */ /* 0x001fc800078e0204 */
[----:B-1----:R-:W-:-:S04]  /*29720*/  IMAD.WIDE R18, R0, 0x2, R14 ;  /* 0x0000000200127825 */ /* 0x002fc800078e020e */
[----:B------:R-:W4:Y:S01]  /*29730*/  LDL.64 R4, [R1+0xa28] ;  /* 0x000a280001047983 */ /* 0x000f220000100a00 */
[----:B------:R-:W4:Y:S01]  /*29740*/  LDL.64 R14, [R1+0xa20] ;  /* 0x000a2000010e7983 */ /* 0x000f220000100a00 */
[----:B-----5:R-:W-:-:S03]  /*29750*/  IMAD.WIDE R20, R0, 0x2, R12 ;  /* 0x0000000200147825 */ /* 0x020fc600078e020c */
[----:B------:R-:W5:Y:S01]  /*29760*/  LDL.64 R12, [R1+0xa18] ;  /* 0x000a1800010c7983 */ /* 0x000f620000100a00 */
[----:B---3--:R0:W-:Y:S03]  /*29770*/  STL [R1+0x200], R22 ;  /* 0x0002001601007387 */ /* 0x0081e60000100800 */
[----:B--2---:R1:W-:Y:S04]  /*29780*/  STL [R1+0x1fc], R23 ;  /* 0x0001fc1701007387 */ /* 0x0043e80000100800 */
[----:B0-----:R0:W2:Y:S04]  /*29790*/  LDG.E.U16 R22, [R16.64] ;  /* 0x0000000410167981 */ /* 0x0010a8000c1e1500 */
[----:B-1----:R1:W3:Y:S01]  /*297a0*/  LDG.E.U16 R23, [R18.64] ;  /* 0x0000000412177981 */ /* 0x0022e2000c1e1500 */
[----:B0-----:R-:W-:-:S04]  /*297b0*/  IMAD.WIDE R16, R0, 0x2, R10 ;  /* 0x0000000200107825 */ /* 0x001fc800078e020a */
[C---:B-1----:R-:W-:Y:S01]  /*297c0*/  IMAD.WIDE R18, R0.reuse, 0x2, R6 ;  /* 0x0000000200127825 */ /* 0x042fe200078e0206 */
[----:B------:R0:W5:Y:S05]  /*297d0*/  LDG.E.U16 R11, [R16.64] ;  /* 0x00000004100b7981 */ /* 0x00016a000c1e1500 */
[----:B------:R-:W5:Y:S04]  /*297e0*/  LDG.E.U16 R19, [R18.64] ;  /* 0x0000000412137981 */ /* 0x000f68000c1e1500 */
[----:B----4-:R1:W-:Y:S01]  /*297f0*/  STL [R1+0x1f8], R3 ;  /* 0x0001f80301007387 */ /* 0x0103e20000100800 */
[----:B------:R-:W4:Y:S03]  /*29800*/  LDL.64 R6, [R1+0x9d8] ;  /* 0x0009d80001067983 */ /* 0x000f260000100a00 */
[----:B-1----:R1:W4:Y:S01]  /*29810*/  LDG.E.U16 R3, [R20.64] ;  /* 0x0000000414037981 */ /* 0x002322000c1e1500 */
[----:B0-----:R-:W-:-:S04]  /*29820*/  IMAD.WIDE R16, R0, 0x2, R4 ;  /* 0x0000000200107825 */ /* 0x001fc800078e0204 */
[C---:B-1----:R-:W-:Y:S01]  /*29830*/  IMAD.WIDE R20, R0.reuse, 0x2, R8 ;  /* 0x0000000200147825 */ /* 0x042fe200078e0208 */
[----:B---3--:R-:W-:Y:S03]  /*29840*/  STL [R1+0x1f0], R23 ;  /* 0x0001f01701007387 */ /* 0x008fe60000100800 */
[----:B--2---:R0:W-:Y:S02]  /*29850*/  STL [R1+0x1f4], R22 ;  /* 0x0001f41601007387 */ /* 0x0041e40000100800 */
[----:B------:R-:W2:Y:S01]  /*29860*/  LDL.64 R8, [R1+0x958] ;  /* 0x0009580001087983 */ /* 0x000ea20000100a00 */
[----:B0-----:R-:W3:Y:S04]  /*29870*/  LDL.64 R22, [R1+0x998] ;  /* 0x0009980001167983 */ /* 0x001ee80000100a00 */
[----:B----4-:R0:W-:Y:S01]  /*29880*/  STL [R1+0x1ec], R3 ;  /* 0x0001ec0301007387 */ /* 0x0101e20000100800 */
[----:B-----5:R1:W-:Y:S02]  /*29890*/  STL [R1+0x1e8], R11 ;  /* 0x0001e80b01007387 */ /* 0x0203e40000100800 */
[----:B------:R-:W4:Y:S01]  /*298a0*/  LDL.64 R4, [R1+0x8d8] ;  /* 0x0008d80001047983 */ /* 0x000f220000100a00 */
[----:B0-----:R0:W5:Y:S04]  /*298b0*/  LDG.E.U16 R3, [R20.64] ;  /* 0x0000000414037981 */ /* 0x001168000c1e1500 */
[----:B-1----:R-:W2:Y:S01]  /*298c0*/  LDL.64 R10, [R1+0x918] ;  /* 0x00091800010a7983 */ /* 0x002ea20000100a00 */
[----:B------:R1:W-:Y:S02]  /*298d0*/  STL [R1+0x1e4], R19 ;  /* 0x0001e41301007387 */ /* 0x0003e40000100800 */
[----:B-1----:R-:W-:-:S04]  /*298e0*/  IMAD.WIDE R18, R0, 0x2, R14 ;  /* 0x0000000200127825 */ /* 0x002fc800078e020e */
[C---:B0-----:R-:W-:Y:S01]  /*298f0*/  IMAD.WIDE R20, R0.reuse, 0x2, R12 ;  /* 0x0000000200147825 */ /* 0x041fe200078e020c */
[----:B------:R0:W2:Y:S04]  /*29900*/  LDG.E.U16 R14, [R16.64] ;  /* 0x00000004100e7981 */ /* 0x0000a8000c1e1500 */
[----:B------:R-:W2:Y:S04]  /*29910*/  LDG.E.U16 R15, [R18.64] ;  /* 0x00000004120f7981 */ /* 0x000ea8000c1e1500 */
[----:B------:R-:W3:Y:S01]  /*29920*/  LDL.64 R12, [R1+0x898] ;  /* 0x00089800010c7983 */ /* 0x000ee20000100a00 */
[----:B0-----:R-:W-:-:S03]  /*29930*/  IMAD.WIDE R16, R0, 0x2, R6 ;  /* 0x0000000200107825 */ /* 0x001fc600078e0206 */
[----:B--2---:R0:W-:Y:S01]  /*29940*/  STL [R1+0x292c], R15 ;  /* 0x00292c0f01007387 */ /* 0x0041e20000100800 */
[----:B------:R-:W2:Y:S03]  /*29950*/  LDL.64 R6, [R1+0xa10] ;  /* 0x000a100001067983 */ /* 0x000ea60000100a00 */
[----:B0-----:R0:W2:Y:S01]  /*29960*/  LDG.E.U16 R15, [R20.64] ;  /* 0x00000004140f7981 */ /* 0x0010a2000c1e1500 */
[----:B-----5:R1:W-:Y:S03]  /*29970*/  STL [R1+0x1e0], R3 ;  /* 0x0001e00301007387 */ /* 0x0203e60000100800 */
[----:B-1----:R1:W5:Y:S01]  /*29980*/  LDG.E.U16 R3, [R16.64] ;  /* 0x0000000410037981 */ /* 0x002362000c1e1500 */
[----:B---3--:R-:W-:-:S04]  /*29990*/  IMAD.WIDE R18, R0, 0x2, R22 ;  /* 0x0000000200127825 */ /* 0x008fc800078e0216 */
[C---:B0-----:R-:W-:Y:S02]  /*299a0*/  IMAD.WIDE R20, R0.reuse, 0x2, R8 ;  /* 0x0000000200147825 */ /* 0x041fe400078e0208 */
[----:B------:R-:W3:Y:S02]  /*299b0*/  LDL.64 R8, [R1+0xa00] ;  /* 0x000a000001087983 */ /* 0x000ee40000100a00 */
[----:B------:R0:W-:Y:S02]  /*299c0*/  STL [R1+0x1dc], R14 ;  /* 0x0001dc0e01007387 */ /* 0x0001e40000100800 */
[----:B0-----:R4:W3:Y:S02]  /*299d0*/  LDG.E.U16 R14, [R18.64] ;  /* 0x00000004120e7981 */ /* 0x0018e4000c1e1500 */
[----:B----4-:R-:W-:-:S04]  /*299e0*/  IMAD.WIDE R18, R0, 0x2, R4 ;  /* 0x0000000200127825 */ /* 0x010fc800078e0204 */
[C---:B-1----:R-:W-:Y:S01]  /*299f0*/  IMAD.WIDE R16, R0.reuse, 0x2, R10 ;  /* 0x0000000200107825 */ /* 0x042fe200078e020a */
[----:B--2---:R0:W-:Y:S03]  /*29a00*/  STL [R1+0x1d4], R15 ;  /* 0x0001d40f01007387 */ /* 0x0041e60000100800 */
[----:B------:R-:W2:Y:S02]  /*29a10*/  LDL.64 R22, [R1+0x9d0] ;  /* 0x0009d00001167983 */ /* 0x000ea40000100a00 */
[----:B------:R-:W4:Y:S02]  /*29a20*/  LDL.64 R10, [R1+0x990] ;  /* 0x00099000010a7983 */ /* 0x000f240000100a00 */
[----:B------:R-:W2:Y:S01]  /*29a30*/  LDL.64 R4, [R1+0x950] ;  /* 0x0009500001047983 */ /* 0x000ea20000100a00 */
[----:B0-----:R0:W2:Y:S02]  /*29a40*/  LDG.E.U16 R15, [R20.64] ;  /* 0x00000004140f7981 */ /* 0x0010a4000c1e1500 */
[----:B0-----:R-:W-:-:S02]  /*29a50*/  IMAD.WIDE R20, R0, 0x2, R12 ;  /* 0x0000000200147825 */ /* 0x001fc400078e020c */
[----:B------:R0:W4:Y:S04]  /*29a60*/  LDG.E.U16 R13, [R18.64] ;  /* 0x00000004120d7981 */ /* 0x000128000c1e1500 */
[----:B------:R1:W4:Y:S04]  /*29a70*/  LDG.E.U16 R12, [R16.64] ;  /* 0x00000004100c7981 */ /* 0x000328000c1e1500 */
[----:B0-----:R-:W4:Y:S01]  /*29a80*/  LDL.64 R18, [R1+0xa08] ;  /* 0x000a080001127983 */ /* 0x001f220000100a00 */
[----:B-----5:R0:W-:Y:S03]  /*29a90*/  STL [R1+0x1d0], R3 ;  /* 0x0001d00301007387 */ /* 0x0201e60000100800 */
[----:B0-----:R3:W5:Y:S01]  /*29aa0*/  LDG.E.U16 R3, [R20.64] ;  /* 0x0000000414037981 */ /* 0x001762000c1e1500 */
[----:B-1----:R-:W-:-:S06]  /*29ab0*/  IMAD.WIDE R16, R0, 0x2, R6 ;  /* 0x0000000200107825 */ /* 0x002fcc00078e0206 */
[----:B------:R-:W5:Y:S01]  /*29ac0*/  LDG.E.U16 R17, [R16.64] ;  /* 0x0000000410117981 */ /* 0x000f62000c1e1500 */
[----:B---3--:R-:W-:-:S03]  /*29ad0*/  IMAD.WIDE R20, R0, 0x2, R8 ;  /* 0x0000000200147825 */ /* 0x008fc600078e0208 */
[----:B--2---:R-:W-:Y:S01]  /*29ae0*/  STL [R1+0x1c8], R15 ;  /* 0x0001c80f01007387 */ /* 0x004fe20000100800 */
[----:B------:R0:W-:Y:S03]  /*29af0*/  STL [R1+0x1cc], R14 ;  /* 0x0001cc0e01007387 */ /* 0x0001e60000100800 */
[----:B0-----:R-:W2:Y:S01]  /*29b00*/  LDL.64 R14, [R1+0x910] ;  /* 0x00091000010e7983 */ /* 0x001ea20000100a00 */
[----:B----4-:R-:W-:Y:S02]  /*29b10*/  STL [R1+0x1c0], R13 ;  /* 0x0001c00d01007387 */ /* 0x010fe40000100800 */
[C---:B------:R-:W-:Y:S01]  /*29b20*/  IMAD.WIDE R18, R0.reuse, 0x2, R18 ;  /* 0x0000000200127825 */ /* 0x040fe200078e0212 */
[----:B------:R0:W-:Y:S03]  /*29b30*/  STL [R1+0x1c4], R12 ;  /* 0x0001c40c01007387 */ /* 0x0001e60000100800 */
[----:B------:R-:W3:Y:S02]  /*29b40*/  LDL.64 R6, [R1+0x890] ;  /* 0x0008900001067983 */ /* 0x000ee40000100a00 */
[----:B------:R-:W4:Y:S04]  /*29b50*/  LDG.E.U16 R19, [R18.64] ;  /* 0x0000000412137981 */ /* 0x000f28000c1e1500 */
[----:B0-----:R-:W2:Y:S01]  /*29b60*/  LDL.64 R12, [R1+0x8d0] ;  /* 0x0008d000010c7983 */ /* 0x001ea20000100a00 */
[----:B-----5:R0:W-:Y:S03]  /*29b70*/  STL [R1+0x1bc], R3 ;  /* 0x0001bc0301007387 */ /* 0x0201e60000100800 */
[----:B------:R-:W5:Y:S04]  /*29b80*/  LDL.64 R8, [R1+0x9f8] ;  /* 0x0009f80001087983 */ /* 0x000f680000100a00 */
[----:B0-----:R0:W2:Y:S04]  /*29b90*/  LDG.E.U16 R3, [R20.64] ;  /* 0x0000000414037981 */ /* 0x0010a8000c1e1500 */
[----:B------:R1:W-:Y:S02]  /*29ba0*/  STL [R1+0x1b8], R17 ;  /* 0x0001b81101007387 */ /* 0x0003e40000100800 */
[----:B-1----:R-:W-:-:S04]  /*29bb0*/  IMAD.WIDE R16, R0, 0x2, R22 ;  /* 0x0000000200107825 */ /* 0x002fc800078e0216 */
[C---:B0-----:R-:W-:Y:S01]  /*29bc0*/  IMAD.WIDE R20, R0.reuse, 0x2, R4 ;  /* 0x0000000200147825 */ /* 0x041fe200078e0204 */
[----:B------:R0:W3:Y:S04]  /*29bd0*/  LDG.E.U16 R22, [R16.64] ;  /* 0x0000000410167981 */ /* 0x0000e8000c1e1500 */
[----:B----4-:R1:W-:Y:S01]  /*29be0*/  STL [R1+0x1b4], R19 ;  /* 0x0001b41301007387 */ /* 0x0103e20000100800 */
[----:B------:R-:W4:Y:S02]  /*29bf0*/  LDL.64 R4, [R1+0x9e8] ;  /* 0x0009e80001047983 */ /* 0x000f240000100a00 */
[C---:B-1----:R-:W-:Y:S02]  /*29c00*/  IMAD.WIDE R18, R0.reuse, 0x2, R10 ;  /* 0x0000000200127825 */ /* 0x042fe400078e020a */
[----:B------:R-:W4:Y:S04]  /*29c10*/  LDL.64 R10, [R1+0x9f0] ;  /* 0x0009f000010a7983 */ /* 0x000f280000100a00 */
[----:B------:R1:W4:Y:S04]  /*29c20*/  LDG.E.U16 R23, [R18.64] ;  /* 0x0000000412177981 */ /* 0x000328000c1e1500 */
[----:B--2---:R2:W-:Y:S04]  /*29c30*/  STL [R1+0x1b0], R3 ;  /* 0x0001b00301007387 */ /* 0x0045e80000100800 */
[----:B--2---:R3:W2:Y:S01]  /*29c40*/  LDG.E.U16 R3, [R20.64] ;  /* 0x0000000414037981 */ /* 0x0046a2000c1e1500 */
[----:B0-----:R-:W-:-:S04]  /*29c50*/  IMAD.WIDE R16, R0, 0x2, R14 ;  /* 0x0000000200107825 */ /* 0x001fc800078e020e */
[C---:B-1----:R-:W-:Y:S02]  /*29c60*/  IMAD.WIDE R18, R0.reuse, 0x2, R12 ;  /* 0x0000000200127825 */ /* 0x042fe400078e020c */
[----:B------:R5:W5:Y:S04]  /*29c70*/  LDG.E.U16 R13, [R16.64] ;  /* 0x00000004100d7981 */ /* 0x000b68000c1e1500 */
[----:B------:R-:W5:Y:S01]  /*29c80*/  LDG.E.U16 R19, [R18.64] ;  /* 0x0000000412137981 */ /* 0x000f62000c1e1500 */
[----:B---3--:R-:W-:-:S03]  /*29c90*/  IMAD.WIDE R20, R0, 0x2, R6 ;  /* 0x0000000200147825 */ /* 0x008fc600078e0206 */
[----:B------:R-:W3:Y:S04]  /*29ca0*/  LDL.64 R6, [R1+0x988] ;  /* 0x0009880001067983 */ /* 0x000ee80000100a00 */
[----:B----4-:R-:W-:Y:S01]  /*29cb0*/  STL [R1+0x1a8], R23 ;  /* 0x0001a81701007387 */ /* 0x010fe20000100800 */
[----:B------:R0:W-:Y:S03]  /*29cc0*/  STL [R1+0x1ac], R22 ;  /* 0x0001ac1601007387 */ /* 0x0001e60000100800 */
[----:B0-----:R-:W4:Y:S04]  /*29cd0*/  LDL.64 R22, [R1+0x948] ;  /* 0x0009480001167983 */ /* 0x001f280000100a00 */
[----:B--2---:R0:W-:Y:S01]  /*29ce0*/  STL [R1+0x1a4], R3 ;  /* 0x0001a40301007387 */ /* 0x0041e20000100800 */
[----:B-----5:R-:W-:-:S03]  /*29cf0*/  IMAD.WIDE R16, R0, 0x2, R8 ;  /* 0x0000000200107825 */ /* 0x020fc600078e0208 */
[----:B------:R-:W2:Y:S04]  /*29d00*/  LDL.64 R14, [R1+0x908] ;  /* 0x00090800010e7983 */ /* 0x000ea80000100a00 */
[----:B0-----:R-:W5:Y:S04]  /*29d10*/  LDG.E.U16 R3, [R20.64] ;  /* 0x0000000414037981 */ /* 0x001f68000c1e1500 */
[----:B------:R0:W-:Y:S01]  /*29d20*/  STL [R1+0x1a0], R13 ;  /* 0x0001a00d01007387 */ /* 0x0001e20000100800 */
[----:B------:R-:W2:Y:S03]  /*29d30*/  LDL.64 R8, [R1+0x888] ;  /* 0x0008880001087983 */ /* 0x000ea60000100a00 */
[----:B0-----:R-:W2:Y:S01]  /*29d40*/  LDL.64 R12, [R1+0x8c8] ;  /* 0x0008c800010c7983 */ /* 0x001ea20000100a00 */
[----:B------:R-:W-:Y:S03]  /*29d50*/  STL [R1+0x19c], R19 ;  /* 0x00019c1301007387 */ /* 0x000fe60000100800 */
[----:B-----5:R0:W-:Y:S04]  /*29d60*/  STL [R1+0x198], R3 ;  /* 0x0001980301007387 */ /* 0x0201e80000100800 */
[----:B0-----:R0:W5:Y:S01]  /*29d70*/  LDG.E.U16 R3, [R16.64] ;  /* 0x0000000410037981 */ /* 0x001162000c1e1500 */
[----:B------:R-:W-:-:S04]  /*29d80*/  IMAD.WIDE R18, R0, 0x2, R10 ;  /* 0x0000000200127825 */ /* 0x000fc800078e020a */
[----:B------:R-:W-:-:S04]  /*29d90*/  IMAD.WIDE R20, R0, 0x2, R4 ;  /* 0x0000000200147825 */ /* 0x000fc800078e0204 */
[----:B------:R-:W2:Y:S01]  /*29da0*/  LDL.64 R10, [R1+0x9e0] ;  /* 0x0009e000010a7983 */ /* 0x000ea20000100a00 */
[----:B------:R-:W2:Y:S04]  /*29db0*/  LDL.64 R4, [R1+0x9c0] ;  /* 0x0009c00001047983 */ /* 0x000ea80000100a00 */
[----:B------:R-:W2:Y:S04]  /*29dc0*/  LDG.E.U16 R19, [R18.64] ;  /* 0x0000000412137981 */ /* 0x000ea8000c1e1500 */
[----:B0-----:R-:W2:Y:S04]  /*29dd0*/  LDL.64 R16, [R1+0x9c8] ;  /* 0x0009c80001107983 */ /* 0x001ea80000100a00 */
[----:B-----5:R0:W-:Y:S04]  /*29de0*/  STL [R1+0x194], R3 ;  /* 0x0001940301007387 */ /* 0x0201e80000100800 */
[----:B0-----:R4:W5:Y:S01]  /*29df0*/  LDG.E.U16 R3, [R20.64] ;  /* 0x0000000414037981 */ /* 0x001962000c1e1500 */
[----:B--2---:R-:W-:-:S03]  /*29e00*/  IMAD.WIDE R16, R0, 0x2, R16 ;  /* 0x0000000200107825 */ /* 0x004fc600078e0210 */
[----:B------:R3:W-:Y:S01]  /*29e10*/  STL [R1+0x190], R19 ;  /* 0x0001901301007387 */ /* 0x0007e20000100800 */
[----:B----4-:R-:W-:-:S04]  /*29e20*/  IMAD.WIDE R20, R0, 0x2, R22 ;  /* 0x0000000200147825 */ /* 0x010fc800078e0216 */
[C---:B---3--:R-:W-:Y:S02]  /*29e30*/  IMAD.WIDE R18, R0.reuse, 0x2, R6 ;  /* 0x0000000200127825 */ /* 0x048fe400078e0206 */
[----:B------:R-:W2:Y:S04]  /*29e40*/  LDL.64 R6, [R1+0x9b8] ;  /* 0x0009b80001067983 */ /* 0x000ea80000100a00 */
[----:B------:R0:W3:Y:S04]  /*29e50*/  LDG.E.U16 R23, [R20.64] ;  /* 0x0000000414177981 */ /* 0x0000e8000c1e1500 */
[----:B------:R1:W4:Y:S04]  /*29e60*/  LDG.E.U16 R22, [R18.64] ;  /* 0x0000000412167981 */ /* 0x000328000c1e1500 */
[----:B-----5:R5:W-:Y:S04]  /*29e70*/  STL [R1+0x18c], R3 ;  /* 0x00018c0301007387 */ /* 0x020be80000100800 */
[----:B-----5:R5:W2:Y:S02]  /*29e80*/  LDG.E.U16 R3, [R16.64] ;  /* 0x0000000410037981 */ /* 0x020aa4000c1e1500 */
[----:B-----5:R-:W-:-:S05]  /*29e90*/  IMAD.WIDE R16, R0, 0x2, R14 ;  /* 0x0000000200107825 */ /* 0x020fca00078e020e */
[----:B------:R5:W4:Y:S01]  /*29ea0*/  LDG.E.U16 R14, [R16.64] ;  /* 0x00000004100e7981 */ /* 0x000b22000c1e1500 */
[----:B-1----:R-:W-:-:S04]  /*29eb0*/  IMAD.WIDE R18, R0, 0x2, R12 ;  /* 0x0000000200127825 */ /* 0x002fc800078e020c */
[C---:B0-----:R-:W-:Y:S02]  /*29ec0*/  IMAD.WIDE R20, R0.reuse, 0x2, R8 ;  /* 0x0000000200147825 */ /* 0x041fe400078e0208 */
[----:B------:R-:W4:Y:S04]  /*29ed0*/  LDL.64 R8, [R1+0x980] ;  /* 0x0009800001087983 */ /* 0x000f280000100a00 */
[----:B------:R0:W4:Y:S01]  /*29ee0*/  LDG.E.U16 R15, [R18.64] ;  /* 0x00000004120f7981 */ /* 0x000122000c1e1500 */
[----:B-----5:R-:W-:-:S04]  /*29ef0*/  IMAD.WIDE R16, R0, 0x2, R10 ;  /* 0x0000000200107825 */ /* 0x020fc800078e020a */
[----:B0-----:R-:W-:-:S06]  /*29f00*/  IMAD.WIDE R18, R0, 0x2, R4 ;  /* 0x0000000200127825 */ /* 0x001fcc00078e0204 */
[----:B------:R-:W5:Y:S04]  /*29f10*/  LDG.E.U16 R19, [R18.64] ;  /* 0x0000000412137981 */ /* 0x000f68000c1e1500 */
[----:B--2---:R0:W-:Y:S01]  /*29f20*/  STL [R1+0x188], R3 ;  /* 0x0001880301007387 */ /* 0x0041e20000100800 */
[----:B---3--:R-:W-:Y:S02]  /*29f30*/  STL [R1+0x180], R23 ;  /* 0x0001801701007387 */ /* 0x008fe40000100800 */
[----:B----4-:R1:W-:Y:S01]  /*29f40*/  STL [R1+0x184], R22 ;  /* 0x0001841601007387 */ /* 0x0103e20000100800 */
[----:B------:R-:W2:Y:S04]  /*29f50*/  LDL.64 R12, [R1+0x8c0] ;  /* 0x0008c000010c7983 */ /* 0x000ea80000100a00 */
[----:B------:R-:W3:Y:S04]  /*29f60*/  LDL.64 R4, [R1+0x880] ;  /* 0x0008800001047983 */ /* 0x000ee80000100a00 */
[----:B0-----:R0:W4:Y:S04]  /*29f70*/  LDG.E.U16 R3, [R20.64] ;  /* 0x0000000414037981 */ /* 0x001128000c1e1500 */
[----:B-1----:R-:W2:Y:S04]  /*29f80*/  LDL.64 R22, [R1+0x900] ;  /* 0x0009000001167983 */ /* 0x002ea80000100a00 */
[----:B------:R1:W-:Y:S04]  /*29f90*/  STL [R1+0x17c], R14 ;  /* 0x00017c0e01007387 */ /* 0x0003e80000100800 */
[----:B-1----:R1:W2:Y:S01]  /*29fa0*/  LDG.E.U16 R14, [R16.64] ;  /* 0x00000004100e7981 */ /* 0x0022a2000c1e1500 */
[----:B0-----:R-:W-:-:S03]  /*29fb0*/  IMAD.WIDE R20, R0, 0x2, R6 ;  /* 0x0000000200147825 */ /* 0x001fc600078e0206 */
[----:B-1----:R-:W3:Y:S04]  /*29fc0*/  LDL.64 R16, [R1+0x9b0] ;  /* 0x0009b00001107983 */ /* 0x002ee80000100a00 */
[----:B--2---:R-:W-:Y:S01]  /*29fd0*/  STL [R1+0x2930], R14 ;  /* 0x0029300e01007387 */ /* 0x004fe20000100800 */
[----:B------:R0:W-:Y:S02]  /*29fe0*/  STL [R1+0x178], R15 ;  /* 0x0001780f01007387 */ /* 0x0001e40000100800 */
[----:B------:R-:W2:Y:S02]  /*29ff0*/  LDL.64 R10, [R1+0x9a8] ;  /* 0x0009a800010a7983 */ /* 0x000ea40000100a00 */
[----:B------:R-:W2:Y:S01]  /*2a000*/  LDL.64 R6, [R1+0x9a0] ;  /* 0x0009a00001067983 */ /* 0x000ea20000100a00 */
[----:B0-----:R-:W2:Y:S01]  /*2a010*/  LDL.64 R14, [R1+0x940] ;  /* 0x00094000010e7983 */ /* 0x001ea20000100a00 */
[----:B----4-:R0:W-:Y:S03]  /*2a020*/  STL [R1+0x174], R3 ;  /* 0x0001740301007387 */ /* 0x0101e60000100800 */
[----:B0-----:R2:W4:Y:S01]  /*2a030*/  LDG.E.U16 R3, [R20.64] ;  /* 0x0000000414037981 */ /* 0x001522000c1e1500 */
[----:B---3--:R-:W-:-:S04]  /*2a040*/  IMAD.WIDE R16, R0, 0x2, R16 ;  /* 0x0000000200107825 */ /* 0x008fc800078e0210 */
[----:B-----5:R0:W-:Y:S02]  /*2a050*/  STL [R1+0x128], R19 ;  /* 0x0001281301007387 */ /* 0x0201e40000100800 */
[C---:B0-----:R-:W-:Y:S02]  /*2a060*/  IMAD.WIDE R18, R0.reuse, 0x2, R8 ;  /* 0x0000000200127825 */ /* 0x041fe400078e0208 */
[----:B------:R-:W3:Y:S02]  /*2a070*/  LDL.64 R8, [R1+0x978] ;  /* 0x0009780001087983 */ /* 0x000ee40000100a00 */
[C---:B--2---:R-:W-:Y:S02]  /*2a080*/  IMAD.WIDE R20, R0.reuse, 0x2, R14 ;  /* 0x0000000200147825 */ /* 0x044fe400078e020e */
[----:B------:R0:W2:Y:S04]  /*2a090*/  LDG.E.U16 R14, [R18.64] ;  /* 0x00000004120e7981 */ /* 0x0000a8000c1e1500 */
[----:B------:R1:W5:Y:S04]  /*2a0a0*/  LDG.E.U16 R15, [R20.64] ;  /* 0x00000004140f7981 */ /* 0x000368000c1e1500 */
[----:B----4-:R4:W-:Y:S01]  /*2a0b0*/  STL [R1+0x124], R3 ;  /* 0x0001240301007387 */ /* 0x0109e20000100800 */
[----:B0-----:R-:W-:-:S04]  /*2a0c0*/  IMAD.WIDE R18, R0, 0x2, R12 ;  /* 0x0000000200127825 */ /* 0x001fc800078e020c */
[C---:B-1----:R-:W-:Y:S02]  /*2a0d0*/  IMAD.WIDE R20, R0.reuse, 0x2, R4 ;  /* 0x0000000200147825 */ /* 0x042fe400078e0204 */
[----:B------:R-:W2:Y:S04]  /*2a0e0*/  LDL.64 R4, [R1+0x970] ;  /* 0x0009700001047983 */ /* 0x000ea80000100a00 */
[----:B------:R0:W2:Y:S04]  /*2a0f0*/  LDG.E.U16 R12, [R18.64] ;  /* 0x00000004120c7981 */ /* 0x0000a8000c1e1500 */
[----:B----4-:R1:W4:Y:S02]  /*2a100*/  LDG.E.U16 R3, [R16.64] ;  /* 0x0000000410037981 */ /* 0x010324000c1e1500 */
[----:B-1----:R-:W-:-:S05]  /*2a110*/  IMAD.WIDE R16, R0, 0x2, R22 ;  /* 0x0000000200107825 */ /* 0x002fca00078e0216 */
[----:B------:R-:W3:Y:S01]  /*2a120*/  LDG.E.U16 R13, [R16.64] ;  /* 0x00000004100d7981 */ /* 0x000ee2000c1e1500 */
[----:B0-----:R-:W-:-:S03]  /*2a130*/  IMAD.WIDE R18, R0, 0x2, R6 ;  /* 0x0000000200127825 */ /* 0x001fc600078e0206 */
[----:B----4-:R0:W-:Y:S01]  /*2a140*/  STL [R1+0x120], R3 ;  /* 0x0001200301007387 */ /* 0x0101e20000100800 */
[----:B------:R-:W4:Y:S02]  /*2a150*/  LDL.64 R22, [R1+0x8f8] ;  /* 0x0008f80001167983 */ /* 0x000f240000100a00 */
[----:B-----5:R-:W-:Y:S02]  /*2a160*/  STL [R1+0x118], R15 ;  /* 0x0001180f01007387 */ /* 0x020fe40000100800 */
[----:B--2---:R1:W-:Y:S01]  /*2a170*/  STL [R1+0x11c], R14 ;  /* 0x00011c0e01007387 */ /* 0x0043e20000100800 */
[----:B------:R-:W2:Y:S04]  /*2a180*/  LDL.64 R6, [R1+0x878] ;  /* 0x0008780001067983 */ /* 0x000ea80000100a00 */
[----:B0-----:R0:W5:Y:S04]  /*2a190*/  LDG.E.U16 R3, [R20.64] ;  /* 0x0000000414037981 */ /* 0x001168000c1e1500 */
[----:B-1----:R-:W2:Y:S04]  /*2a1a0*/  LDL.64 R14, [R1+0x8b8] ;  /* 0x0008b800010e7983 */ /* 0x002ea80000100a00 */
[----:B---3--:R1:W-:Y:S04]  /*2a1b0*/  STL [R1+0x114], R13 ;  /* 0x0001140d01007387 */ /* 0x0083e80000100800 */
[----:B-1----:R1:W3:Y:S01]  /*2a1c0*/  LDG.E.U16 R13, [R18.64] ;  /* 0x00000004120d7981 */ /* 0x0022e2000c1e1500 */
[----:B------:R-:W-:-:S04]  /*2a1d0*/  IMAD.WIDE R16, R0, 0x2, R10 ;  /* 0x0000000200107825 */ /* 0x000fc800078e020a */
[C---:B0-----:R-:W-:Y:S02]  /*2a1e0*/  IMAD.WIDE R20, R0.reuse, 0x2, R8 ;  /* 0x0000000200147825 */ /* 0x041fe400078e0208 */
[----:B------:R0:W2:Y:S04]  /*2a1f0*/  LDG.E.U16 R9, [R16.64] ;  /* 0x0000000410097981 */ /* 0x0000a8000c1e1500 */
[----:B-1----:R-:W2:Y:S04]  /*2a200*/  LDL.64 R18, [R1+0x968] ;  /* 0x0009680001127983 */ /* 0x002ea80000100a00 */
[----:B---3--:R-:W-:Y:S01]  /*2a210*/  STL [R1+0x2934], R13 ;  /* 0x0029340d01007387 */ /* 0x008fe20000100800 */
[----:B------:R1:W-:Y:S03]  /*2a220*/  STL [R1+0x110], R12 ;  /* 0x0001100c01007387 */ /* 0x0003e60000100800 */
[----:B-1----:R-:W3:Y:S01]  /*2a230*/  LDL.64 R12, [R1+0x938] ;  /* 0x00093800010c7983 */ /* 0x002ee20000100a00 */
[----:B-----5:R1:W-:Y:S02]  /*2a240*/  STL [R1+0x10c], R3 ;  /* 0x00010c0301007387 */ /* 0x0203e40000100800 */
[----:B------:R-:W5:Y:S01]  /*2a250*/  LDL.64 R10, [R1+0x960] ;  /* 0x00096000010a7983 */ /* 0x000f620000100a00 */
[----:B-1----:R3:W4:Y:S01]  /*2a260*/  LDG.E.U16 R3, [R20.64] ;  /* 0x0000000414037981 */ /* 0x002722000c1e1500 */
[----:B--2---:R-:W-:-:S04]  /*2a270*/  IMAD.WIDE R18, R0, 0x2, R18 ;  /* 0x0000000200127825 */ /* 0x004fc800078e0212 */
[----:B0-----:R-:W-:-:S04]  /*2a280*/  IMAD.WIDE R16, R0, 0x2, R4 ;  /* 0x0000000200107825 */ /* 0x001fc800078e0204 */
[----:B------:R0:W-:Y:S01]  /*2a290*/  STL [R1+0x108], R9 ;  /* 0x0001080901007387 */ /* 0x0001e20000100800 */
[----:B------:R-:W2:Y:S04]  /*2a2a0*/  LDL.64 R4, [R1+0x928] ;  /* 0x0009280001047983 */ /* 0x000ea80000100a00 */
[----:B0-----:R-:W2:Y:S01]  /*2a2b0*/  LDL.64 R8, [R1+0x930] ;  /* 0x0009300001087983 */ /* 0x001ea20000100a00 */
[----:B---3--:R-:W-:-:S03]  /*2a2c0*/  IMAD.WIDE R20, R0, 0x2, R12 ;  /* 0x0000000200147825 */ /* 0x008fc600078e020c */
[----:B------:R0:W3:Y:S04]  /*2a2d0*/  LDG.E.U16 R12, [R16.64] ;  /* 0x00000004100c7981 */ /* 0x0000e8000c1e1500 */
[----:B------:R1:W3:Y:S04]  /*2a2e0*/  LDG.E.U16 R13, [R20.64] ;  /* 0x00000004140d7981 */ /* 0x0002e8000c1e1500 */
[----:B----4-:R4:W-:Y:S01]  /*2a2f0*/  STL [R1+0x100], R3 ;  /* 0x0001000301007387 */ /* 0x0109e20000100800 */
[----:B0-----:R-:W-:-:S05]  /*2a300*/  IMAD.WIDE R16, R0, 0x2, R22 ;  /* 0x0000000200107825 */ /* 0x001fca00078e0216 */
[----:B------:R5:W3:Y:S04]  /*2a310*/  LDG.E.U16 R23, [R16.64] ;  /* 0x0000000410177981 */ /* 0x000ae8000c1e1500 */
[----:B----4-:R0:W4:Y:S02]  /*2a320*/  LDG.E.U16 R3, [R18.64] ;  /* 0x0000000412037981 */ /* 0x010124000c1e1500 */
[----:B0-----:R-:W-:-:S04]  /*2a330*/  IMAD.WIDE R18, R0, 0x2, R14 ;  /* 0x0000000200127825 */ /* 0x001fc800078e020e */
[C---:B-----5:R-:W-:Y:S01]  /*2a340*/  IMAD.WIDE R16, R0.reuse, 0x2, R10 ;  /* 0x0000000200107825 */ /* 0x060fe200078e020a */
[----:B------:R2:W5:Y:S04]  /*2a350*/  LDG.E.U16 R15, [R18.64] ;  /* 0x00000004120f7981 */ /* 0x000568000c1e1500 */
[----:B------:R-:W3:Y:S01]  /*2a360*/  LDG.E.U16 R11, [R16.64] ;  /* 0x00000004100b7981 */ /* 0x000ee2000c1e1500 */
[----:B-1----:R-:W-:-:S04]  /*2a370*/  IMAD.WIDE R20, R0, 0x2, R6 ;  /* 0x0000000200147825 */ /* 0x002fc800078e0206 */
[----:B------:R-:W4:Y:S02]  /*2a380*/  LDL.64 R6, [R1+0x8f0] ;  /* 0x0008f00001067983 */ /* 0x000f240000100a00 */
[C---:B--2---:R-:W-:Y:S01]  /*2a390*/  IMAD.WIDE R18, R0.reuse, 0x2, R8 ;  /* 0x0000000200127825 */ /* 0x044fe200078e0208 */
[----:B-----5:R0:W-:Y:S03]  /*2a3a0*/  STL [R1+0x2980], R15 ;  /* 0x0029800f01007387 */ /* 0x0201e60000100800 */
[----:B---3--:R1:W-:Y:S01]  /*2a3b0*/  STL [R1+0xec], R12 ;  /* 0x0000ec0c01007387 */ /* 0x0083e20000100800 */
[----:B0-----:R-:W2:Y:S01]  /*2a3c0*/  LDL.64 R14, [R1+0x870] ;  /* 0x00087000010e7983 */ /* 0x001ea20000100a00 */
[----:B----4-:R0:W-:Y:S03]  /*2a3d0*/  STL [R1+0xe8], R3 ;  /* 0x0000e80301007387 */ /* 0x0101e60000100800 */
[----:B-1----:R1:W3:Y:S04]  /*2a3e0*/  LDG.E.U16 R12, [R20.64] ;  /* 0x00000004140c7981 */ /* 0x0022e8000c1e1500 */
[----:B0-----:R-:W4:Y:S01]  /*2a3f0*/  LDL R3, [R1+0x3d0] ;  /* 0x0003d00001037983 */ /* 0x001f220000100800 */
[----:B-1----:R-:W-:-:S04]  /*2a400*/  IMAD.WIDE R20, R0, 0x2, R4 ;  /* 0x0000000200147825 */ /* 0x002fc800078e0204 */
[----:B------:R-:W5:Y:S02]  /*2a410*/  LDL.LU R10, [R1+0x80] ;  /* 0x00008000010a7983 */ /* 0x000f640000300800 */
[----:B------:R-:W5:Y:S01]  /*2a420*/  LDL.LU R5, [R1+0x84] ;  /* 0x0000840001057983 */ /* 0x000f620000300800 */
[----:B------:R-:W-:Y:S01]  /*2a430*/  STL [R1+0x2938], R11 ;  /* 0x0029380b01007387 */ /* 0x000fe20000100800 */
[----:B------:R0:W-:Y:S03]  /*2a440*/  STL [R1+0xe4], R13 ;  /* 0x0000e40d01007387 */ /* 0x0001e60000100800 */
[----:B0-----:R0:W2:Y:S01]  /*2a450*/  LDG.E.U16 R13, [R18.64] ;  /* 0x00000004120d7981 */ /* 0x0010a2000c1e1500 */
[----:B------:R-:W-:-:S03]  /*2a460*/  IMAD.WIDE R16, R0, 0x2, R6 ;  /* 0x0000000200107825 */ /* 0x000fc600078e0206 */
[----:B0-----:R-:W3:Y:S04]  /*2a470*/  LDL.64 R18, [R1+0x8b0] ;  /* 0x0008b00001127983 */ /* 0x001ee80000100a00 */
[----:B------:R-:W0:Y:S04]  /*2a480*/  S2R R4, SR_TID.X ;  /* 0x0000000000047919 */ /* 0x000e280000002100 */
[----:B--2---:R1:W-:Y:S04]  /*2a490*/  STL [R1+0x296c], R13 ;  /* 0x00296c0d01007387 */ /* 0x0043e80000100800 */
[----:B-1----:R1:W2:Y:S02]  /*2a4a0*/  LDG.E.U16 R13, [R20.64] ;  /* 0x00000004140d7981 */ /* 0x0022a4000c1e1500 */
[----:B-1----:R-:W-:-:S02]  /*2a4b0*/  IMAD.WIDE R20, R0, 0x2, R14 ;  /* 0x0000000200147825 */ /* 0x002fc400078e020e */
[----:B------:R1:W4:Y:S02]  /*2a4c0*/  LDG.E.U16 R14, [R16.64] ;  /* 0x00000004100e7981 */ /* 0x000324000c1e1500 */
[----:B---3--:R-:W-:Y:S02]  /*2a4d0*/  IMAD.WIDE R18, R0, 0x2, R18 ;  /* 0x0000000200127825 */ /* 0x008fe400078e0212 */
[----:B------:R3:W-:Y:S02]  /*2a4e0*/  STL [R1+0xe0], R23 ;  /* 0x0000e01701007387 */ /* 0x0007e40000100800 */
[----:B------:R-:W5:Y:S02]  /*2a4f0*/  LDL.64 R8, [R1+0x8e0] ;  /* 0x0008e00001087983 */ /* 0x000f640000100a00 */
[----:B------:R0:W5:Y:S04]  /*2a500*/  LDG.E.U16 R11, [R18.64] ;  /* 0x00000004120b7981 */ /* 0x000168000c1e1500 */
[----:B---3--:R-:W3:Y:S01]  /*2a510*/  LDL.64 R22, [R1+0x8e8] ;  /* 0x0008e80001167983 */ /* 0x008ee20000100a00 */
[----:B------:R-:W3:Y:S02]  /*2a520*/  LDL.LU R6, [R1+0x30] ;  /* 0x0000300001067983 */ /* 0x000ee40000300800 */
[----:B------:R-:W3:Y:S02]  /*2a530*/  LDL.LU R7, [R1+0x34] ;  /* 0x0000340001077983 */ /* 0x000ee40000300800 */
[----:B-1----:R-:W3:Y:S01]  /*2a540*/  LDL.64 R16, [R1+0x920] ;  /* 0x0009200001107983 */ /* 0x002ee20000100a00 */
[----:B0-----:R-:W5:Y:S01]  /*2a550*/  LDL.LU R18, [R1+0x7fc] ;  /* 0x0007fc0001127983 */ /* 0x001f620000300800 */
[----:B------:R-:W-:-:S05]  /*2a560*/  LOP3.LUT R15, R4, 0x1c, RZ, 0xc0, !PT ;  /* 0x0000001c040f7812 */ /* 0x000fca00078ec0ff */
[----:B------:R-:W0:Y:S04]  /*2a570*/  LDS R19, [R15.X4+0x100] ;  /* 0x000100000f137984 */ /* 0x000e280000004800 */
[----:B--2---:R-:W-:Y:S01]  /*2a580*/  STL [R1+0xcc], R13 ;  /* 0x0000cc0d01007387 */ /* 0x004fe20000100800 */
[----:B------:R1:W-:Y:S03]  /*2a590*/  STL [R1+0xd8], R12 ;  /* 0x0000d80c01007387 */ /* 0x0003e60000100800 */
[----:B-1----:R-:W2:Y:S01]  /*2a5a0*/  LDL.64 R12, [R1+0x8a0] ;  /* 0x0008a000010c7983 */ /* 0x002ea20000100a00 */
[----:B------:R-:W2:Y:S02]  /*2a5b0*/  LDL.LU R4, [R1+0x20] ;  /* 0x0000200001047983 */ /* 0x000ea40000300800 */
[----:B----4-:R1:W-:Y:S02]  /*2a5c0*/  STL [R1+0xc8], R14 ;  /* 0x0000c80e01007387 */ /* 0x0103e40000100800 */
[----:B-1----:R1:W4:Y:S01]  /*2a5d0*/  LDG.E.U16 R14, [R20.64] ;  /* 0x00000004140e7981 */ /* 0x002322000c1e1500 */
[----:B---3--:R-:W-:-:S04]  /*2a5e0*/  IMAD.WIDE R16, R0, 0x2, R16 ;  /* 0x0000000200107825 */ /* 0x008fc800078e0210 */
[----:B-1----:R-:W-:-:S04]  /*2a5f0*/  IMAD.WIDE R20, R0, 0x2, R22 ;  /* 0x0000000200147825 */ /* 0x002fc800078e0216 */
[----:B-----5:R-:W-:Y:S02]  /*2a600*/  IMAD.WIDE R22, R0, 0x2, R8 ;  /* 0x0000000200167825 */ /* 0x020fe400078e0208 */
[----:B------:R-:W3:Y:S04]  /*2a610*/  LDG.E.U16 R21, [R20.64] ;  /* 0x0000000414157981 */ /* 0x000ee8000c1e1500 */
[----:B------:R1:W5:Y:S04]  /*2a620*/  LDG.E.U16 R22, [R22.64] ;  /* 0x0000000416167981 */ /* 0x000368000c1e1500 */
[----:B----4-:R4:W-:Y:S04]  /*2a630*/  STL [R1+0x2970], R14 ;  /* 0x0029700e01007387 */ /* 0x0109e80000100800 */
[----:B----4-:R-:W4:Y:S01]  /*2a640*/  LDL.LU R14, [R1+0x800] ;  /* 0x00080000010e7983 */ /* 0x010f220000300800 */
[----:B------:R-:W4:Y:S02]  /*2a650*/  LDL R15, [R1+0x3cc] ;  /* 0x0003cc00010f7983 */ /* 0x000f240000100800 */
[----:B------:R-:W2:Y:S02]  /*2a660*/  LDL.64 R8, [R1+0x868] ;  /* 0x0008680001087983 */ /* 0x000ea40000100a00 */
[----:B------:R0:W-:Y:S02]  /*2a670*/  STL [R1+0xc4], R11 ;  /* 0x0000c40b01007387 */ /* 0x0001e40000100800 */
[----:B0-----:R0:W2:Y:S04]  /*2a680*/  LDG.E.U16 R11, [R16.64] ;  /* 0x00000004100b7981 */ /* 0x0010a8000c1e1500 */
[----:B0-----:R-:W3:Y:S01]  /*2a690*/  LDL.64 R16, [R1+0x8a8] ;  /* 0x0008a80001107983 */ /* 0x001ee20000100a00 */
[----:B------:R-:W-:Y:S01]  /*2a6a0*/  F2FP.PACK_AB R10, R10, R5 ;  /* 0x000000050a0a723e */ /* 0x000fe200000000ff */
[----:B------:R-:W-:-:S02]  /*2a6b0*/  F2FP.PACK_AB R5, R6, R7 ;  /* 0x000000070605723e */ /* 0x000fc400000000ff */
[----:B--2---:R0:W-:Y:S04]  /*2a6c0*/  STL [R1+0xbc], R11 ;  /* 0x0000bc0b01007387 */ /* 0x0041e80000100800 */
[----:B0-----:R-:W0:Y:S01]  /*2a6d0*/  S2R R11, SR_TID.X ;  /* 0x00000000000b7919 */ /* 0x001e220000002100 */
[----:B---3--:R-:W-:-:S04]  /*2a6e0*/  IMAD.WIDE R16, R0, 0x2, R16 ;  /* 0x0000000200107825 */ /* 0x008fc800078e0210 */
[----:B------:R2:W-:Y:S01]  /*2a6f0*/  STL [R1+0xb8], R21 ;  /* 0x0000b81501007387 */ /* 0x0005e20000100800 */
[----:B-1----:R1:W3:Y:S04]  /*2a700*/  LDG.E.U16 R23, [R16.64] ;  /* 0x0000000410177981 */ /* 0x0022e8000c1e1500 */
[----:B--2---:R-:W2:Y:S01]  /*2a710*/  LDL.LU R21, [R1+0x83c] ;  /* 0x00083c0001157983 */ /* 0x004ea20000300800 */
[----:B-1----:R-:W-:-:S03]  /*2a720*/  IMAD.WIDE R16, R0, 0x2, R12 ;  /* 0x0000000200107825 */ /* 0x002fc600078e020c */
[----:B------:R-:W3:Y:S01]  /*2a730*/  LDL.64 R12, [R1+0x858] ;  /* 0x00085800010c7983 */ /* 0x000ee20000100a00 */
[----:B------:R1:W-:Y:S01]  /*2a740*/  STL [R1+0x2904], R10 ;  /* 0x0029040a01007387 */ /* 0x0003e20000100800 */
[----:B0-----:R-:W-:Y:S02]  /*2a750*/  LOP3.LUT R20, R11, 0x1c, RZ, 0xc0, !PT ;  /* 0x0000001c0b147812 */ /* 0x001fe400078ec0ff */
[----:B-1----:R0:W5:Y:S02]  /*2a760*/  LDG.E.U16 R10, [R16.64] ;  /* 0x00000004100a7981 */ /* 0x002164000c1e1500 */
[----:B0-----:R-:W-:Y:S02]  /*2a770*/  IMAD.WIDE R16, R0, 0x2, R8 ;  /* 0x0000000200107825 */ /* 0x001fe400078e0208 */
[----:B------:R-:W5:Y:S04]  /*2a780*/  LDL.LU R9, [R1+0x580] ;  /* 0x0005800001097983 */ /* 0x000f680000300800 */
[----:B------:R3:W5:Y:S01]  /*2a790*/  LDG.E.U16 R11, [R16.64] ;  /* 0x00000004100b7981 */ /* 0x000762000c1e1500 */
[----:B------:R-:W5:Y:S02]  /*2a7a0*/  LDL.LU R7, [R1+0x584] ;  /* 0x0005840001077983 */ /* 0x000f640000300800 */
[----:B------:R0:W-:Y:S02]  /*2a7b0*/  STL [R1+0x98], R5 ;  /* 0x0000980501007387 */ /* 0x0001e40000100800 */
[----:B------:R-:W5:Y:S01]  /*2a7c0*/  LDL.LU R6, [R1+0x570] ;  /* 0x0005700001067983 */ /* 0x000f620000300800 */
[----:B0-----:R-:W5:Y:S01]  /*2a7d0*/  LDL.LU R5, [R1+0x574] ;  /* 0x0005740001057983 */ /* 0x001f620000300800 */
[----:B------:R-:W-:Y:S01]  /*2a7e0*/  FADD R3, -R3, R18 ;  /* 0x0000001203037221 */ /* 0x000fe20000000100 */
[----:B------:R-:W-:Y:S01]  /*2a7f0*/  F2FP.PACK_AB R8, R4, R2 ;  /* 0x000000020408723e */ /* 0x000fe200000000ff */
[----:B------:R-:W0:Y:S04]  /*2a800*/  LDS R18, [R20.X4+0x180] ;  /* 0x0001800014127984 */ /* 0x000e280000004800 */
[----:B------:R-:W-:Y:S01]  /*2a810*/  FMUL R3, R3, 1.4426950216293334961 ;  /* 0x3fb8aa3b03037820 */ /* 0x000fe20000400000 */
[----:B------:R-:W5:Y:S01]  /*2a820*/  LDL.LU R4, [R1+0x560] ;  /* 0x0005600001047983 */ /* 0x000f620000300800 */
[----:B------:R-:W5:Y:S04]  /*2a830*/  LDL.LU R2, [R1+0x564] ;  /* 0x0005640001027983 */ /* 0x000f680000300800 */
[----:B------:R-:W2:Y:S01]  /*2a840*/  MUFU.EX2 R3, R3 ;  /* 0x0000000300037308 */ /* 0x000ea20000000800 */
[----:B------:R-:W-:Y:S01]  /*2a850*/  STL [R1+0x2908], R8 ;  /* 0x0029080801007387 */ /* 0x000fe20000100800 */
[----:B--2---:R-:W-:-:S02]  /*2a860*/  FFMA R21, R3, R21, R19 ;  /* 0x0000001503157223 */ /* 0x004fc40000000013 */
[----:B---3--:R-:W-:-:S04]  /*2a870*/  IMAD.WIDE R16, R0, 0x2, R12 ;  /* 0x0000000200107825 */ /* 0x008fc800078e020c */
[----:B----4-:R-:W-:Y:S01]  /*2a880*/  FADD R19, -R15, R14 ;  /* 0x0000000e0f137221 */ /* 0x010fe20000000100 */
[----:B-----5:R-:W-:Y:S01]  /*2a890*/  STL [R1+0x295c], R11 ;  /* 0x00295c0b01007387 */ /* 0x020fe20000100800 */
[----:B------:R1:W-:Y:S02]  /*2a8a0*/  STL [R1+0xb4], R22 ;  /* 0x0000b41601007387 */ /* 0x0003e40000100800 */
[----:B------:R2:W-:Y:S02]  /*2a8b0*/  STL [R1+0x1944], R0 ;  /* 0x0019440001007387 */ /* 0x0005e40000100800 */
[C---:B------:R-:W-:Y:S01]  /*2a8c0*/  FMUL R7, R3.reuse, R7 ;  /* 0x0000000703077220 */ /* 0x040fe20000400000 */
[----:B------:R-:W-:Y:S01]  /*2a8d0*/  STL [R1+0x83c], R21 ;  /* 0x00083c1501007387 */ /* 0x000fe20000100800 */
[C---:B------:R-:W-:Y:S02]  /*2a8e0*/  FMUL R6, R3.reuse, R6 ;  /* 0x0000000603067220 */ /* 0x040fe40000400000 */
[----:B------:R-:W-:Y:S01]  /*2a8f0*/  STL [R1+0xb0], R23 ;  /* 0x0000b01701007387 */ /* 0x000fe20000100800 */
[----:B-1----:R1:W3:Y:S01]  /*2a900*/  LDG.E.U16 R22, [R16.64] ;  /* 0x0000000410167981 */ /* 0x0022e2000c1e1500 */
[----:B--2---:R-:W-:-:S05]  /*2a910*/  FMUL R0, R3, R9 ;  /* 0x0000000903007220 */ /* 0x004fca0000400000 */
[----:B------:R2:W-:Y:S01]  /*2a920*/  STL [R1+0xf0], R0 ;  /* 0x0000f00001007387 */ /* 0x0005e20000100800 */
[----:B------:R-:W-:Y:S03]  /*2a930*/  STL [R1+0xf4], R7 ;  /* 0x0000f40701007387 */ /* 0x000fe60000100800 */
[----:B-1----:R-:W4:Y:S01]  /*2a940*/  LDL.LU R17, [R1+0x5b0] ;  /* 0x0005b00001117983 */ /* 0x002f220000300800 */
[----:B------:R-:W-:Y:S02]  /*2a950*/  STL [R1+0x60], R6 ;  /* 0x0000600601007387 */ /* 0x000fe40000100800 */
[----:B------:R-:W5:Y:S02]  /*2a960*/  LDL.LU R16, [R1+0x5b4] ;  /* 0x0005b40001107983 */ /* 0x000f640000300800 */
[C---:B--2---:R-:W-:Y:S01]  /*2a970*/  FMUL R0, R3.reuse, R5 ;  /* 0x0000000503007220 */ /* 0x044fe20000400000 */
[----:B------:R-:W-:Y:S04]  /*2a980*/  STL [R1+0xac], R10 ;  /* 0x0000ac0a01007387 */ /* 0x000fe80000100800 */
[----:B------:R1:W-:Y:S01]  /*2a990*/  STL [R1+0x64], R0 ;  /* 0x0000640001007387 */ /* 0x0003e20000100800 */
[----:B------:R-:W2:Y:S03]  /*2a9a0*/  LDL.LU R15, [R1+0x5a0] ;  /* 0x0005a000010f7983 */ /* 0x000ea60000300800 */
[----:B-1----:R-:W2:Y:S01]  /*2a9b0*/  LDL.LU R0, [R1+0x5a4] ;  /* 0x0005a40001007983 */ /* 0x002ea20000300800 */
[----:B------:R-:W-:-:S02]  /*2a9c0*/  FMUL R4, R3, R4 ;  /* 0x0000000403047220 */ /* 0x000fc40000400000 */
[C---:B------:R-:W-:Y:S02]  /*2a9d0*/  FMUL R2, R3.reuse, R2 ;  /* 0x0000000203027220 */ /* 0x040fe40000400000 */
[----:B------:R-:W2:Y:S01]  /*2a9e0*/  LDL.LU R14, [R1+0x590] ;  /* 0x00059000010e7983 */ /* 0x000ea20000300800 */
[----:B------:R1:W-:Y:S01]  /*2a9f0*/  STL [R1+0x50], R4 ;  /* 0x0000500401007387 */ /* 0x0003e20000100800 */
[----:B------:R-:W2:Y:S02]  /*2aa00*/  LDL.LU R13, [R1+0x594] ;  /* 0x00059400010d7983 */ /* 0x000ea40000300800 */
[----:B------:R0:W-:Y:S02]  /*2aa10*/  STL [R1+0x54], R2 ;  /* 0x0000540201007387 */ /* 0x0001e40000100800 */
[----:B------:R-:W2:Y:S01]  /*2aa20*/  LDL.LU R12, [R1+0x5c0] ;  /* 0x0005c000010c7983 */ /* 0x000ea20000300800 */
[----:B------:R-:W2:Y:S01]  /*2aa30*/  LDL.LU R11, [R1+0x5c4] ;  /* 0x0005c400010b7983 */ /* 0x000ea20000300800 */
[----:B------:R-:W2:Y:S02]  /*2aa40*/  LDL.LU R10, [R1+0x5d0] ;  /* 0x0005d000010a7983 */ /* 0x000ea40000300800 */
[----:B------:R-:W2:Y:S02]  /*2aa50*/  LDL.LU R9, [R1+0x5d4] ;  /* 0x0005d40001097983 */ /* 0x000ea40000300800 */
[----:B------:R-:W2:Y:S01]  /*2aa60*/  LDL.LU R8, [R1+0x844] ;  /* 0x0008440001087983 */ /* 0x000ea20000300800 */
[----:B------:R-:W2:Y:S01]  /*2aa70*/  LDL.LU R7, [R1+0x588] ;  /* 0x0005880001077983 */ /* 0x000ea20000300800 */
[----:B------:R-:W2:Y:S02]  /*2aa80*/  LDL.LU R6, [R1+0x58c] ;  /* 0x00058c0001067983 */ /* 0x000ea40000300800 */
[----:B------:R-:W2:Y:S02]  /*2aa90*/  LDL.LU R5, [R1+0x578] ;  /* 0x0005780001057983 */ /* 0x000ea40000300800 */
[----:B-1----:R-:W2:Y:S01]  /*2aaa0*/  LDL.LU R4, [R1+0x57c] ;  /* 0x00057c0001047983 */ /* 0x002ea20000300800 */
[----:B0-----:R-:W2:Y:S04]  /*2aab0*/  LDL.LU R2, [R1+0x568] ;  /* 0x0005680001027983 */ /* 0x001ea80000300800 */
[----:B---3--:R-:W-:Y:S01]  /*2aac0*/  STL [R1+0xa4], R22 ;  /* 0x0000a41601007387 */ /* 0x008fe20000100800 */
[----:B----4-:R-:W-:-:S02]  /*2aad0*/  FMUL R21, R3, R17 ;  /* 0x0000001103157220 */ /* 0x010fc40000400000 */
[----:B-----5:R-:W-:-:S03]  /*2aae0*/  FMUL R17, R3, R16 ;  /* 0x0000001003117220 */ /* 0x020fc60000400000 */
[----:B------:R-:W-:Y:S02]  /*2aaf0*/  STL [R1+0x40], R21 ;  /* 0x0000401501007387 */ /* 0x000fe40000100800 */
[----:B------:R0:W-:Y:S02]  /*2ab00*/  STL [R1+0x44], R17 ;  /* 0x0000441101007387 */ /* 0x0001e40000100800 */
[C---:B--2---:R-:W-:Y:S02]  /*2ab10*/  FMUL R16, R3.reuse, R15 ;  /* 0x0000000f03107220 */ /* 0x044fe40000400000 */
[----:B------:R-:W-:Y:S02]  /*2ab20*/  FMUL R15, R3, R0 ;  /* 0x00000000030f7220 */ /* 0x000fe40000400000 */
[----:B------:R-:W2:Y:S01]  /*2ab30*/  LDL.LU R0, [R1+0x56c] ;  /* 0x00056c0001007983 */ /* 0x000ea20000300800 */
[----:B------:R-:W-:-:S06]  /*2ab40*/  FMUL R19, R19, 1.4426950216293334961 ;  /* 0x3fb8aa3b13137820 */ /* 0x000fcc0000400000 */
[----:B------:R-:W1:Y:S01]  /*2ab50*/  MUFU.EX2 R19, R19 ;  /* 0x0000001300137308 */ /* 0x000e620000000800 */
[C---:B------:R-:W-:Y:S02]  /*2ab60*/  FMUL R14, R3.reuse, R14 ;  /* 0x0000000e030e7220 */ /* 0x040fe40000400000 */
[C---:B------:R-:W-:Y:S02]  /*2ab70*/  FMUL R13, R3.reuse, R13 ;  /* 0x0000000d030d7220 */ /* 0x040fe40000400000 */
[C---:B------:R-:W-:Y:S01]  /*2ab80*/  FMUL R12, R3.reuse, R12 ;  /* 0x0000000c030c7220 */ /* 0x040fe20000400000 */
[----:B------:R3:W-:Y:S01]  /*2ab90*/  STL [R1+0x30], R16 ;  /* 0x0000301001007387 */ /* 0x0007e20000100800 */
[C---:B------:R-:W-:Y:S02]  /*2aba0*/  FMUL R11, R3.reuse, R11 ;  /* 0x0000000b030b7220 */ /* 0x040fe40000400000 */
[----:B------:R-:W-:Y:S02]  /*2abb0*/  STL [R1+0x34], R15 ;  /* 0x0000340f01007387 */ /* 0x000fe40000100800 */
[----:B------:R-:W-:Y:S02]  /*2abc0*/  STL [R1+0x20], R14 ;  /* 0x0000200e01007387 */ /* 0x000fe40000100800 */
[C---:B0-----:R-:W-:Y:S01]  /*2abd0*/  FMUL R17, R3.reuse, R9 ;  /* 0x0000000903117220 */ /* 0x041fe20000400000 */
[----:B------:R-:W-:Y:S01]  /*2abe0*/  STL [R1+0x24], R13 ;  /* 0x0000240d01007387 */ /* 0x000fe20000100800 */
[----:B------:R-:W-:Y:S02]  /*2abf0*/  STL [R1+0x10], R12 ;  /* 0x0000100c01007387 */ /* 0x000fe40000100800 */
[----:B------:R-:W-:Y:S02]  /*2ac00*/  STL [R1+0x14], R11 ;  /* 0x0000140b01007387 */ /* 0x000fe40000100800 */
[----:B------:R-:W0:Y:S01]  /*2ac10*/  LDS R11, [R20.X4+0x200] ;  /* 0x00020000140b7984 */ /* 0x000e220000004800 */
[----:B---3--:R-:W-:-:S02]  /*2ac20*/  FMUL R16, R3, R10 ;  /* 0x0000000a03107220 */ /* 0x008fc40000400000 */
[C---:B-1----:R-:W-:Y:S02]  /*2ac30*/  FFMA R8, R19.reuse, R8, R18 ;  /* 0x0000000813087223 */ /* 0x042fe40000000012 */
[C---:B------:R-:W-:Y:S02]  /*2ac40*/  FMUL R7, R19.reuse, R7 ;  /* 0x0000000713077220 */ /* 0x040fe40000400000 */
[C---:B------:R-:W-:Y:S02]  /*2ac50*/  FMUL R3, R19.reuse, R6 ;  /* 0x0000000613037220 */ /* 0x040fe40000400000 */
[C---:B------:R-:W-:Y:S02]  /*2ac60*/  FMUL R5, R19.reuse, R5 ;  /* 0x0000000513057220 */ /* 0x040fe40000400000 */
[C---:B------:R-:W-:Y:S01]  /*2ac70*/  FMUL R4, R19.reuse, R4 ;  /* 0x0000000413047220 */ /* 0x040fe20000400000 */
[----:B------:R-:W-:Y:S01]  /*2ac80*/  STL [R1+0x844], R8 ;  /* 0x0008440801007387 */ /* 0x000fe20000100800 */
[----:B------:R-:W-:Y:S02]  /*2ac90*/  STL [R1+0xf8], R7 ;  /* 0x0000f80701007387 */ /* 0x000fe40000100800 */
[----:B------:R1:W-:Y:S02]  /*2aca0*/  STL [R1+0xfc], R3 ;  /* 0x0000fc0301007387 */ /* 0x0003e40000100800 */
[C---:B------:R-:W-:Y:S01]  /*2acb0*/  FMUL R2, R19.reuse, R2 ;  /* 0x0000000213027220 */ /* 0x040fe20000400000 */
[----:B-1----:R-:W3:Y:S01]  /*2acc0*/  LDL.LU R3, [R1+0x5b8] ;  /* 0x0005b80001037983 */ /* 0x002ee20000300800 */
[----:B------:R-:W-:Y:S02]  /*2acd0*/  STL [R1+0x68], R5 ;  /* 0x0000680501007387 */ /* 0x000fe40000100800 */
[----:B------:R1:W-:Y:S02]  /*2ace0*/  STL [R1+0x6c], R4 ;  /* 0x00006c0401007387 */ /* 0x0003e40000100800 */
[----:B------:R-:W4:Y:S01]  /*2acf0*/  LDL.LU R8, [R1+0x90] ;  /* 0x0000900001087983 */ /* 0x000f220000300800 */
[----:B------:R-:W4:Y:S01]  /*2ad00*/  LDL.LU R10, [R1+0x7f0] ;  /* 0x0007f000010a7983 */ /* 0x000f220000300800 */
[----:B------:R2:W-:Y:S02]  /*2ad10*/  STL [R1+0x58], R2 ;  /* 0x0000580201007387 */ /* 0x0005e40000100800 */
[----:B------:R-:W5:Y:S02]  /*2ad20*/  LDL.LU R15, [R1+0x8c] ;  /* 0x00008c00010f7983 */ /* 0x000f640000300800 */
[----:B------:R-:W5:Y:S01]  /*2ad30*/  LDL.LU R9, [R1+0x7ec] ;  /* 0x0007ec0001097983 */ /* 0x000f620000300800 */
[----:B------:R-:W4:Y:S01]  /*2ad40*/  LDL.LU R12, [R1+0x5bc] ;  /* 0x0005bc00010c7983 */ /* 0x000f220000300800 */
[----:B------:R-:W5:Y:S02]  /*2ad50*/  LDL.LU R21, [R1+0x598] ;  /* 0x0005980001157983 */ /* 0x000f640000300800 */
[----:B------:R-:W5:Y:S02]  /*2ad60*/  LDL.LU R14, [R1+0x59c] ;  /* 0x00059c00010e7983 */ /* 0x000f640000300800 */
[----:B------:R-:W5:Y:S01]  /*2ad70*/  LDL.LU R13, [R1+0x5c8] ;  /* 0x0005c800010d7983 */ /* 0x000f620000300800 */
[----:B-1----:R-:W5:Y:S01]  /*2ad80*/  LDL.LU R4, [R1+0x5cc] ;  /* 0x0005cc0001047983 */ /* 0x002f620000300800 */
[----:B------:R-:W5:Y:S02]  /*2ad90*/  LDL.LU R5, [R1+0x88] ;  /* 0x0000880001057983 */ /* 0x000f640000300800 */
[----:B------:R-:W5:Y:S02]  /*2ada0*/  LDL.LU R7, [R1+0x7e8] ;  /* 0x0007e80001077983 */ /* 0x000f640000300800 */
[----:B--2---:R-:W-:-:S02]  /*2adb0*/  FMUL R2, R19, R0 ;  /* 0x0000000013027220 */ /* 0x004fc40000400000 */
[----:B------:R-:W2:Y:S01]  /*2adc0*/  LDL.LU R0, [R1+0x7e0] ;  /* 0x0007e00001007983 */ /* 0x000ea20000300800 */
[----:B------:R-:W2:Y:S02]  /*2add0*/  LDL.LU R6, [R1+0x7e4] ;  /* 0x0007e40001067983 */ /* 0x000ea40000300800 */
[----:B------:R1:W-:Y:S02]  /*2ade0*/  STL [R1+0x2894], R2 ;  /* 0x0028940201007387 */ /* 0x0003e40000100800 */
[----:B-1----:R-:W2:Y:S01]  /*2adf0*/  LDL.LU R2, [R1+0x5a8] ;  /* 0x0005a80001027983 */ /* 0x002ea20000300800 */
[----:B------:R-:W5:Y:S02]  /*2ae00*/  LDL.LU R18, [R1+0x5d8] ;  /* 0x0005d80001127983 */ /* 0x000f640000300800 */
[----:B---3--:R-:W-:-:S05]  /*2ae10*/  FMUL R3, R19, R3 ;  /* 0x0000000313037220 */ /* 0x008fca0000400000 */
[----:B------:R1:W-:Y:S01]  /*2ae20*/  STL [R1+0x48], R3 ;  /* 0x0000480301007387 */ /* 0x0003e20000100800 */
[----:B----4-:R-:W-:-:S03]  /*2ae30*/  FMUL R12, R19, R12 ;  /* 0x0000000c130c7220 */ /* 0x010fc60000400000 */
[----:B-1----:R-:W3:Y:S01]  /*2ae40*/  LDL.LU R3, [R1+0x5dc] ;  /* 0x0005dc0001037983 */ /* 0x002ee20000300800 */
[----:B------:R-:W4:Y:S02]  /*2ae50*/  LDL.LU R22, [R1+0x7d8] ;  /* 0x0007d80001167983 */ /* 0x000f240000300800 */
[----:B------:R-:W4:Y:S02]  /*2ae60*/  LDL.LU R23, [R1+0x7dc] ;  /* 0x0007dc0001177983 */ /* 0x000f240000300800 */
[----:B------:R-:W3:Y:S01]  /*2ae70*/  LDL.LU R20, [R1+0x804] ;  /* 0x0008040001147983 */ /* 0x000ee20000300800 */
[----:B------:R1:W-:Y:S04]  /*2ae80*/  STL [R1+0x4c], R12 ;  /* 0x00004c0c01007387 */ /* 0x0003e80000100800 */
[----:B-1----:R-:W3:Y:S01]  /*2ae90*/  LDL R12, [R1+0x3c8] ;  /* 0x0003c800010c7983 */ /* 0x002ee20000100800 */
[----:B--2---:R-:W-:-:S05]  /*2aea0*/  FMUL R2, R19, R2 ;  /* 0x0000000213027220 */ /* 0x004fca0000400000 */
[----:B------:R1:W-:Y:S04]  /*2aeb0*/  STL [R1+0x2898], R2 ;  /* 0x0028980201007387 */ /* 0x0003e80000100800 */
[----:B-1----:R-:W2:Y:S01]  /*2aec0*/  LDL.LU R2, [R1+0x5ac] ;  /* 0x0005ac0001027983 */ /* 0x002ea20000300800 */
[C---:B-----5:R-:W-:Y:S02]  /*2aed0*/  FMUL R21, R19.reuse, R21 ;  /* 0x0000001513157220 */ /* 0x060fe40000400000 */
[C---:B------:R-:W-:Y:S02]  /*2aee0*/  FMUL R13, R19.reuse, R13 ;  /* 0x0000000d130d7220 */ /* 0x040fe40000400000 */
[----:B------:R-:W-:Y:S01]  /*2aef0*/  FMUL R18, R19, R18 ;  /* 0x0000001213127220 */ /* 0x000fe20000400000 */
[----:B------:R-:W-:-:S02]  /*2af00*/  F2FP.PACK_AB R8, R8, R10 ;  /* 0x0000000a0808723e */ /* 0x000fc400000000ff */
[----:B------:R-:W-:Y:S01]  /*2af10*/  F2FP.PACK_AB R9, R15, R9 ;  /* 0x000000090f09723e */ /* 0x000fe200000000ff */
[----:B--2---:R-:W-:-:S05]  /*2af20*/  FMUL R2, R19, R2 ;  /* 0x0000000213027220 */ /* 0x004fca0000400000 */
[----:B------:R1:W-:Y:S01]  /*2af30*/  STL [R1+0x3c], R2 ;  /* 0x00003c0201007387 */ /* 0x0003e20000100800 */
[----:B------:R2:W-:Y:S02]  /*2af40*/  STL [R1+0x28], R21 ;  /* 0x0000281501007387 */ /* 0x0005e40000100800 */
[----:B-1----:R-:W-:Y:S01]  /*2af50*/  FMUL R2, R19, R14 ;  /* 0x0000000e13027220 */ /* 0x002fe20000400000 */
[----:B--2---:R-:W2:Y:S01]  /*2af60*/  LDL.LU R21, [R1+0x7d0] ;  /* 0x0007d00001157983 */ /* 0x004ea20000300800 */
[----:B------:R-:W2:Y:S03]  /*2af70*/  LDL.LU R14, [R1+0x7d4] ;  /* 0x0007d400010e7983 */ /* 0x000ea60000300800 */
[----:B------:R1:W-:Y:S01]  /*2af80*/  STL [R1+0x2c], R2 ;  /* 0x00002c0201007387 */ /* 0x0003e20000100800 */
[----:B------:R5:W-:Y:S01]  /*2af90*/  STL [R1+0x18], R13 ;  /* 0x0000180d01007387 */ /* 0x000be20000100800 */
[----:B------:R-:W-:Y:S01]  /*2afa0*/  F2FP.PACK_AB R10, R5, R7 ;  /* 0x00000007050a723e */ /* 0x000fe200000000ff */
[----:B-1----:R-:W-:-:S02]  /*2afb0*/  FMUL R2, R19, R4 ;  /* 0x0000000413027220 */ /* 0x002fc40000400000 */
[----:B---3--:R-:W-:Y:S01]  /*2afc0*/  FMUL R19, R19, R3 ;  /* 0x0000000313137220 */ /* 0x008fe20000400000 */
[----:B-----5:R-:W3:Y:S01]  /*2afd0*/  LDL.LU R13, [R1+0x170] ;  /* 0x00017000010d7983 */ /* 0x020ee20000300800 */
[----:B------:R-:W3:Y:S02]  /*2afe0*/  LDL.LU R4, [R1+0x7cc] ;  /* 0x0007cc0001047983 */ /* 0x000ee40000300800 */
[----:B------:R-:W-:Y:S01]  /*2aff0*/  STL [R1+0x1c], R2 ;  /* 0x00001c0201007387 */ /* 0x000fe20000100800 */
[----:B------:R-:W-:Y:S01]  /*2b000*/  STL.64 [R1+0x27f8], R18 ;  /* 0x0027f81201007387 */ /* 0x000fe20000100a00 */
[----:B------:R4:W-:Y:S02]  /*2b010*/  STL.64 [R1+0x27f0], R16 ;  /* 0x0027f01001007387 */ /* 0x0009e40000100a00 */
[----:B------:R-:W-:Y:S02]  /*2b020*/  STL [R1+0x290c], R8 ;  /* 0x00290c0801007387 */ /* 0x000fe40000100800 */
[----:B------:R-:W5:Y:S01]  /*2b030*/  LDL.LU R15, [R1+0x7c8] ;  /* 0x0007c800010f7983 */ /* 0x000f620000300800 */
[----:B------:R-:W-:Y:S01]  /*2b040*/  F2FP.PACK_AB R6, R0, R6 ;  /* 0x000000060006723e */ /* 0x000fe200000000ff */
[----:B------:R-:W-:Y:S01]  /*2b050*/  STL [R1+0x2910], R9 ;  /* 0x0029100901007387 */ /* 0x000fe20000100800 */
[----:B------:R-:W5:Y:S02]  /*2b060*/  LDL.LU R7, [R1+0x7c4] ;  /* 0x0007c40001077983 */ /* 0x000f640000300800 */
[----:B------:R-:W5:Y:S02]  /*2b070*/  LDL.LU R5, [R1+0x7bc] ;  /* 0x0007bc0001057983 */ /* 0x000f640000300800 */
[----:B------:R-:W-:Y:S01]  /*2b080*/  STL [R1+0x2914], R10 ;  /* 0x0029140a01007387 */ /* 0x000fe20000100800 */
[----:B------:R1:W-:Y:S01]  /*2b090*/  STL [R1+0x2918], R6 ;  /* 0x0029180601007387 */ /* 0x0003e20000100800 */
[----:B----4-:R-:W-:-:S03]  /*2b0a0*/  F2FP.PACK_AB R17, R22, R23 ;  /* 0x000000171611723e */ /* 0x010fc600000000ff */
[----:B-1----:R-:W4:Y:S01]  /*2b0b0*/  LDL.LU R6, [R1+0x7b4] ;  /* 0x0007b40001067983 */ /* 0x002f220000300800 */
[----:B------:R-:W4:Y:S02]  /*2b0c0*/  LDL.LU R10, [R1+0x7ac] ;  /* 0x0007ac00010a7983 */ /* 0x000f240000300800 */
[----:B------:R-:W4:Y:S02]  /*2b0d0*/  LDL.LU R9, [R1+0x7a4] ;  /* 0x0007a40001097983 */ /* 0x000f240000300800 */
[----:B------:R1:W-:Y:S02]  /*2b0e0*/  STL [R1+0x291c], R17 ;  /* 0x00291c1101007387 */ /* 0x0003e40000100800 */
[----:B------:R-:W-:Y:S01]  /*2b0f0*/  FADD R3, -R12, R20 ;  /* 0x000000140c037221 */ /* 0x000fe20000000100 */
[----:B-1----:R-:W4:Y:S01]  /*2b100*/  LDL.LU R17, [R1+0x7b8] ;  /* 0x0007b80001117983 */ /* 0x002f220000300800 */
[----:B------:R-:W4:Y:S02]  /*2b110*/  LDL.LU R8, [R1+0x79c] ;  /* 0x00079c0001087983 */ /* 0x000f240000300800 */
[----:B------:R-:W4:Y:S02]  /*2b120*/  LDL.LU R16, [R1+0x794] ;  /* 0x0007940001107983 */ /* 0x000f240000300800 */
[----:B------:R-:W4:Y:S01]  /*2b130*/  LDL.LU R22, [R1+0x798] ;  /* 0x0007980001167983 */ /* 0x000f220000300800 */
[----:B------:R-:W4:Y:S01]  /*2b140*/  LDL.LU R20, [R1+0x78c] ;  /* 0x00078c0001147983 */ /* 0x000f220000300800 */
[----:B------:R-:W4:Y:S01]  /*2b150*/  LDL.LU R12, [R1+0x790] ;  /* 0x00079000010c7983 */ /* 0x000f220000300800 */
[----:B--2---:R-:W-:-:S05]  /*2b160*/  F2FP.PACK_AB R2, R21, R14 ;  /* 0x0000000e1502723e */ /* 0x004fca00000000ff */
[----:B------:R1:W-:Y:S04]  /*2b170*/  STL [R1+0x2920], R2 ;  /* 0x0029200201007387 */ /* 0x0003e80000100800 */
[----:B-1----:R-:W2:Y:S01]  /*2b180*/  LDL.LU R2, [R1+0x7c0] ;  /* 0x0007c00001027983 */ /* 0x002ea20000300800 */
[----:B------:R-:W-:Y:S01]  /*2b190*/  FMUL R3, R3, 1.4426950216293334961 ;  /* 0x3fb8aa3b03037820 */ /* 0x000fe20000400000 */
[----:B---3--:R-:W-:Y:S01]  /*2b1a0*/  F2FP.PACK_AB R4, R13, R4 ;  /* 0x000000040d04723e */ /* 0x008fe200000000ff */
[----:B------:R-:W3:Y:S01]  /*2b1b0*/  LDL.LU R18, [R1+0x788] ;  /* 0x0007880001127983 */ /* 0x000ee20000300800 */
[----:B------:R-:W3:Y:S01]  /*2b1c0*/  LDL.LU R23, [R1+0x780] ;  /* 0x0007800001177983 */ /* 0x000ee20000300800 */
[----:B------:R-:W1:Y:S01]  /*2b1d0*/  MUFU.EX2 R0, R3 ;  /* 0x0000000300007308 */ /* 0x000e620000000800 */
[----:B------:R-:W3:Y:S02]  /*2b1e0*/  LDL.LU R14, [R1+0x784] ;  /* 0x00078400010e7983 */ /* 0x000ee40000300800 */
[----:B------:R-:W3:Y:S01]  /*2b1f0*/  LDL.LU R19, [R1+0x778] ;  /* 0x0007780001137983 */ /* 0x000ee20000300800 */
[----:B-----5:R-:W-:Y:S01]  /*2b200*/  F2FP.PACK_AB R28, R28, R15 ;  /* 0x0000000f1c1c723e */ /* 0x020fe200000000ff */
[----:B------:R-:W5:Y:S01]  /*2b210*/  LDL.LU R21, [R1+0x77c] ;  /* 0x00077c0001157983 */ /* 0x000f620000300800 */
[----:B------:R-:W-:Y:S02]  /*2b220*/  STL [R1+0x2924], R4 ;  /* 0x0029240401007387 */ /* 0x000fe40000100800 */
[----:B------:R-:W3:Y:S02]  /*2b230*/  LDL.LU R13, [R1+0x770] ;  /* 0x00077000010d7983 */ /* 0x000ee40000300800 */
[----:B------:R-:W3:Y:S01]  /*2b240*/  LDL.LU R15, [R1+0x774] ;  /* 0x00077400010f7983 */ /* 0x000ee20000300800 */
[----:B------:R-:W-:Y:S01]  /*2b250*/  STL [R1+0x2928], R28 ;  /* 0x0029281c01007387 */ /* 0x000fe20000100800 */
[----:B----4-:R-:W-:-:S02]  /*2b260*/  F2FP.PACK_AB R29, R29, R6 ;  /* 0x000000061d1d723e */ /* 0x010fc400000000ff */
[----:B------:R-:W-:Y:S02]  /*2b270*/  F2FP.PACK_AB R27, R10, R27 ;  /* 0x0000001b0a1b723e */ /* 0x000fe400000000ff */
[----:B------:R-:W-:Y:S02]  /*2b280*/  F2FP.PACK_AB R26, R9, R26 ;  /* 0x0000001a091a723e */ /* 0x000fe400000000ff */
[----:B------:R-:W-:Y:S02]  /*2b290*/  F2FP.PACK_AB R5, R17, R5 ;  /* 0x000000051105723e */ /* 0x000fe400000000ff */
[----:B------:R-:W-:Y:S02]  /*2b2a0*/  F2FP.PACK_AB R24, R8, R24 ;  /* 0x000000180818723e */ /* 0x000fe400000000ff */
[----:B------:R-:W-:Y:S02]  /*2b2b0*/  F2FP.PACK_AB R22, R16, R22 ;  /* 0x000000161016723e */ /* 0x000fe400000000ff */
[----:B--2---:R-:W-:-:S05]  /*2b2c0*/  F2FP.PACK_AB R7, R2, R7 ;  /* 0x000000070207723e */ /* 0x004fca00000000ff */
[----:B------:R-:W-:Y:S01]  /*2b2d0*/  STL [R1+0x293c], R7 ;  /* 0x00293c0701007387 */ /* 0x000fe20000100800 */
[----:B------:R-:W-:Y:S02]  /*2b2e0*/  STL [R1+0x2940], R5 ;  /* 0x0029400501007387 */ /* 0x000fe40000100800 */
[----:B-1----:R-:W-:Y:S02]  /*2b2f0*/  STL [R1+0x170], R0 ;  /* 0x0001700001007387 */ /* 0x002fe40000100800 */
[----:B------:R-:W-:Y:S01]  /*2b300*/  STL [R1+0x2944], R29 ;  /* 0x0029441d01007387 */ /* 0x000fe20000100800 */
[----:B------:R-:W-:Y:S01]  /*2b310*/  STL [R1+0x2948], R27 ;  /* 0x0029481b01007387 */ /* 0x000fe20000100800 */
[----:B------:R-:W-:Y:S02]  /*2b320*/  STL [R1+0x294c], R26 ;  /* 0x00294c1a01007387 */ /* 0x000fe40000100800 */
[----:B------:R-:W-:Y:S02]  /*2b330*/  STL [R1+0x2950], R24 ;  /* 0x0029501801007387 */ /* 0x000fe40000100800 */
[----:B------:R-:W-:Y:S01]  /*2b340*/  STL [R1+0x2954], R22 ;  /* 0x0029541601007387 */ /* 0x000fe20000100800 */
[----:B------:R-:W0:Y:S01]  /*2b350*/  LDL.LU R2, [R1+0x848] ;  /* 0x0008480001027983 */ /* 0x000e220000300800 */
[----:B------:R-:W-:-:S02]  /*2b360*/  F2FP.PACK_AB R20, R20, R12 ;  /* 0x0000000c1414723e */ /* 0x000fc400000000ff */
[----:B------:R-:W1:Y:S01]  /*2b370*/  S2R R12, SR_TID.X ;  /* 0x00000000000c7919 */ /* 0x000e620000002100 */
[----:B---3--:R-:W-:Y:S02]  /*2b380*/  F2FP.PACK_AB R25, R25, R18 ;  /* 0x000000121919723e */ /* 0x008fe400000000ff */
[----:B------:R-:W-:Y:S01]  /*2b390*/  F2FP.PACK_AB R23, R23, R14 ;  /* 0x0000000e1717723e */ /* 0x000fe200000000ff */
[----:B------:R-:W2:Y:S01]  /*2b3a0*/  LDL.LU R9, [R1+0x76c] ;  /* 0x00076c0001097983 */ /* 0x000ea20000300800 */
[----:B-----5:R-:W-:Y:S01]  /*2b3b0*/  F2FP.PACK_AB R21, R19, R21 ;  /* 0x000000151315723e */ /* 0x020fe200000000ff */
[----:B------:R-:W-:Y:S02]  /*2b3c0*/  STL [R1+0x2958], R20 ;  /* 0x0029581401007387 */ /* 0x000fe40000100800 */
[----:B------:R-:W-:Y:S01]  /*2b3d0*/  STL [R1+0x2960], R25 ;  /* 0x0029601901007387 */ /* 0x000fe20000100800 */
[----:B------:R-:W-:Y:S01]  /*2b3e0*/  F2FP.PACK_AB R3, R13, R15 ;  /* 0x0000000f0d03723e */ /* 0x000fe200000000ff */
[----:B------:R-:W3:Y:S01]  /*2b3f0*/  LDL.LU R14, [R1+0x74c] ;  /* 0x00074c00010e7983 */ /* 0x000ee20000300800 */
[----:B------:R-:W-:Y:S02]  /*2b400*/  STL [R1+0x2964], R23 ;  /* 0x0029641701007387 */ /* 0x000fe40000100800 */
[----:B------:R-:W-:Y:S01]  /*2b410*/  STL [R1+0x2968], R21 ;  /* 0x0029681501007387 */ /* 0x000fe20000100800 */
[----:B-1----:R-:W-:Y:S01]  /*2b420*/  LOP3.LUT R19, R12, 0x1c, RZ, 0xc0, !PT ;  /* 0x0000001c0c137812 */ /* 0x002fe200078ec0ff */
[----:B------:R-:W-:Y:S01]  /*2b430*/  STL [R1+0x2974], R12 ;  /* 0x0029740c01007387 */ /* 0x000fe20000100800 */
[----:B------:R-:W-:Y:S02]  /*2b440*/  STL [R1+0x2978], R3 ;  /* 0x0029780301007387 */ /* 0x000fe40000100800 */
[----:B------:R-:W4:Y:S02]  /*2b450*/  LDL.LU R16, [R1+0x72c] ;  /* 0x00072c0001107983 */ /* 0x000f240000300800 */
[----:B------:R-:W-:Y:S01]  /*2b460*/  STL [R1+0x28b8], R0 ;  /* 0x0028b80001007387 */ /* 0x000fe20000100800 */
[----:B------:R-:W1:Y:S04]  /*2b470*/  S2R R18, SR_TID.X ;  /* 0x0000000000127919 */ /* 0x000e680000002100 */
[----:B------:R-:W-:Y:S01]  /*2b480*/  LDS R3, [R19.X4+0x300] ;  /* 0x0003000013037984 */ /* 0x000fe20000004800 */
[----:B-1----:R-:W-:Y:S01]  /*2b490*/  LOP3.LUT R13, R18, 0x7f, RZ, 0xc0, !PT ;  /* 0x0000007f120d7812 */ /* 0x002fe200078ec0ff */
[----:B0-----:R-:W-:-:S02]  /*2b4a0*/  FFMA R2, R0, R2, R11 ;  /* 0x0000000200027223 */ /* 0x001fc4000000000b */
[----:B------:R-:W0:Y:S04]  /*2b4b0*/  LDS R0, [R19.X4+0x280] ;  /* 0x0002800013007984 */ /* 0x000e280000004800 */
[----:B------:R1:W-:Y:S01]  /*2b4c0*/  STL [R1+0x848], R2 ;  /* 0x0008480201007387 */ /* 0x0003e20000100800 */
[----:B------:R-:W5:Y:S03]  /*2b4d0*/  LDL.LU R8, [R1+0x70c] ;  /* 0x00070c0001087983 */ /* 0x000f660000300800 */
[----:B0-----:R-:W-:Y:S02]  /*2b4e0*/  STL [R1+0x778], R0 ;  /* 0x0007780001007387 */ /* 0x001fe40000100800 */
[----:B------:R-:W0:Y:S04]  /*2b4f0*/  LDS R0, [R19.X4+0x380] ;  /* 0x0003800013007984 */ /* 0x000e280000004800 */
[----:B------:R2:W-:Y:S02]  /*2b500*/  STL [R1+0x298c], R13 ;  /* 0x00298c0d01007387 */ /* 0x0005e40000100800 */
[----:B------:R-:W5:Y:S01]  /*2b510*/  LDL.LU R15, [R1+0x6ec] ;  /* 0x0006ec00010f7983 */ /* 0x000f620000300800 */
[----:B-1----:R-:W-:Y:S01]  /*2b520*/  SHF.L.U32 R2, R13, 0x1, RZ ;  /* 0x000000010d027819 */ /* 0x002fe200000006ff */
[----:B------:R-:W-:Y:S04]  /*2b530*/  STL [R1+0x774], R3 ;  /* 0x0007740301007387 */ /* 0x000fe80000100800 */
[----:B------:R-:W-:Y:S06]  /*2b540*/  BAR.SYNC.DEFER_BLOCKING 0x0 ;  /* 0x0000000000007b1d */ /* 0x000fec0000010000 */
[----:B--2---:R-:W2:Y:S04]  /*2b550*/  LDL.LU R13, [R1+0x54c] ;  /* 0x00054c00010d7983 */ /* 0x004ea80000300800 */
[----:B0-----:R0:W-:Y:S04]  /*2b560*/  STL [R1+0x770], R0 ;  /* 0x0007700001007387 */ /* 0x0011e80000100800 */
[----:B0-----:R-:W2:Y:S01]  /*2b570*/  LDL.LU R0, [R1+0x52c] ;  /* 0x00052c0001007983 */ /* 0x001ea20000300800 */
[----:B------:R-:W2:Y:S02]  /*2b580*/  LDL.LU R11, [R1+0x50c] ;  /* 0x00050c00010b7983 */ /* 0x000ea40000300800 */
[----:B------:R-:W-:Y:S02]  /*2b590*/  STL [R1+0x297c], R19 ;  /* 0x00297c1301007387 */ /* 0x000fe40000100800 */
        /* <DEDUP_REMOVED lines=8> */
[----:B------:R-:W2:Y:S01]  /*2b620*/  LDL.LU R24, [R1+0x2f4] ;  /* 0x0002f40001187983 */ /* 0x000ea20000300800 */
[----:B------:R-:W2:Y:S01]  /*2b630*/  LDL.LU R26, [R1+0x2d4] ;  /* 0x0002d400011a7983 */ /* 0x000ea20000300800 */
[----:B------:R-:W2:Y:S02]  /*2b640*/  LDL.LU R27, [R1+0x2b4] ;  /* 0x0002b400011b7983 */ /* 0x000ea40000300800 */
[----:B------:R-:W2:Y:S01]  /*2b650*/  LDL.LU R29, [R1+0x294] ;  /* 0x00029400011d7983 */ /* 0x000ea20000300800 */
[----:B------:R-:W-:Y:S01]  /*2b660*/  STS.U16 [R2], R9 ;  /* 0x0000000902007388 */ /* 0x000fe20000000400 */
[----:B------:R-:W2:Y:S02]  /*2b670*/  LDL.LU R5, [R1+0x274] ;  /* 0x0002740001057983 */ /* 0x000ea40000300800 */
[----:B---3--:R0:W-:Y:S02]  /*2b680*/  STS.U16 [R2+0x800], R14 ;  /* 0x0008000e02007388 */ /* 0x0081e40000000400 */
[----:B------:R-:W3:Y:S01]  /*2b690*/  LDL.LU R7, [R1+0x254] ;  /* 0x0002540001077983 */ /* 0x000ee20000300800 */
[----:B0-----:R-:W3:Y:S01]  /*2b6a0*/  LDL.LU R14, [R1+0x234] ;  /* 0x00023400010e7983 */ /* 0x001ee20000300800 */
[----:B------:R-:W3:Y:S03]  /*2b6b0*/  LDL.LU R28, [R1+0x214] ;  /* 0x00021400011c7983 */ /* 0x000ee60000300800 */
[----:B----4-:R0:W-:Y:S01]  /*2b6c0*/  STS.U16 [R2+0x1000], R16 ;  /* 0x0010001002007388 */ /* 0x0101e20000000400 */
[----:B------:R-:W4:Y:S03]  /*2b6d0*/  LDL.LU R4, [R1+0x1f4] ;  /* 0x0001f40001047983 */ /* 0x000f260000300800 */
[----:B0-----:R-:W4:Y:S01]  /*2b6e0*/  LDL.LU R16, [R1+0x1d4] ;  /* 0x0001d40001107983 */ /* 0x001f220000300800 */
[----:B------:R-:W4:Y:S02]  /*2b6f0*/  LDL.LU R17, [R1+0x1d0] ;  /* 0x0001d00001117983 */ /* 0x000f240000300800 */
[----:B------:R-:W4:Y:S02]  /*2b700*/  LDL.LU R6, [R1+0x1cc] ;  /* 0x0001cc0001067983 */ /* 0x000f240000300800 */
[----:B------:R-:W4:Y:S01]  /*2b710*/  LDL.LU R9, [R1+0x1c8] ;  /* 0x0001c80001097983 */ /* 0x000f220000300800 */
[----:B-----5:R0:W-:Y:S04]  /*2b720*/  STS.U16 [R2+0x1800], R8 ;  /* 0x0018000802007388 */ /* 0x0201e80000000400 */
[----:B0-----:R-:W5:Y:S04]  /*2b730*/  LDL.LU R8, [R1+0x1c4] ;  /* 0x0001c40001087983 */ /* 0x001f680000300800 */
[----:B------:R0:W-:Y:S04]  /*2b740*/  STS.U16 [R2+0x2000], R15 ;  /* 0x0020000f02007388 */ /* 0x0001e80000000400 */
[----:B0-----:R-:W5:Y:S04]  /*2b750*/  LDL.LU R15, [R1+0x1c0] ;  /* 0x0001c000010f7983 */ /* 0x001f680000300800 */
[----:B--2---:R-:W-:Y:S04]  /*2b760*/  STS.U16 [R2+0x2800], R13 ;  /* 0x0028000d02007388 */ /* 0x004fe80000000400 */
[----:B------:R-:W-:Y:S01]  /*2b770*/  STS.U16 [R2+0x3000], R0 ;  /* 0x0030000002007388 */ /* 0x000fe20000000400 */
[----:B------:R0:W-:Y:S03]  /*2b780*/  STS.U16 [R2+0x3800], R11 ;  /* 0x0038000b02007388 */ /* 0x0001e60000000400 */
[----:B0-----:R-:W2:Y:S01]  /*2b790*/  LDL.LU R11, [R1+0x1bc] ;  /* 0x0001bc00010b7983 */ /* 0x001ea20000300800 */
[----:B------:R-:W-:Y:S02]  /*2b7a0*/  STS.U16 [R2+0x4000], R3 ;  /* 0x0040000302007388 */ /* 0x000fe40000000400 */
[----:B------:R-:W-:Y:S02]  /*2b7b0*/  STS.U16 [R2+0x4800], R12 ;  /* 0x0048000c02007388 */ /* 0x000fe40000000400 */
[----:B------:R-:W-:Y:S01]  /*2b7c0*/  STS.U16 [R2+0x5000], R21 ;  /* 0x0050001502007388 */ /* 0x000fe20000000400 */
[----:B------:R-:W-:Y:S01]  /*2b7d0*/  STS.U16 [R2+0x5800], R23 ;  /* 0x0058001702007388 */ /* 0x000fe20000000400 */
[----:B------:R0:W-:Y:S02]  /*2b7e0*/  STS.U16 [R2+0x6000], R10 ;  /* 0x0060000a02007388 */ /* 0x0001e40000000400 */
[----:B------:R-:W-:Y:S02]  /*2b7f0*/  STS.U16 [R2+0x6800], R25 ;  /* 0x0068001902007388 */ /* 0x000fe40000000400 */
[----:B------:R-:W-:Y:S01]  /*2b800*/  STS.U16 [R2+0x7000], R20 ;  /* 0x0070001402007388 */ /* 0x000fe20000000400 */
[----:B------:R-:W-:Y:S01]  /*2b810*/  STS.U16 [R2+0x7800], R22 ;  /* 0x0078001602007388 */ /* 0x000fe20000000400 */
[----:B------:R-:W-:Y:S02]  /*2b820*/  STS.U16 [R2+0x8000], R24 ;  /* 0x0080001802007388 */ /* 0x000fe40000000400 */
[----:B------:R-:W-:Y:S02]  /*2b830*/  STS.U16 [R2+0x8800], R26 ;  /* 0x0088001a02007388 */ /* 0x000fe40000000400 */
[----:B------:R-:W-:Y:S01]  /*2b840*/  STS.U16 [R2+0x9000], R27 ;  /* 0x0090001b02007388 */ /* 0x000fe20000000400 */
[----:B------:R-:W-:Y:S01]  /*2b850*/  STS.U16 [R2+0x9800], R29 ;  /* 0x0098001d02007388 */ /* 0x000fe20000000400 */
[----:B------:R-:W-:Y:S02]  /*2b860*/  STS.U16 [R2+0xa000], R5 ;  /* 0x00a0000502007388 */ /* 0x000fe40000000400 */
[----:B---3--:R-:W-:Y:S01]  /*2b870*/  STS.U16 [R2+0xa800], R7 ;  /* 0x00a8000702007388 */ /* 0x008fe20000000400 */
[----:B0-----:R-:W3:Y:S04]  /*2b880*/  LDL.LU R10, [R1+0x768] ;  /* 0x00076800010a7983 */ /* 0x001ee80000300800 */
[----:B------:R0:W-:Y:S04]  /*2b890*/  STS.U16 [R2+0xb000], R14 ;  /* 0x00b0000e02007388 */ /* 0x0001e80000000400 */
[----:B0-----:R-:W0:Y:S01]  /*2b8a0*/  S2R R14, SR_TID.X ;  /* 0x00000000000e7919 */ /* 0x001e220000002100 */
[----:B------:R-:W-:Y:S02]  /*2b8b0*/  STS.U16 [R2+0xb800], R28 ;  /* 0x00b8001c02007388 */ /* 0x000fe40000000400 */
[----:B----4-:R-:W-:Y:S02]  /*2b8c0*/  STS.U16 [R2+0xc000], R4 ;  /* 0x00c0000402007388 */ /* 0x010fe40000000400 */
[----:B------:R0:W-:Y:S01]  /*2b8d0*/  STS.U16 [R2+0xc800], R16 ;  /* 0x00c8001002007388 */ /* 0x0001e20000000400 */
[----:B------:R-:W-:Y:S01]  /*2b8e0*/  STS.U16 [R2+0xd000], R17 ;  /* 0x00d0001102007388 */ /* 0x000fe20000000400 */
[----:B------:R-:W-:Y:S02]  /*2b8f0*/  STS.U16 [R2+0xd800], R6 ;  /* 0x00d8000602007388 */ /* 0x000fe40000000400 */
[----:B------:R1:W-:Y:S01]  /*2b900*/  STS.U16 [R2+0xe000], R9 ;  /* 0x00e0000902007388 */ /* 0x0003e20000000400 */
[----:B0-----:R-:W-:-:S02]  /*2b910*/  LOP3.LUT R16, R14, 0x7f, RZ, 0xc0, !PT ;  /* 0x0000007f0e107812 */ /* 0x001fc400078ec0ff */
[----:B------:R-:W4:Y:S02]  /*2b920*/  LDL.LU R14, [R1+0x748] ;  /* 0x00074800010e7983 */ /* 0x000f240000300800 */
[----:B------:R-:W-:-:S04]  /*2b930*/  SHF.L.U32 R16, R16, 0x1, RZ ;  /* 0x0000000110107819 */ /* 0x000fc800000006ff */
[----:B-1----:R-:W-:Y:S01]  /*2b940*/  LOP3.LUT R9, R16, 0x10, RZ, 0x3c, !PT ;  /* 0x0000001010097812 */ /* 0x002fe200078e3cff */
[----:B-----5:R0:W-:Y:S04]  /*2b950*/  STS.U16 [R2+0xe800], R8 ;  /* 0x00e8000802007388 */ /* 0x0201e80000000400 */
[----:B0-----:R-:W5:Y:S01]  /*2b960*/  LDL.LU R8, [R1+0x728] ;  /* 0x0007280001087983 */ /* 0x001f620000300800 */
[----:B------:R-:W5:Y:S02]  /*2b970*/  LDL.LU R19, [R1+0x708] ;  /* 0x0007080001137983 */ /* 0x000f640000300800 */
[----:B------:R-:W5:Y:S01]  /*2b980*/  LDL.LU R13, [R1+0x6e8] ;  /* 0x0006e800010d7983 */ /* 0x000f620000300800 */
[----:B------:R0:W-:Y:S04]  /*2b990*/  STS.U16 [R2+0xf000], R15 ;  /* 0x00f0000f02007388 */ /* 0x0001e80000000400 */
[----:B0-----:R-:W5:Y:S01]  /*2b9a0*/  LDL.LU R15, [R1+0x548] ;  /* 0x00054800010f7983 */ /* 0x001f620000300800 */
[----:B------:R-:W5:Y:S02]  /*2b9b0*/  LDL.LU R0, [R1+0x528] ;  /* 0x0005280001007983 */ /* 0x000f640000300800 */
[----:B------:R-:W5:Y:S02]  /*2b9c0*/  LDL.LU R16, [R1+0x508] ;  /* 0x0005080001107983 */ /* 0x000f640000300800 */
[----:B------:R-:W5:Y:S01]  /*2b9d0*/  LDL.LU R3, [R1+0x468] ;  /* 0x0004680001037983 */ /* 0x000f620000300800 */
[----:B--2---:R0:W-:Y:S04]  /*2b9e0*/  STS.U16 [R2+0xf800], R11 ;  /* 0x00f8000b02007388 */ /* 0x0041e80000000400 */
[----:B0-----:R-:W2:Y:S01]  /*2b9f0*/  LDL.LU R11, [R1+0x448] ;  /* 0x00044800010b7983 */ /* 0x001ea20000300800 */
[----:B------:R-:W-:Y:S02]  /*2ba00*/  STL [R1+0x2984], R2 ;  /* 0x0029840201007387 */ /* 0x000fe40000100800 */
        /* <DEDUP_REMOVED lines=14> */
[----:B---3--:R-:W-:Y:S04]  /*2baf0*/  STS.U16 [R9+0x100], R10 ;  /* 0x0001000a09007388 */ /* 0x008fe80000000400 */
[----:B------:R-:W3:Y:S01]  /*2bb00*/  LDL.LU R17, [R1+0x1f0] ;  /* 0x0001f00001117983 */ /* 0x000ee20000300800 */
[----:B------:R-:W3:Y:S03]  /*2bb10*/  LDL.LU R6, [R1+0x1b8] ;  /* 0x0001b80001067983 */ /* 0x000ee60000300800 */
[----:B----4-:R0:W-:Y:S04]  /*2bb20*/  STS.U16 [R9+0x900], R14 ;  /* 0x0009000e09007388 */ /* 0x0101e80000000400 */
[----:B0-----:R-:W4:Y:S01]  /*2bb30*/  LDL.LU R14, [R1+0x1ac] ;  /* 0x0001ac00010e7983 */ /* 0x001f220000300800 */
[----:B------:R-:W4:Y:S03]  /*2bb40*/  LDL.LU R10, [R1+0x1a8] ;  /* 0x0001a800010a7983 */ /* 0x000f260000300800 */
[----:B-----5:R0:W-:Y:S01]  /*2bb50*/  STS.U16 [R9+0x1100], R8 ;  /* 0x0011000809007388 */ /* 0x0201e20000000400 */
[----:B------:R-:W-:Y:S02]  /*2bb60*/  STS.U16 [R9+0x1900], R19 ;  /* 0x0019001309007388 */ /* 0x000fe40000000400 */
[----:B------:R-:W-:Y:S01]  /*2bb70*/  STS.U16 [R9+0x2100], R13 ;  /* 0x0021000d09007388 */ /* 0x000fe20000000400 */
[----:B0-----:R-:W5:Y:S04]  /*2bb80*/  LDL.LU R8, [R1+0x1a4] ;  /* 0x0001a40001087983 */ /* 0x001f680000300800 */
[----:B------:R0:W-:Y:S04]  /*2bb90*/  STS.U16 [R9+0x2900], R15 ;  /* 0x0029000f09007388 */ /* 0x0001e80000000400 */
[----:B0-----:R-:W5:Y:S01]  /*2bba0*/  LDL.LU R15, [R1+0x1a0] ;  /* 0x0001a000010f7983 */ /* 0x001f620000300800 */
[----:B------:R-:W-:Y:S02]  /*2bbb0*/  STS.U16 [R9+0x3100], R0 ;  /* 0x0031000009007388 */ /* 0x000fe40000000400 */
[----:B------:R0:W-:Y:S02]  /*2bbc0*/  STS.U16 [R9+0x3900], R16 ;  /* 0x0039001009007388 */ /* 0x0001e40000000400 */
[----:B0-----:R-:W5:Y:S01]  /*2bbd0*/  LDL.LU R16, [R1+0x19c] ;  /* 0x00019c0001107983 */ /* 0x001f620000300800 */
[----:B------:R-:W-:Y:S03]  /*2bbe0*/  STS.U16 [R9+0x4100], R3 ;  /* 0x0041000309007388 */ /* 0x000fe60000000400 */
[----:B--2---:R0:W-:Y:S04]  /*2bbf0*/  STS.U16 [R9+0x4900], R11 ;  /* 0x0049000b09007388 */ /* 0x0041e80000000400 */
[----:B0-----:R-:W2:Y:S01]  /*2bc00*/  LDL.LU R11, [R1+0x198] ;  /* 0x00019800010b7983 */ /* 0x001ea20000300800 */
[----:B------:R-:W-:Y:S02]  /*2bc10*/  STS.U16 [R9+0x5100], R12 ;  /* 0x0051000c09007388 */ /* 0x000fe40000000400 */
        /* <DEDUP_REMOVED lines=13> */
[----:B---3--:R-:W-:Y:S01]  /*2bcf0*/  STS.U16 [R9+0xc100], R17 ;  /* 0x00c1001109007388 */ /* 0x008fe20000000400 */
[----:B------:R-:W-:Y:S04]  /*2bd00*/  STS.U16 [R9+0xc900], R6 ;  /* 0x00c9000609007388 */ /* 0x000fe80000000400 */
[----:B----4-:R0:W-:Y:S01]  /*2bd10*/  STS.U16 [R9+0xd100], R14 ;  /* 0x00d1000e09007388 */ /* 0x0101e20000000400 */
[----:B------:R-:W-:Y:S03]  /*2bd20*/  STS.U16 [R9+0xd900], R10 ;  /* 0x00d9000a09007388 */ /* 0x000fe60000000400 */
[----:B0-----:R-:W3:Y:S01]  /*2bd30*/  LDL.LU R14, [R1+0x764] ;  /* 0x00076400010e7983 */ /* 0x001ee20000300800 */
[----:B------:R-:W4:Y:S03]  /*2bd40*/  LDL.LU R13, [R1+0x744] ;  /* 0x00074400010d7983 */ /* 0x000f260000300800 */
[----:B-----5:R0:W-:Y:S04]  /*2bd50*/  STS.U16 [R9+0xe100], R8 ;  /* 0x00e1000809007388 */ /* 0x0201e80000000400 */
[----:B0-----:R-:W5:Y:S01]  /*2bd60*/  LDL.LU R8, [R1+0x724] ;  /* 0x0007240001087983 */ /* 0x001f620000300800 */
[----:B------:R-:W5:Y:S03]  /*2bd70*/  LDL.LU R2, [R1+0x704] ;  /* 0x0007040001027983 */ /* 0x000f660000300800 */
[----:B------:R0:W-:Y:S04]  /*2bd80*/  STS.U16 [R9+0xe900], R15 ;  /* 0x00e9000f09007388 */ /* 0x0001e80000000400 */
[----:B0-----:R-:W5:Y:S04]  /*2bd90*/  LDL.LU R15, [R1+0x6e4] ;  /* 0x0006e400010f7983 */ /* 0x001f680000300800 */
[----:B------:R0:W-:Y:S01]  /*2bda0*/  STS.U16 [R9+0xf100], R16 ;  /* 0x00f1001009007388 */ /* 0x0001e20000000400 */
[----:B------:R-:W5:Y:S03]  /*2bdb0*/  LDL.LU R19, [R1+0x544] ;  /* 0x0005440001137983 */ /* 0x000f660000300800 */
[----:B0-----:R-:W5:Y:S01]  /*2bdc0*/  LDL.LU R16, [R1+0x524] ;  /* 0x0005240001107983 */ /* 0x001f620000300800 */
[----:B------:R-:W5:Y:S02]  /*2bdd0*/  LDL.LU R0, [R1+0x504] ;  /* 0x0005040001007983 */ /* 0x000f640000300800 */
[----:B------:R-:W5:Y:S02]  /*2bde0*/  LDL.LU R3, [R1+0x464] ;  /* 0x0004640001037983 */ /* 0x000f640000300800 */
[----:B------:R-:W5:Y:S01]  /*2bdf0*/  LDL.LU R12, [R1+0x444] ;  /* 0x00044400010c7983 */ /* 0x000f620000300800 */
[----:B------:R-:W5:Y:S01]  /*2be00*/  LDL.LU R21, [R1+0x424] ;  /* 0x0004240001157983 */ /* 0x000f620000300800 */
        /* <DEDUP_REMOVED lines=12> */
[----:B------:R-:W5:Y:S03]  /*2bed0*/  LDL.LU R17, [R1+0x20c] ;  /* 0x00020c0001117983 */ /* 0x000f660000300800 */
[----:B--2---:R0:W-:Y:S04]  /*2bee0*/  STS.U16 [R9+0xf900], R11 ;  /* 0x00f9000b09007388 */ /* 0x0041e80000000400 */
[----:B0-----:R-:W2:Y:S01]  /*2bef0*/  LDL.LU R11, [R1+0x1ec] ;  /* 0x0001ec00010b7983 */ /* 0x001ea20000300800 */
[----:B------:R-:W-:Y:S01]  /*2bf00*/  LOP3.LUT R18, R18, 0x7f, RZ, 0xc0, !PT ;  /* 0x0000007f12127812 */ /* 0x000fe200078ec0ff */
[----:B------:R-:W2:Y:S02]  /*2bf10*/  LDL.LU R6, [R1+0x1b4] ;  /* 0x0001b40001067983 */ /* 0x000ea40000300800 */
[----:B------:R-:W2:Y:S01]  /*2bf20*/  LDL.LU R9, [R1+0x188] ;  /* 0x0001880001097983 */ /* 0x000ea20000300800 */
[----:B------:R-:W-:-:S04]  /*2bf30*/  SHF.L.U32 R18, R18, 0x1, RZ ;  /* 0x0000000112127819 */ /* 0x000fc800000006ff */
[----:B------:R-:W-:-:S05]  /*2bf40*/  LOP3.LUT R10, R18, 0x20, RZ, 0x3c, !PT ;  /* 0x00000020120a7812 */ /* 0x000fca00078e3cff */
[----:B---3--:R0:W-:Y:S01]  /*2bf50*/  STS.U16 [R10+0x200], R14 ;  /* 0x0002000e0a007388 */ /* 0x0081e20000000400 */
[----:B----4-:R1:W-:Y:S03]  /*2bf60*/  STS.U16 [R10+0xa00], R13 ;  /* 0x000a000d0a007388 */ /* 0x0103e60000000400 */
[----:B0-----:R-:W3:Y:S01]  /*2bf70*/  LDL.LU R14, [R1+0x184] ;  /* 0x00018400010e7983 */ /* 0x001ee20000300800 */
[----:B-1----:R-:W4:Y:S03]  /*2bf80*/  LDL.LU R13, [R1+0x298c] ;  /* 0x00298c00010d7983 */ /* 0x002f260000300800 */
[----:B-----5:R0:W-:Y:S01]  /*2bf90*/  STS.U16 [R10+0x1200], R8 ;  /* 0x001200080a007388 */ /* 0x0201e20000000400 */
[----:B------:R-:W-:Y:S03]  /*2bfa0*/  STS.U16 [R10+0x1a00], R2 ;  /* 0x001a00020a007388 */ /* 0x000fe60000000400 */
[----:B0-----:R-:W5:Y:S04]  /*2bfb0*/  LDL.LU R8, [R1+0x180] ;  /* 0x0001800001087983 */ /* 0x001f680000300800 */
[----:B------:R0:W-:Y:S04]  /*2bfc0*/  STS.U16 [R10+0x2200], R15 ;  /* 0x0022000f0a007388 */ /* 0x0001e80000000400 */
[----:B0-----:R-:W4:Y:S01]  /*2bfd0*/  LDL.LU R15, [R1+0x17c] ;  /* 0x00017c00010f7983 */ /* 0x001f220000300800 */
[----:B------:R-:W-:Y:S02]  /*2bfe0*/  STS.U16 [R10+0x2a00], R19 ;  /* 0x002a00130a007388 */ /* 0x000fe40000000400 */
[----:B------:R0:W-:Y:S02]  /*2bff0*/  STS.U16 [R10+0x3200], R16 ;  /* 0x003200100a007388 */ /* 0x0001e40000000400 */
[----:B------:R-:W-:Y:S01]  /*2c000*/  STS.U16 [R10+0x3a00], R0 ;  /* 0x003a00000a007388 */ /* 0x000fe20000000400 */
[----:B------:R-:W-:Y:S01]  /*2c010*/  STS.U16 [R10+0x4200], R3 ;  /* 0x004200030a007388 */ /* 0x000fe20000000400 */
[----:B------:R-:W-:Y:S02]  /*2c020*/  STS.U16 [R10+0x4a00], R12 ;  /* 0x004a000c0a007388 */ /* 0x000fe40000000400 */
[----:B------:R-:W-:Y:S02]  /*2c030*/  STS.U16 [R10+0x5200], R21 ;  /* 0x005200150a007388 */ /* 0x000fe40000000400 */
[----:B------:R-:W-:Y:S01]  /*2c040*/  STS.U16 [R10+0x5a00], R23 ;  /* 0x005a00170a007388 */ /* 0x000fe20000000400 */
[----:B------:R-:W-:Y:S01]  /*2c050*/  STS.U16 [R10+0x6200], R25 ;  /* 0x006200190a007388 */ /* 0x000fe20000000400 */
[----:B------:R-:W-:Y:S03]  /*2c060*/  STS.U16 [R10+0x6a00], R20 ;  /* 0x006a00140a007388 */ /* 0x000fe60000000400 */
[----:B0-----:R-:W4:Y:S01]  /*2c070*/  LDL.LU R16, [R1+0x178] ;  /* 0x0001780001107983 */ /* 0x001f220000300800 */
        /* <DEDUP_REMOVED lines=9> */
[----:B------:R-:W-:Y:S01]  /*2c110*/  STS.U16 [R10+0xba00], R17 ;  /* 0x00ba00110a007388 */ /* 0x000fe20000000400 */
[----:B--2---:R0:W-:Y:S04]  /*2c120*/  STS.U16 [R10+0xc200], R11 ;  /* 0x00c2000b0a007388 */ /* 0x0041e80000000400 */
[----:B0-----:R-:W2:Y:S01]  /*2c130*/  LDL.LU R11, [R1+0x174] ;  /* 0x00017400010b7983 */ /* 0x001ea20000300800 */
[----:B------:R-:W-:Y:S02]  /*2c140*/  STS.U16 [R10+0xca00], R6 ;  /* 0x00ca00060a007388 */ /* 0x000fe40000000400 */
[----:B------:R0:W-:Y:S02]  /*2c150*/  STS.U16 [R10+0xd200], R9 ;  /* 0x00d200090a007388 */ /* 0x0001e40000000400 */
[----:B0-----:R-:W2:Y:S04]  /*2c160*/  LDL.LU R9, [R1+0x760] ;  /* 0x0007600001097983 */ /* 0x001ea80000300800 */
[----:B---3--:R0:W-:Y:S04]  /*2c170*/  STS.U16 [R10+0xda00], R14 ;  /* 0x00da000e0a007388 */ /* 0x0081e80000000400 */
[----:B0-----:R-:W3:Y:S04]  /*2c180*/  LDL.LU R14, [R1+0x740] ;  /* 0x00074000010e7983 */ /* 0x001ee80000300800 */
[----:B-----5:R0:W-:Y:S04]  /*2c190*/  STS.U16 [R10+0xe200], R8 ;  /* 0x00e200080a007388 */ /* 0x0201e80000000400 */
[----:B0-----:R-:W5:Y:S01]  /*2c1a0*/  LDL.LU R8, [R1+0x720] ;  /* 0x0007200001087983 */ /* 0x001f620000300800 */
[----:B------:R-:W5:Y:S03]  /*2c1b0*/  LDL.LU R19, [R1+0x700] ;  /* 0x0007000001137983 */ /* 0x000f660000300800 */
[----:B----4-:R0:W-:Y:S04]  /*2c1c0*/  STS.U16 [R10+0xea00], R15 ;  /* 0x00ea000f0a007388 */ /* 0x0101e80000000400 */
[----:B0-----:R-:W4:Y:S01]  /*2c1d0*/  LDL.LU R15, [R1+0x6e0] ;  /* 0x0006e000010f7983 */ /* 0x001f220000300800 */
[----:B------:R-:W4:Y:S02]  /*2c1e0*/  LDL.LU R0, [R1+0x540] ;  /* 0x0005400001007983 */ /* 0x000f240000300800 */
[----:B------:R-:W4:Y:S02]  /*2c1f0*/  LDL.LU R3, [R1+0x520] ;  /* 0x0005200001037983 */ /* 0x000f240000300800 */
[----:B------:R-:W4:Y:S01]  /*2c200*/  LDL.LU R12, [R1+0x500] ;  /* 0x00050000010c7983 */ /* 0x000f220000300800 */
[----:B------:R-:W4:Y:S01]  /*2c210*/  LDL.LU R21, [R1+0x460] ;  /* 0x0004600001157983 */ /* 0x000f220000300800 */
        /* <DEDUP_REMOVED lines=11> */
[----:B------:R-:W4:Y:S04]  /*2c2d0*/  LDL.LU R4, [R1+0x268] ;  /* 0x0002680001047983 */ /* 0x000f280000300800 */
[----:B------:R0:W-:Y:S01]  /*2c2e0*/  STS.U16 [R10+0xf200], R16 ;  /* 0x00f200100a007388 */ /* 0x0001e20000000400 */
[----:B------:R-:W4:Y:S03]  /*2c2f0*/  LDL.LU R17, [R1+0x248] ;  /* 0x0002480001117983 */ /* 0x000f260000300800 */
[----:B0-----:R-:W4:Y:S01]  /*2c300*/  LDL.LU R16, [R1+0x228] ;  /* 0x0002280001107983 */ /* 0x001f220000300800 */
[----:B------:R-:W4:Y:S03]  /*2c310*/  LDL.LU R6, [R1+0x208] ;  /* 0x0002080001067983 */ /* 0x000f260000300800 */
[----:B--2---:R0:W-:Y:S04]  /*2c320*/  STS.U16 [R10+0xfa00], R11 ;  /* 0x00fa000b0a007388 */ /* 0x0041e80000000400 */
[----:B0-----:R-:W2:Y:S01]  /*2c330*/  LDL.LU R10, [R1+0x1e8] ;  /* 0x0001e800010a7983 */ /* 0x001ea20000300800 */
[----:B------:R-:W2:Y:S01]  /*2c340*/  LDL.LU R11, [R1+0x1b0] ;  /* 0x0001b000010b7983 */ /* 0x000ea20000300800 */
[----:B------:R-:W-:-:S05]  /*2c350*/  LOP3.LUT R18, R18, 0x30, RZ, 0x3c, !PT ;  /* 0x0000003012127812 */ /* 0x000fca00078e3cff */
[----:B------:R-:W-:Y:S04]  /*2c360*/  STS.U16 [R18+0x300], R9 ;  /* 0x0003000912007388 */ /* 0x000fe80000000400 */
[----:B---3--:R0:W-:Y:S04]  /*2c370*/  STS.U16 [R18+0xb00], R14 ;  /* 0x000b000e12007388 */ /* 0x0081e80000000400 */
[----:B0-----:R-:W3:Y:S01]  /*2c380*/  LDL.LU R14, [R1+0x128] ;  /* 0x00012800010e7983 */ /* 0x001ee20000300800 */
[----:B------:R-:W3:Y:S03]  /*2c390*/  LDL.LU R9, [R1+0x11c] ;  /* 0x00011c0001097983 */ /* 0x000ee60000300800 */
[----:B-----5:R0:W-:Y:S01]  /*2c3a0*/  STS.U16 [R18+0x1300], R8 ;  /* 0x0013000812007388 */ /* 0x0201e20000000400 */
[----:B------:R-:W-:Y:S03]  /*2c3b0*/  STS.U16 [R18+0x1b00], R19 ;  /* 0x001b001312007388 */ /* 0x000fe60000000400 */
[----:B0-----:R-:W5:Y:S04]  /*2c3c0*/  LDL.LU R8, [R1+0x118] ;  /* 0x0001180001087983 */ /* 0x001f680000300800 */
[----:B----4-:R0:W-:Y:S01]  /*2c3d0*/  STS.U16 [R18+0x2300], R15 ;  /* 0x0023000f12007388 */ /* 0x0101e20000000400 */
        /* <DEDUP_REMOVED lines=17> */
[----:B------:R-:W-:Y:S04]  /*2c4f0*/  STS.U16 [R18+0xab00], R17 ;  /* 0x00ab001112007388 */ /* 0x000fe80000000400 */
[----:B------:R0:W-:Y:S04]  /*2c500*/  STS.U16 [R18+0xb300], R16 ;  /* 0x00b3001012007388 */ /* 0x0001e80000000400 */
[----:B0-----:R-:W4:Y:S01]  /*2c510*/  LDL.LU R16, [R1+0x110] ;  /* 0x0001100001107983 */ /* 0x001f220000300800 */
[----:B------:R-:W-:Y:S03]  /*2c520*/  STS.U16 [R18+0xbb00], R6 ;  /* 0x00bb000612007388 */ /* 0x000fe60000000400 */
[----:B--2---:R-:W-:Y:S01]  /*2c530*/  STS.U16 [R18+0xc300], R10 ;  /* 0x00c3000a12007388 */ /* 0x004fe20000000400 */
[----:B------:R0:W-:Y:S03]  /*2c540*/  STS.U16 [R18+0xcb00], R11 ;  /* 0x00cb000b12007388 */ /* 0x0001e60000000400 */
[----:B0-----:R-:W2:Y:S01]  /*2c550*/  LDL.LU R11, [R1+0x10c] ;  /* 0x00010c00010b7983 */ /* 0x001ea20000300800 */
[----:B------:R-:W-:-:S03]  /*2c560*/  IMAD.SHL.U32 R13, R13, 0x2, RZ ;  /* 0x000000020d0d7824 */ /* 0x000fc600078e00ff */
[----:B---3--:R0:W-:Y:S01]  /*2c570*/  STS.U16 [R18+0xd300], R14 ;  /* 0x00d3000e12007388 */ /* 0x0081e20000000400 */
[----:B------:R-:W-:Y:S03]  /*2c580*/  STS.U16 [R18+0xdb00], R9 ;  /* 0x00db000912007388 */ /* 0x000fe60000000400 */
[----:B0-----:R-:W3:Y:S01]  /*2c590*/  LDL.LU R14, [R1+0x75c] ;  /* 0x00075c00010e7983 */ /* 0x001ee20000300800 */
[----:B------:R-:W-:Y:S03]  /*2c5a0*/  STL [R1+0x2988], R13 ;  /* 0x0029880d01007387 */ /* 0x000fe60000100800 */
[----:B-----5:R0:W-:Y:S02]  /*2c5b0*/  STS.U16 [R18+0xe300], R8 ;  /* 0x00e3000812007388 */ /* 0x0201e40000000400 */
[----:B0-----:R-:W-:-:S02]  /*2c5c0*/  LOP3.LUT R8, R13, 0x40, RZ, 0x3c, !PT ;  /* 0x000000400d087812 */ /* 0x001fc400078e3cff */
[----:B------:R-:W5:Y:S01]  /*2c5d0*/  LDL.LU R13, [R1+0x73c] ;  /* 0x00073c00010d7983 */ /* 0x000f620000300800 */
        /* <DEDUP_REMOVED lines=19> */
[----:B------:R-:W4:Y:S03]  /*2c710*/  LDL.LU R28, [R1+0x264] ;  /* 0x00026400011c7983 */ /* 0x000f260000300800 */
[----:B------:R0:W-:Y:S01]  /*2c720*/  STS.U16 [R18+0xf300], R16 ;  /* 0x00f3001012007388 */ /* 0x0001e20000000400 */
[----:B------:R-:W4:Y:S03]  /*2c730*/  LDL.LU R4, [R1+0x244] ;  /* 0x0002440001047983 */ /* 0x000f260000300800 */
[----:B0-----:R-:W4:Y:S04]  /*2c740*/  LDL.LU R16, [R1+0x224] ;  /* 0x0002240001107983 */ /* 0x001f280000300800 */
[----:B--2---:R0:W-:Y:S04]  /*2c750*/  STS.U16 [R18+0xfb00], R11 ;  /* 0x00fb000b12007388 */ /* 0x0041e80000000400 */
[----:B0-----:R-:W2:Y:S01]  /*2c760*/  LDL.LU R11, [R1+0x204] ;  /* 0x00020400010b7983 */ /* 0x001ea20000300800 */
[----:B------:R-:W2:Y:S02]  /*2c770*/  LDL.LU R17, [R1+0x1e4] ;  /* 0x0001e40001117983 */ /* 0x000ea40000300800 */
[----:B------:R-:W2:Y:S02]  /*2c780*/  LDL.LU R6, [R1+0x194] ;  /* 0x0001940001067983 */ /* 0x000ea40000300800 */
[----:B------:R-:W2:Y:S01]  /*2c790*/  LDL.LU R9, [R1+0x124] ;  /* 0x0001240001097983 */ /* 0x000ea20000300800 */
[----:B------:R-:W2:Y:S04]  /*2c7a0*/  LDL.LU R18, [R1+0x100] ;  /* 0x0001000001127983 */ /* 0x000ea80000300800 */
[----:B---3--:R0:W-:Y:S04]  /*2c7b0*/  STS.U16 [R8+0x400], R14 ;  /* 0x0004000e08007388 */ /* 0x0081e80000000400 */
[----:B0-----:R-:W3:Y:S04]  /*2c7c0*/  LDL.LU R14, [R1+0xe4] ;  /* 0x0000e400010e7983 */ /* 0x001ee80000300800 */
[----:B-----5:R0:W-:Y:S01]  /*2c7d0*/  STS.U16 [R8+0xc00], R13 ;  /* 0x000c000d08007388 */ /* 0x0201e20000000400 */
[----:B------:R1:W-:Y:S03]  /*2c7e0*/  STS.U16 [R8+0x1400], R2 ;  /* 0x0014000208007388 */ /* 0x0003e60000000400 */
[----:B0-----:R-:W5:Y:S01]  /*2c7f0*/  LDL.LU R13, [R1+0x2988] ;  /* 0x00298800010d7983 */ /* 0x001f620000300800 */
[----:B-1----:R-:W5:Y:S03]  /*2c800*/  LDL.LU R2, [R1+0x2984] ;  /* 0x0029840001027983 */ /* 0x002f660000300800 */
[----:B----4-:R0:W-:Y:S01]  /*2c810*/  STS.U16 [R8+0x1c00], R15 ;  /* 0x001c000f08007388 */ /* 0x0101e20000000400 */
        /* <DEDUP_REMOVED lines=14> */
[----:B------:R1:W-:Y:S01]  /*2c900*/  STS.U16 [R8+0x9400], R10 ;  /* 0x0094000a08007388 */ /* 0x0003e20000000400 */
[----:B0-----:R-:W4:Y:S04]  /*2c910*/  LDL.LU R15, [R1+0x2980] ;  /* 0x00298000010f7983 */ /* 0x001f280000300800 */
[----:B------:R-:W-:Y:S01]  /*2c920*/  STS.U16 [R8+0x9c00], R7 ;  /* 0x009c000708007388 */ /* 0x000fe20000000400 */
[----:B------:R-:W-:Y:S02]  /*2c930*/  STS.U16 [R8+0xa400], R28 ;  /* 0x00a4001c08007388 */ /* 0x000fe40000000400 */
[----:B------:R-:W-:Y:S01]  /*2c940*/  STS.U16 [R8+0xac00], R4 ;  /* 0x00ac000408007388 */ /* 0x000fe20000000400 */
[----:B-1----:R-:W4:Y:S04]  /*2c950*/  LDL.LU R10, [R1+0xe0] ;  /* 0x0000e000010a7983 */ /* 0x002f280000300800 */
[----:B------:R0:W-:Y:S04]  /*2c960*/  STS.U16 [R8+0xb400], R16 ;  /* 0x00b4001008007388 */ /* 0x0001e80000000400 */
[----:B0-----:R-:W4:Y:S04]  /*2c970*/  LDL.LU R16, [R1+0xd8] ;  /* 0x0000d80001107983 */ /* 0x001f280000300800 */
[----:B--2---:R0:W-:Y:S04]  /*2c980*/  STS.U16 [R8+0xbc00], R11 ;  /* 0x00bc000b08007388 */ /* 0x0041e80000000400 */
[----:B0-----:R-:W2:Y:S01]  /*2c990*/  LDL.LU R11, [R1+0x758] ;  /* 0x00075800010b7983 */ /* 0x001ea20000300800 */
[----:B------:R-:W-:Y:S02]  /*2c9a0*/  STS.U16 [R8+0xc400], R17 ;  /* 0x00c4001108007388 */ /* 0x000fe40000000400 */
[----:B------:R-:W-:Y:S02]  /*2c9b0*/  STS.U16 [R8+0xcc00], R6 ;  /* 0x00cc000608007388 */ /* 0x000fe40000000400 */
[----:B------:R-:W-:Y:S01]  /*2c9c0*/  STS.U16 [R8+0xd400], R9 ;  /* 0x00d4000908007388 */ /* 0x000fe20000000400 */
[----:B------:R-:W2:Y:S04]  /*2c9d0*/  LDL.LU R19, [R1+0x738] ;  /* 0x0007380001137983 */ /* 0x000ea80000300800 */
[----:B------:R-:W-:Y:S01]  /*2c9e0*/  STS.U16 [R8+0xdc00], R18 ;  /* 0x00dc001208007388 */ /* 0x000fe20000000400 */
[----:B------:R-:W2:Y:S02]  /*2c9f0*/  LDL.LU R3, [R1+0x718] ;  /* 0x0007180001037983 */ /* 0x000ea40000300800 */
[----:B------:R-:W2:Y:S01]  /*2ca00*/  LDL.LU R12, [R1+0x6f8] ;  /* 0x0006f800010c7983 */ /* 0x000ea20000300800 */
[----:B---3--:R0:W-:Y:S04]  /*2ca10*/  STS.U16 [R8+0xe400], R14 ;  /* 0x00e4000e08007388 */ /* 0x0081e80000000400 */
[----:B0-----:R-:W3:Y:S01]  /*2ca20*/  LDL.LU R14, [R1+0x558] ;  /* 0x00055800010e7983 */ /* 0x001ee20000300800 */
[----:B-----5:R-:W-:-:S03]  /*2ca30*/  LOP3.LUT R9, R13, 0x50, RZ, 0x3c, !PT ;  /* 0x000000500d097812 */ /* 0x020fc600078e3cff */
        /* <DEDUP_REMOVED lines=12> */
[----:B------:R-:W5:Y:S04]  /*2cb00*/  LDL.LU R18, [R1+0x2c0] ;  /* 0x0002c00001127983 */ /* 0x000f680000300800 */
[----:B----4-:R0:W-:Y:S01]  /*2cb10*/  STS.U16 [R8+0xec00], R10 ;  /* 0x00ec000a08007388 */ /* 0x0101e20000000400 */
[----:B------:R1:W-:Y:S03]  /*2cb20*/  STS.U16 [R8+0xf400], R15 ;  /* 0x00f4000f08007388 */ /* 0x0003e60000000400 */
[----:B0-----:R-:W4:Y:S01]  /*2cb30*/  LDL.LU R10, [R1+0x2a0] ;  /* 0x0002a000010a7983 */ /* 0x001f220000300800 */
[----:B------:R-:W4:Y:S02]  /*2cb40*/  LDL.LU R7, [R1+0x280] ;  /* 0x0002800001077983 */ /* 0x000f240000300800 */
[----:B-1----:R-:W4:Y:S01]  /*2cb50*/  LDL.LU R15, [R1+0x260] ;  /* 0x00026000010f7983 */ /* 0x002f220000300800 */
[----:B------:R0:W-:Y:S04]  /*2cb60*/  STS.U16 [R8+0xfc00], R16 ;  /* 0x00fc001008007388 */ /* 0x0001e80000000400 */
[----:B0-----:R-:W4:Y:S01]  /*2cb70*/  LDL.LU R16, [R1+0x240] ;  /* 0x0002400001107983 */ /* 0x001f220000300800 */
[----:B------:R-:W4:Y:S02]  /*2cb80*/  LDL.LU R28, [R1+0x220] ;  /* 0x00022000011c7983 */ /* 0x000f240000300800 */
[----:B------:R-:W4:Y:S02]  /*2cb90*/  LDL.LU R4, [R1+0x200] ;  /* 0x0002000001047983 */ /* 0x000f240000300800 */
[----:B------:R-:W4:Y:S01]  /*2cba0*/  LDL.LU R17, [R1+0x1e0] ;  /* 0x0001e00001117983 */ /* 0x000f220000300800 */
[----:B------:R-:W4:Y:S01]  /*2cbb0*/  LDL.LU R6, [R1+0x190] ;  /* 0x0001900001067983 */ /* 0x000f220000300800 */
[----:B------:R-:W4:Y:S03]  /*2cbc0*/  LDL.LU R8, [R1+0x120] ;  /* 0x0001200001087983 */ /* 0x000f260000300800 */
[----:B--2---:R0:W-:Y:S04]  /*2cbd0*/  STS.U16 [R9+0x500], R11 ;  /* 0x0005000b09007388 */ /* 0x0041e80000000400 */
[----:B0-----:R-:W2:Y:S04]  /*2cbe0*/  LDL.LU R11, [R1+0xec] ;  /* 0x0000ec00010b7983 */ /* 0x001ea80000300800 */
[----:B------:R0:W-:Y:S01]  /*2cbf0*/  STS.U16 [R9+0xd00], R19 ;  /* 0x000d001309007388 */ /* 0x0001e20000000400 */
[----:B------:R1:W-:Y:S02]  /*2cc00*/  STS.U16 [R9+0x1500], R3 ;  /* 0x0015000309007388 */ /* 0x0003e40000000400 */
[----:B------:R1:W-:Y:S01]  /*2cc10*/  STS.U16 [R9+0x1d00], R12 ;  /* 0x001d000c09007388 */ /* 0x0003e20000000400 */
[----:B0-----:R-:W2:Y:S01]  /*2cc20*/  LDL.LU R19, [R1+0x297c] ;  /* 0x00297c0001137983 */ /* 0x001ea20000300800 */
[----:B-1----:R-:W2:Y:S02]  /*2cc30*/  LDL.LU R3, [R1+0x2978] ;  /* 0x0029780001037983 */ /* 0x002ea40000300800 */
[----:B------:R-:W2:Y:S01]  /*2cc40*/  LDL.LU R12, [R1+0x2974] ;  /* 0x00297400010c7983 */ /* 0x000ea20000300800 */
[----:B---3--:R0:W-:Y:S04]  /*2cc50*/  STS.U16 [R9+0x2500], R14 ;  /* 0x0025000e09007388 */ /* 0x0081e80000000400 */
[----:B0-----:R-:W3:Y:S04]  /*2cc60*/  LDL.LU R14, [R1+0x2970] ;  /* 0x00297000010e7983 */ /* 0x001ee80000300800 */
[----:B-----5:R0:W-:Y:S01]  /*2cc70*/  STS.U16 [R9+0x2d00], R13 ;  /* 0x002d000d09007388 */ /* 0x0201e20000000400 */
        /* <DEDUP_REMOVED lines=8> */
[----:B------:R-:W-:Y:S03]  /*2cd00*/  STS.U16 [R9+0x7500], R27 ;  /* 0x0075001b09007388 */ /* 0x000fe60000000400 */
[----:B0-----:R-:W5:Y:S01]  /*2cd10*/  LDL.LU R13, [R1+0x296c] ;  /* 0x00296c00010d7983 */ /* 0x001f620000300800 */
[----:B------:R-:W-:Y:S02]  /*2cd20*/  STS.U16 [R9+0x7d00], R29 ;  /* 0x007d001d09007388 */ /* 0x000fe40000000400 */
[----:B------:R-:W-:Y:S02]  /*2cd30*/  STS.U16 [R9+0x8500], R5 ;  /* 0x0085000509007388 */ /* 0x000fe40000000400 */
[----:B------:R0:W-:Y:S02]  /*2cd40*/  STS.U16 [R9+0x8d00], R18 ;  /* 0x008d001209007388 */ /* 0x0001e40000000400 */
[----:B0-----:R-:W3:Y:S04]  /*2cd50*/  LDL.LU R18, [R1+0xc8] ;  /* 0x0000c80001127983 */ /* 0x001ee80000300800 */
[----:B----4-:R0:W-:Y:S01]  /*2cd60*/  STS.U16 [R9+0x9500], R10 ;  /* 0x0095000a09007388 */ /* 0x0101e20000000400 */
[----:B------:R-:W-:Y:S02]  /*2cd70*/  STS.U16 [R9+0x9d00], R7 ;  /* 0x009d000709007388 */ /* 0x000fe40000000400 */
[----:B------:R1:W-:Y:S01]  /*2cd80*/  STS.U16 [R9+0xa500], R15 ;  /* 0x00a5000f09007388 */ /* 0x0003e20000000400 */
[----:B0-----:R-:W4:Y:S01]  /*2cd90*/  LDL.LU R10, [R1+0xc4] ;  /* 0x0000c400010a7983 */ /* 0x001f220000300800 */
[----:B-1----:R-:W4:Y:S03]  /*2cda0*/  LDL.LU R15, [R1+0x754] ;  /* 0x00075400010f7983 */ /* 0x002f260000300800 */
[----:B------:R0:W-:Y:S01]  /*2cdb0*/  STS.U16 [R9+0xad00], R16 ;  /* 0x00ad001009007388 */ /* 0x0001e20000000400 */
[----:B------:R-:W-:Y:S02]  /*2cdc0*/  STS.U16 [R9+0xb500], R28 ;  /* 0x00b5001c09007388 */ /* 0x000fe40000000400 */
[----:B------:R-:W-:Y:S01]  /*2cdd0*/  STS.U16 [R9+0xbd00], R4 ;  /* 0x00bd000409007388 */ /* 0x000fe20000000400 */
[----:B------:R-:W-:Y:S04]  /*2cde0*/  STS.U16 [R9+0xc500], R17 ;  /* 0x00c5001109007388 */ /* 0x000fe80000000400 */
[----:B0-----:R-:W4:Y:S01]  /*2cdf0*/  LDL.LU R16, [R1+0x734] ;  /* 0x0007340001107983 */ /* 0x001f220000300800 */
[----:B------:R-:W4:Y:S02]  /*2ce00*/  LDL.LU R21, [R1+0x714] ;  /* 0x0007140001157983 */ /* 0x000f240000300800 */
[----:B------:R-:W4:Y:S02]  /*2ce10*/  LDL.LU R23, [R1+0x6f4] ;  /* 0x0006f40001177983 */ /* 0x000f240000300800 */
[----:B------:R-:W4:Y:S01]  /*2ce20*/  LDL.LU R25, [R1+0x554] ;  /* 0x0005540001197983 */ /* 0x000f220000300800 */
[----:B------:R-:W4:Y:S01]  /*2ce30*/  LDL.LU R0, [R1+0x534] ;  /* 0x0005340001007983 */ /* 0x000f220000300800 */
[----:B------:R-:W4:Y:S02]  /*2ce40*/  LDL.LU R20, [R1+0x514] ;  /* 0x0005140001147983 */ /* 0x000f240000300800 */
[----:B------:R-:W4:Y:S01]  /*2ce50*/  LDL.LU R22, [R1+0x4f4] ;  /* 0x0004f40001167983 */ /* 0x000f220000300800 */
[----:B------:R-:W-:Y:S01]  /*2ce60*/  STS.U16 [R9+0xcd00], R6 ;  /* 0x00cd000609007388 */ /* 0x000fe20000000400 */
[----:B------:R-:W4:Y:S02]  /*2ce70*/  LDL.LU R24, [R1+0x454] ;  /* 0x0004540001187983 */ /* 0x000f240000300800 */
[----:B------:R0:W-:Y:S02]  /*2ce80*/  STS.U16 [R9+0xd500], R8 ;  /* 0x00d5000809007388 */ /* 0x0001e40000000400 */
[----:B------:R-:W4:Y:S01]  /*2ce90*/  LDL.LU R26, [R1+0x434] ;  /* 0x00043400011a7983 */ /* 0x000f220000300800 */
[----:B--2---:R1:W-:Y:S04]  /*2cea0*/  STS.U16 [R9+0xdd00], R11 ;  /* 0x00dd000b09007388 */ /* 0x0043e80000000400 */
[----:B0-----:R-:W2:Y:S01]  /*2ceb0*/  LDL.LU R8, [R1+0x414] ;  /* 0x0004140001087983 */ /* 0x001ea20000300800 */
[----:B------:R-:W2:Y:S02]  /*2cec0*/  LDL.LU R27, [R1+0x3f4] ;  /* 0x0003f400011b7983 */ /* 0x000ea40000300800 */
[----:B------:R-:W2:Y:S02]  /*2ced0*/  LDL.LU R29, [R1+0x380] ;  /* 0x00038000011d7983 */ /* 0x000ea40000300800 */
[----:B------:R-:W2:Y:S01]  /*2cee0*/  LDL.LU R5, [R1+0x360] ;  /* 0x0003600001057983 */ /* 0x000ea20000300800 */
[----:B------:R-:W2:Y:S01]  /*2cef0*/  LDL.LU R7, [R1+0x340] ;  /* 0x0003400001077983 */ /* 0x000ea20000300800 */
[----:B------:R-:W2:Y:S02]  /*2cf00*/  LDL.LU R28, [R1+0x300] ;  /* 0x00030000011c7983 */ /* 0x000ea40000300800 */
[----:B-1----:R-:W2:Y:S01]  /*2cf10*/  LDL.LU R11, [R1+0x2dc] ;  /* 0x0002dc00010b7983 */ /* 0x002ea20000300800 */
[----:B-----5:R0:W-:Y:S02]  /*2cf20*/  STS.U16 [R9+0xe500], R13 ;  /* 0x00e5000d09007388 */ /* 0x0201e40000000400 */
[----:B0-----:R-:W-:-:S02]  /*2cf30*/  LOP3.LUT R13, R2, 0x60, RZ, 0x3c, !PT ;  /* 0x00000060020d7812 */ /* 0x001fc400078e3cff */
[----:B---3--:R0:W-:Y:S04]  /*2cf40*/  STS.U16 [R9+0xed00], R18 ;  /* 0x00ed001209007388 */ /* 0x0081e80000000400 */
[----:B0-----:R-:W3:Y:S04]  /*2cf50*/  LDL.LU R18, [R1+0x2bc] ;  /* 0x0002bc0001127983 */ /* 0x001ee80000300800 */
[----:B----4-:R-:W-:Y:S01]  /*2cf60*/  STS.U16 [R9+0xf500], R10 ;  /* 0x00f5000a09007388 */ /* 0x010fe20000000400 */
[----:B------:R0:W-:Y:S02]  /*2cf70*/  STS.U16 [R9+0xfd00], R14 ;  /* 0x00fd000e09007388 */ /* 0x0001e40000000400 */
[----:B------:R1:W-:Y:S01]  /*2cf80*/  STS.U16 [R13+0x600], R15 ;  /* 0x0006000f0d007388 */ /* 0x0003e20000000400 */
[----:B0-----:R-:W4:Y:S01]  /*2cf90*/  LDL.LU R14, [R1+0x29c] ;  /* 0x00029c00010e7983 */ /* 0x001f220000300800 */
[----:B-1----:R-:W5:Y:S03]  /*2cfa0*/  LDL.LU R15, [R1+0x27c] ;  /* 0x00027c00010f7983 */ /* 0x002f660000300800 */
[----:B------:R0:W-:Y:S01]  /*2cfb0*/  STS.U16 [R13+0xe00], R16 ;  /* 0x000e00100d007388 */ /* 0x0001e20000000400 */
[----:B------:R1:W-:Y:S02]  /*2cfc0*/  STS.U16 [R13+0x1600], R21 ;  /* 0x001600150d007388 */ /* 0x0003e40000000400 */
[----:B------:R0:W-:Y:S02]  /*2cfd0*/  STS.U16 [R13+0x1e00], R23 ;  /* 0x001e00170d007388 */ /* 0x0001e40000000400 */
[----:B------:R0:W-:Y:S01]  /*2cfe0*/  STS.U16 [R13+0x2600], R25 ;  /* 0x002600190d007388 */ /* 0x0001e20000000400 */
[----:B------:R-:W5:Y:S04]  /*2cff0*/  LDL.LU R4, [R1+0x25c] ;  /* 0x00025c0001047983 */ /* 0x000f680000300800 */
[----:B------:R-:W-:Y:S01]  /*2d000*/  STS.U16 [R13+0x2e00], R0 ;  /* 0x002e00000d007388 */ /* 0x000fe20000000400 */
[----:B------:R-:W5:Y:S02]  /*2d010*/  LDL.LU R17, [R1+0x23c] ;  /* 0x00023c0001117983 */ /* 0x000f640000300800 */
[----:B------:R-:W-:Y:S02]  /*2d020*/  STS.U16 [R13+0x3600], R20 ;  /* 0x003600140d007388 */ /* 0x000fe40000000400 */
[----:B------:R-:W5:Y:S01]  /*2d030*/  LDL.LU R6, [R1+0x21c] ;  /* 0x00021c0001067983 */ /* 0x000f620000300800 */
[----:B------:R-:W-:Y:S04]  /*2d040*/  STS.U16 [R13+0x3e00], R22 ;  /* 0x003e00160d007388 */ /* 0x000fe80000000400 */
[----:B------:R-:W5:Y:S01]  /*2d050*/  LDL.LU R10, [R1+0x1fc] ;  /* 0x0001fc00010a7983 */ /* 0x000f620000300800 */
[----:B------:R-:W-:Y:S02]  /*2d060*/  STS.U16 [R13+0x4600], R24 ;  /* 0x004600180d007388 */ /* 0x000fe40000000400 */
[----:B------:R-:W5:Y:S02]  /*2d070*/  LDL.LU R9, [R1+0x1dc] ;  /* 0x0001dc0001097983 */ /* 0x000f640000300800 */
[----:B------:R-:W-:Y:S01]  /*2d080*/  STS.U16 [R13+0x4e00], R26 ;  /* 0x004e001a0d007388 */ /* 0x000fe20000000400 */
[----:B0-----:R-:W5:Y:S01]  /*2d090*/  LDL.LU R16, [R1+0x18c] ;  /* 0x00018c0001107983 */ /* 0x001f620000300800 */
[----:B-1----:R-:W5:Y:S02]  /*2d0a0*/  LDL.LU R21, [R1+0x2968] ;  /* 0x0029680001157983 */ /* 0x002f640000300800 */
[----:B------:R-:W5:Y:S02]  /*2d0b0*/  LDL.LU R23, [R1+0x2964] ;  /* 0x0029640001177983 */ /* 0x000f640000300800 */
[----:B------:R-:W5:Y:S01]  /*2d0c0*/  LDL.LU R25, [R1+0x2960] ;  /* 0x0029600001197983 */ /* 0x000f620000300800 */
[----:B--2---:R0:W-:Y:S01]  /*2d0d0*/  STS.U16 [R13+0x5600], R8 ;  /* 0x005600080d007388 */ /* 0x0041e20000000400 */
[----:B------:R-:W-:Y:S02]  /*2d0e0*/  STS.U16 [R13+0x5e00], R27 ;  /* 0x005e001b0d007388 */ /* 0x000fe40000000400 */
[----:B------:R-:W-:Y:S02]  /*2d0f0*/  STS.U16 [R13+0x6600], R29 ;  /* 0x0066001d0d007388 */ /* 0x000fe40000000400 */
[----:B------:R-:W-:Y:S01]  /*2d100*/  STS.U16 [R13+0x6e00], R5 ;  /* 0x006e00050d007388 */ /* 0x000fe20000000400 */
[----:B------:R-:W-:Y:S01]  /*2d110*/  STS.U16 [R13+0x7600], R7 ;  /* 0x007600070d007388 */ /* 0x000fe20000000400 */
[----:B------:R-:W-:Y:S02]  /*2d120*/  STS.U16 [R13+0x7e00], R28 ;  /* 0x007e001c0d007388 */ /* 0x000fe40000000400 */
[----:B------:R1:W-:Y:S01]  /*2d130*/  STS.U16 [R13+0x8600], R11 ;  /* 0x0086000b0d007388 */ /* 0x0003e20000000400 */
[----:B0-----:R-:W2:Y:S04]  /*2d140*/  LDL.LU R8, [R1+0x108] ;  /* 0x0001080001087983 */ /* 0x001ea80000300800 */
[----:B-1----:R-:W2:Y:S01]  /*2d150*/  LDL.LU R11, [R1+0xe8] ;  /* 0x0000e800010b7983 */ /* 0x002ea20000300800 */
[----:B------:R-:W2:Y:S02]  /*2d160*/  LDL.LU R0, [R1+0xcc] ;  /* 0x0000cc0001007983 */ /* 0x000ea40000300800 */
[----:B------:R-:W2:Y:S01]  /*2d170*/  LDL.LU R7, [R1+0xb8] ;  /* 0x0000b80001077983 */ /* 0x000ea20000300800 */
[----:B---3--:R0:W-:Y:S04]  /*2d180*/  STS.U16 [R13+0x8e00], R18 ;  /* 0x008e00120d007388 */ /* 0x0081e80000000400 */
[----:B0-----:R-:W3:Y:S04]  /*2d190*/  LDL.LU R18, [R1+0xb0] ;  /* 0x0000b00001127983 */ /* 0x001ee80000300800 */
[----:B----4-:R0:W-:Y:S01]  /*2d1a0*/  STS.U16 [R13+0x9600], R14 ;  /* 0x0096000e0d007388 */ /* 0x0101e20000000400 */
[----:B-----5:R1:W-:Y:S03]  /*2d1b0*/  STS.U16 [R13+0x9e00], R15 ;  /* 0x009e000f0d007388 */ /* 0x0203e60000000400 */
[----:B------:R-:W-:Y:S04]  /*2d1c0*/  STS.U16 [R13+0xa600], R4 ;  /* 0x00a600040d007388 */ /* 0x000fe80000000400 */
[----:B0-----:R-:W4:Y:S04]  /*2d1d0*/  LDL.LU R14, [R1+0x750] ;  /* 0x00075000010e7983 */ /* 0x001f280000300800 */
[----:B-1----:R-:W5:Y:S01]  /*2d1e0*/  LDL.LU R15, [R1+0x730] ;  /* 0x00073000010f7983 */ /* 0x002f620000300800 */
[----:B------:R-:W4:Y:S02]  /*2d1f0*/  LDL.LU R20, [R1+0x710] ;  /* 0x0007100001147983 */ /* 0x000f240000300800 */
[----:B------:R-:W4:Y:S01]  /*2d200*/  LDL.LU R22, [R1+0x6f0] ;  /* 0x0006f00001167983 */ /* 0x000f220000300800 */
[----:B------:R-:W4:Y:S04]  /*2d210*/  LDL.LU R24, [R1+0x550] ;  /* 0x0005500001187983 */ /* 0x000f280000300800 */
[----:B------:R-:W-:Y:S01]  /*2d220*/  STS.U16 [R13+0xae00], R17 ;  /* 0x00ae00110d007388 */ /* 0x000fe20000000400 */
[----:B------:R-:W4:Y:S02]  /*2d230*/  LDL.LU R26, [R1+0x530] ;  /* 0x00053000011a7983 */ /* 0x000f240000300800 */
[----:B------:R-:W-:Y:S02]  /*2d240*/  STS.U16 [R13+0xb600], R6 ;  /* 0x00b600060d007388 */ /* 0x000fe40000000400 */
[----:B------:R-:W4:Y:S01]  /*2d250*/  LDL.LU R27, [R1+0x510] ;  /* 0x00051000011b7983 */ /* 0x000f220000300800 */
[----:B------:R-:W-:Y:S04]  /*2d260*/  STS.U16 [R13+0xbe00], R10 ;  /* 0x00be000a0d007388 */ /* 0x000fe80000000400 */
[----:B------:R-:W4:Y:S01]  /*2d270*/  LDL.LU R29, [R1+0x4f0] ;  /* 0x0004f000011d7983 */ /* 0x000f220000300800 */
[----:B------:R-:W-:Y:S02]  /*2d280*/  STS.U16 [R13+0xc600], R9 ;  /* 0x00c600090d007388 */ /* 0x000fe40000000400 */
[----:B------:R-:W4:Y:S02]  /*2d290*/  LDL.LU R5, [R1+0x450] ;  /* 0x0004500001057983 */ /* 0x000f240000300800 */
[----:B------:R0:W-:Y:S01]  /*2d2a0*/  STS.U16 [R13+0xce00], R16 ;  /* 0x00ce00100d007388 */ /* 0x0001e20000000400 */
[----:B------:R-:W4:Y:S04]  /*2d2b0*/  LDL.LU R28, [R1+0x430] ;  /* 0x00043000011c7983 */ /* 0x000f280000300800 */
[----:B0-----:R-:W4:Y:S01]  /*2d2c0*/  LDL.LU R16, [R1+0x410] ;  /* 0x0004100001107983 */ /* 0x001f220000300800 */
[----:B------:R-:W4:Y:S02]  /*2d2d0*/  LDL.LU R4, [R1+0x3f0] ;  /* 0x0003f00001047983 */ /* 0x000f240000300800 */
[----:B------:R-:W4:Y:S02]  /*2d2e0*/  LDL.LU R17, [R1+0x37c] ;  /* 0x00037c0001117983 */ /* 0x000f240000300800 */
[----:B------:R-:W4:Y:S01]  /*2d2f0*/  LDL.LU R6, [R1+0x35c] ;  /* 0x00035c0001067983 */ /* 0x000f220000300800 */
[----:B------:R-:W4:Y:S04]  /*2d300*/  LDL.LU R10, [R1+0x33c] ;  /* 0x00033c00010a7983 */ /* 0x000f280000300800 */
[----:B--2---:R0:W-:Y:S01]  /*2d310*/  STS.U16 [R13+0xd600], R8 ;  /* 0x00d600080d007388 */ /* 0x0041e20000000400 */
[----:B------:R-:W2:Y:S02]  /*2d320*/  LDL.LU R9, [R1+0x2f8] ;  /* 0x0002f80001097983 */ /* 0x000ea40000300800 */
[----:B------:R1:W-:Y:S01]  /*2d330*/  STS.U16 [R13+0xde00], R11 ;  /* 0x00de000b0d007388 */ /* 0x0003e20000000400 */
[----:B0-----:R-:W2:Y:S01]  /*2d340*/  LDL.LU R8, [R1+0x2d8] ;  /* 0x0002d80001087983 */ /* 0x001ea20000300800 */
[----:B-1----:R-:W2:Y:S02]  /*2d350*/  LDL.LU R11, [R1+0x295c] ;  /* 0x00295c00010b7983 */ /* 0x002ea40000300800 */
[----:B------:R0:W-:Y:S01]  /*2d360*/  STS.U16 [R13+0xe600], R0 ;  /* 0x00e600000d007388 */ /* 0x0001e20000000400 */
[----:B------:R-:W-:Y:S01]  /*2d370*/  LOP3.LUT R2, R2, 0x70, RZ, 0x3c, !PT ;  /* 0x0000007002027812 */ /* 0x000fe200078e3cff */
[----:B------:R1:W-:Y:S04]  /*2d380*/  STS.U16 [R13+0xee00], R7 ;  /* 0x00ee00070d007388 */ /* 0x0003e80000000400 */
[----:B0-----:R-:W5:Y:S01]  /*2d390*/  LDL.LU R0, [R1+0x2b8] ;  /* 0x0002b80001007983 */ /* 0x001f620000300800 */
[----:B-1----:R-:W5:Y:S03]  /*2d3a0*/  LDL.LU R7, [R1+0x298] ;  /* 0x0002980001077983 */ /* 0x002f660000300800 */
[----:B---3--:R-:W-:Y:S04]  /*2d3b0*/  STS.U16 [R13+0xf600], R18 ;  /* 0x00f600120d007388 */ /* 0x008fe80000000400 */
[----:B--2---:R0:W-:Y:S01]  /*2d3c0*/  STS.U16 [R13+0xfe00], R11 ;  /* 0x00fe000b0d007388 */ /* 0x0041e20000000400 */
[----:B----4-:R1:W-:Y:S02]  /*2d3d0*/  STS.U16 [R2+0x700], R14 ;  /* 0x0007000e02007388 */ /* 0x0103e40000000400 */
[----:B-----5:R2:W-:Y:S01]  /*2d3e0*/  STS.U16 [R2+0xf00], R15 ;  /* 0x000f000f02007388 */ /* 0x0205e20000000400 */
[----:B0-----:R-:W3:Y:S01]  /*2d3f0*/  LDL.LU R11, [R1+0x278] ;  /* 0x00027800010b7983 */ /* 0x001ee20000300800 */
[----:B------:R-:W4:Y:S02]  /*2d400*/  LDL.LU R13, [R1+0x258] ;  /* 0x00025800010d7983 */ /* 0x000f240000300800 */
[----:B-1----:R-:W5:Y:S01]  /*2d410*/  LDL.LU R14, [R1+0x238] ;  /* 0x00023800010e7983 */ /* 0x002f620000300800 */
[----:B--2---:R-:W2:Y:S04]  /*2d420*/  LDL.LU R15, [R1+0x218] ;  /* 0x00021800010f7983 */ /* 0x004ea80000300800 */
[----:B------:R0:W-:Y:S04]  /*2d430*/  STS.U16 [R2+0x1700], R20 ;  /* 0x0017001402007388 */ /* 0x0001e80000000400 */
[----:B------:R-:W2:Y:S01]  /*2d440*/  LDL.LU R18, [R1+0x1f8] ;  /* 0x0001f80001127983 */ /* 0x000ea20000300800 */
[----:B------:R1:W-:Y:S02]  /*2d450*/  STS.U16 [R2+0x1f00], R22 ;  /* 0x001f001602007388 */ /* 0x0003e40000000400 */
[----:B------:R1:W-:Y:S02]  /*2d460*/  STS.U16 [R2+0x2700], R24 ;  /* 0x0027001802007388 */ /* 0x0003e40000000400 */
[----:B------:R1:W-:Y:S01]  /*2d470*/  STS.U16 [R2+0x2f00], R26 ;  /* 0x002f001a02007388 */ /* 0x0003e20000000400 */
[----:B------:R1:W-:Y:S01]  /*2d480*/  STS.U16 [R2+0x3700], R27 ;  /* 0x0037001b02007388 */ /* 0x0003e20000000400 */
[----:B------:R1:W-:Y:S03]  /*2d490*/  STS.U16 [R2+0x3f00], R29 ;  /* 0x003f001d02007388 */ /* 0x0003e60000000400 */
[----:B0-----:R-:W2:Y:S01]  /*2d4a0*/  LDL.LU R20, [R1+0x2958] ;  /* 0x0029580001147983 */ /* 0x001ea20000300800 */
[----:B-1----:R-:W2:Y:S03]  /*2d4b0*/  LDL.LU R22, [R1+0x2954] ;  /* 0x0029540001167983 */ /* 0x002ea60000300800 */
[----:B------:R-:W2:Y:S01]  /*2d4c0*/  LDL.LU R24, [R1+0x2950] ;  /* 0x0029500001187983 */ /* 0x000ea20000300800 */
[----:B------:R0:W-:Y:S03]  /*2d4d0*/  STS.U16 [R2+0x4700], R5 ;  /* 0x0047000502007388 */ /* 0x0001e60000000400 */
[----:B------:R-:W2:Y:S01]  /*2d4e0*/  LDL.LU R26, [R1+0x294c] ;  /* 0x00294c00011a7983 */ /* 0x000ea20000300800 */
[----:B------:R-:W2:Y:S02]  /*2d4f0*/  LDL.LU R27, [R1+0x2948] ;  /* 0x00294800011b7983 */ /* 0x000ea40000300800 */
[----:B------:R-:W2:Y:S01]  /*2d500*/  LDL.LU R29, [R1+0x2944] ;  /* 0x00294400011d7983 */ /* 0x000ea20000300800 */
[----:B------:R-:W-:Y:S01]  /*2d510*/  STS.U16 [R2+0x4f00], R28 ;  /* 0x004f001c02007388 */ /* 0x000fe20000000400 */
[----:B------:R1:W-:Y:S02]  /*2d520*/  STS.U16 [R2+0x5700], R16 ;  /* 0x0057001002007388 */ /* 0x0003e40000000400 */
[----:B------:R1:W-:Y:S02]  /*2d530*/  STS.U16 [R2+0x5f00], R4 ;  /* 0x005f000402007388 */ /* 0x0003e40000000400 */
[----:B------:R1:W-:Y:S01]  /*2d540*/  STS.U16 [R2+0x6700], R17 ;  /* 0x0067001102007388 */ /* 0x0003e20000000400 */
[----:B0-----:R-:W2:Y:S04]  /*2d550*/  LDL.LU R5, [R1+0x2940] ;  /* 0x0029400001057983 */ /* 0x001ea80000300800 */
[----:B------:R0:W-:Y:S04]  /*2d560*/  STS.U16 [R2+0x6f00], R6 ;  /* 0x006f000602007388 */ /* 0x0001e80000000400 */
[----:B-1----:R-:W2:Y:S01]  /*2d570*/  LDL.LU R16, [R1+0xbc] ;  /* 0x0000bc0001107983 */ /* 0x002ea20000300800 */
[----:B------:R-:W2:Y:S02]  /*2d580*/  LDL.LU R28, [R1+0xb4] ;  /* 0x0000b400011c7983 */ /* 0x000ea40000300800 */
[----:B------:R-:W2:Y:S02]  /*2d590*/  LDL.LU R4, [R1+0xac] ;  /* 0x0000ac0001047983 */ /* 0x000ea40000300800 */
[----:B------:R-:W2:Y:S01]  /*2d5a0*/  LDL.LU R17, [R1+0xa4] ;  /* 0x0000a40001117983 */ /* 0x000ea20000300800 */
[----:B------:R1:W-:Y:S04]  /*2d5b0*/  STS.U16 [R2+0x7700], R10 ;  /* 0x0077000a02007388 */ /* 0x0003e80000000400 */
[----:B0-----:R-:W2:Y:S01]  /*2d5c0*/  LDL.LU R6, [R1+0x32c] ;  /* 0x00032c0001067983 */ /* 0x001ea20000300800 */
[----:B------:R0:W-:Y:S02]  /*2d5d0*/  STS.U16 [R2+0x7f00], R9 ;  /* 0x007f000902007388 */ /* 0x0001e40000000400 */
[----:B------:R0:W-:Y:S02]  /*2d5e0*/  STS.U16 [R2+0x8700], R8 ;  /* 0x0087000802007388 */ /* 0x0001e40000000400 */
[----:B------:R0:W-:Y:S01]  /*2d5f0*/  STS.U16 [R2+0x8f00], R0 ;  /* 0x008f000002007388 */ /* 0x0001e20000000400 */
[----:B------:R0:W-:Y:S04]  /*2d600*/  STS.U16 [R2+0x9700], R7 ;  /* 0x0097000702007388 */ /* 0x0001e80000000400 */
[----:B-1----:R-:W2:Y:S01]  /*2d610*/  LDL.LU R10, [R1+0x318] ;  /* 0x00031800010a7983 */ /* 0x002ea20000300800 */
[----:B0-----:R-:W2:Y:S03]  /*2d620*/  LDL.LU R9, [R1+0x320] ;  /* 0x0003200001097983 */ /* 0x001ea60000300800 */
[----:B------:R-:W2:Y:S04]  /*2d630*/  LDL.LU R8, [R1+0x30c] ;  /* 0x00030c0001087983 */ /* 0x000ea80000300800 */
[----:B------:R-:W2:Y:S01]  /*2d640*/  LDL.LU R0, [R1+0x98] ;  /* 0x0000980001007983 */ /* 0x000ea20000300800 */
[----:B------:R-:W2:Y:S03]  /*2d650*/  LDL.LU R7, [R1+0x293c] ;  /* 0x00293c0001077983 */ /* 0x000ea60000300800 */
[----:B---3--:R0:W-:Y:S01]  /*2d660*/  STS.U16 [R2+0x9f00], R11 ;  /* 0x009f000b02007388 */ /* 0x0081e20000000400 */
[----:B----4-:R1:W-:Y:S02]  /*2d670*/  STS.U16 [R2+0xa700], R13 ;  /* 0x00a7000d02007388 */ /* 0x0103e40000000400 */
[----:B-----5:R3:W-:Y:S01]  /*2d680*/  STS.U16 [R2+0xaf00], R14 ;  /* 0x00af000e02007388 */ /* 0x0207e20000000400 */
[----:B--2---:R2:W-:Y:S04]  /*2d690*/  STS.U16 [R2+0xb700], R15 ;  /* 0x00b7000f02007388 */ /* 0x0045e80000000400 */
[----:B0-----:R-:W4:Y:S01]  /*2d6a0*/  LDL.LU R11, [R1+0x2938] ;  /* 0x00293800010b7983 */ /* 0x001f220000300800 */
[----:B-1----:R-:W5:Y:S02]  /*2d6b0*/  LDL.LU R13, [R1+0x2934] ;  /* 0x00293400010d7983 */ /* 0x002f640000300800 */
[----:B---3--:R-:W3:Y:S01]  /*2d6c0*/  LDL.LU R14, [R1+0x2930] ;  /* 0x00293000010e7983 */ /* 0x008ee20000300800 */
[----:B--2---:R-:W2:Y:S04]  /*2d6d0*/  LDL.LU R15, [R1+0x292c] ;  /* 0x00292c00010f7983 */ /* 0x004ea80000300800 */
[----:B------:R0:W-:Y:S02]  /*2d6e0*/  STS.U16 [R2+0xbf00], R18 ;  /* 0x00bf001202007388 */ /* 0x0001e40000000400 */
[----:B0-----:R-:W-:-:S02]  /*2d6f0*/  SHF.L.U32 R18, R12, 0x2, RZ ;  /* 0x000000020c127819 */ /* 0x001fc400000006ff */
[----:B--2---:R-:W-:Y:S01]  /*2d700*/  STS.U16 [R2+0xc700], R15 ;  /* 0x00c7000f02007388 */ /* 0x004fe20000000400 */
[----:B---3--:R-:W-:Y:S02]  /*2d710*/  STS.U16 [R2+0xcf00], R14 ;  /* 0x00cf000e02007388 */ /* 0x008fe40000000400 */
[----:B-----5:R0:W-:Y:S02]  /*2d720*/  STS.U16 [R2+0xd700], R13 ;  /* 0x00d7000d02007388 */ /* 0x0201e40000000400 */
[----:B----4-:R-:W-:Y:S01]  /*2d730*/  STS.U16 [R2+0xdf00], R11 ;  /* 0x00df000b02007388 */ /* 0x010fe20000000400 */
[----:B------:R1:W-:Y:S04]  /*2d740*/  STS.U16 [R2+0xe700], R16 ;  /* 0x00e7001002007388 */ /* 0x0003e80000000400 */
[----:B0-----:R-:W2:Y:S01]  /*2d750*/  LDL.LU R13, [R1+0x328] ;  /* 0x00032800010d7983 */ /* 0x001ea20000300800 */
[----:B------:R-:W3:Y:S01]  /*2d760*/  LDL.LU R14, [R1+0x310] ;  /* 0x00031000010e7983 */ /* 0x000ee20000300800 */
[----:B-1----:R-:W-:Y:S01]  /*2d770*/  LOP3.LUT R16, R12, 0x60, RZ, 0xc0, !PT ;  /* 0x000000600c107812 */ /* 0x002fe200078ec0ff */
[----:B------:R-:W-:Y:S01]  /*2d780*/  LOP3.LUT R12, R18, 0x7c, RZ, 0xc0, !PT ;  /* 0x0000007c120c7812 */ /* 0x000fe200078ec0ff */
[----:B------:R-:W4:Y:S01]  /*2d790*/  LDL.LU R15, [R1+0x31c] ;  /* 0x00031c00010f7983 */ /* 0x000f220000300800 */
[----:B------:R-:W5:Y:S01]  /*2d7a0*/  LDL.LU R11, [R1+0x304] ;  /* 0x00030400010b7983 */ /* 0x000f620000300800 */
[----:B------:R-:W-:-:S02]  /*2d7b0*/  SHF.R.U32.HI R16, RZ, 0x1, R16 ;  /* 0x00000001ff107819 */ /* 0x000fc40000011610 */
[----:B------:R-:W-:Y:S01]  /*2d7c0*/  LEA R12, R19, R12, 0x6 ;  /* 0x0000000c130c7211 */ /* 0x000fe200078e30ff */
[----:B------:R0:W-:Y:S01]  /*2d7d0*/  STS.U16 [R2+0xef00], R28 ;  /* 0x00ef001c02007388 */ /* 0x0001e20000000400 */
[----:B------:R1:W-:Y:S02]  /*2d7e0*/  STS.U16 [R2+0xf700], R4 ;  /* 0x00f7000402007388 */ /* 0x0003e40000000400 */
[----:B------:R-:W-:Y:S02]  /*2d7f0*/  LOP3.LUT R12, R12, R16, RZ, 0x3c, !PT ;  /* 0x000000100c0c7212 */ /* 0x000fe400078e3cff */
[----:B------:R-:W2:Y:S04]  /*2d800*/  LDL.LU R16, [R1+0x2fc] ;  /* 0x0002fc0001107983 */ /* 0x000ea80000300800 */
[----:B------:R1:W-:Y:S01]  /*2d810*/  STS.U16 [R2+0xff00], R17 ;  /* 0x00ff001102007388 */ /* 0x0003e20000000400 */
[----:B------:R1:W-:Y:S03]  /*2d820*/  STS [R12+0x18000], R6 ;  /* 0x018000060c007388 */ /* 0x0003e60000000800 */
[----:B0-----:R-:W3:Y:S01]  /*2d830*/  LDL.LU R28, [R1+0x2928] ;  /* 0x00292800011c7983 */ /* 0x001ee20000300800 */
[----:B-1----:R-:W3:Y:S02]  /*2d840*/  LDL.LU R4, [R1+0x2924] ;  /* 0x0029240001047983 */ /* 0x002ee40000300800 */
[----:B------:R0:W-:Y:S02]  /*2d850*/  STS [R12+0x18800], R10 ;  /* 0x0188000a0c007388 */ /* 0x0001e40000000800 */
[----:B------:R1:W-:Y:S01]  /*2d860*/  STS [R12+0x18080], R9 ;  /* 0x018080090c007388 */ /* 0x0003e20000000800 */
[----:B------:R-:W3:Y:S01]  /*2d870*/  LDL.LU R2, [R1+0x2920] ;  /* 0x0029200001027983 */ /* 0x000ee20000300800 */
[----:B------:R-:W3:Y:S02]  /*2d880*/  LDL.LU R17, [R1+0x291c] ;  /* 0x00291c0001117983 */ /* 0x000ee40000300800 */
[----:B------:R-:W3:Y:S01]  /*2d890*/  LDL.LU R6, [R1+0x2918] ;  /* 0x0029180001067983 */ /* 0x000ee20000300800 */
[----:B------:R1:W-:Y:S04]  /*2d8a0*/  STS [R12+0x18880], R8 ;  /* 0x018880080c007388 */ /* 0x0003e80000000800 */
[----:B0-----:R-:W3:Y:S01]  /*2d8b0*/  LDL.LU R10, [R1+0x2914] ;  /* 0x00291400010a7983 */ /* 0x001ee20000300800 */
[----:B-1----:R-:W3:Y:S03]  /*2d8c0*/  LDL.LU R9, [R1+0x2910] ;  /* 0x0029100001097983 */ /* 0x002ee60000300800 */
[----:B------:R-:W3:Y:S04]  /*2d8d0*/  LDL.LU R8, [R1+0x290c] ;  /* 0x00290c0001087983 */ /* 0x000ee80000300800 */
[----:B--2---:R-:W-:Y:S04]  /*2d8e0*/  STS [R12+0x19000], R16 ;  /* 0x019000100c007388 */ /* 0x004fe80000000800 */
[----:B---3--:R0:W-:Y:S01]  /*2d8f0*/  STS [R12+0x19800], R8 ;  /* 0x019800080c007388 */ /* 0x0081e20000000800 */
[----:B------:R-:W-:Y:S02]  /*2d900*/  STS [R12+0x19080], R0 ;  /* 0x019080000c007388 */ /* 0x000fe40000000800 */
[----:B------:R1:W-:Y:S01]  /*2d910*/  STS [R12+0x19880], R10 ;  /* 0x0198800a0c007388 */ /* 0x0003e20000000800 */
[----:B0-----:R-:W2:Y:S01]  /*2d920*/  LDL.LU R8, [R1+0x2908] ;  /* 0x0029080001087983 */ /* 0x001ea20000300800 */
[----:B-1----:R-:W3:Y:S02]  /*2d930*/  LDL.LU R10, [R1+0x2904] ;  /* 0x00290400010a7983 */ /* 0x002ee40000300800 */
[----:B------:R-:W-:Y:S02]  /*2d940*/  STS [R12+0x1a000], R17 ;  /* 0x01a000110c007388 */ /* 0x000fe40000000800 */
[----:B------:R0:W-:Y:S02]  /*2d950*/  STS [R12+0x1a800], R7 ;  /* 0x01a800070c007388 */ /* 0x0001e40000000800 */
[----:B0-----:R-:W0:Y:S04]  /*2d960*/  S2R R7, SR_TID.X ;  /* 0x0000000000077919 */ /* 0x001e280000002100 */
[----:B------:R0:W-:Y:S01]  /*2d970*/  STS [R12+0x1a080], R4 ;  /* 0x01a080040c007388 */ /* 0x0001e20000000800 */
[----:B------:R-:W-:-:S04]  /*2d980*/  LOP3.LUT R0, R18, 0x7c, RZ, 0xc0, !PT ;  /* 0x0000007c12007812 */ /* 0x000fc800078ec0ff */
[----:B------:R-:W-:Y:S01]  /*2d990*/  LEA R0, R19, R0, 0x6 ;  /* 0x0000000013007211 */ /* 0x000fe200078e30ff */
[----:B------:R-:W-:Y:S01]  /*2d9a0*/  STS [R12+0x1a880], R29 ;  /* 0x01a8801d0c007388 */ /* 0x000fe20000000800 */
[----:B------:R-:W-:Y:S02]  /*2d9b0*/  STS [R12+0x1b000], R26 ;  /* 0x01b0001a0c007388 */ /* 0x000fe40000000800 */
[----:B------:R-:W-:Y:S01]  /*2d9c0*/  STS [R12+0x1b800], R25 ;  /* 0x01b800190c007388 */ /* 0x000fe20000000800 */
[----:B0-----:R-:W-:-:S04]  /*2d9d0*/  LOP3.LUT R4, R7, 0x60, RZ, 0xc0, !PT ;  /* 0x0000006007047812 */ /* 0x001fc800078ec0ff */
[----:B------:R-:W-:-:S04]  /*2d9e0*/  SHF.R.U32.HI R4, RZ, 0x1, R4 ;  /* 0x00000001ff047819 */ /* 0x000fc80000011604 */
[----:B------:R-:W-:Y:S01]  /*2d9f0*/  LOP3.LUT R0, R0, R4, RZ, 0x3c, !PT ;  /* 0x0000000400007212 */ /* 0x000fe200078e3cff */
[----:B------:R-:W-:Y:S03]  /*2da00*/  STS [R12+0x1b080], R22 ;  /* 0x01b080160c007388 */ /* 0x000fe60000000800 */
[----:B------:R-:W-:Y:S01]  /*2da10*/  LOP3.LUT R0, R0, 0x40, RZ, 0x3c, !PT ;  /* 0x0000004000007812 */ /* 0x000fe200078e3cff */
[----:B------:R-:W-:Y:S04]  /*2da20*/  STS [R12+0x1b880], R21 ;  /* 0x01b880150c007388 */ /* 0x000fe80000000800 */
[----:B------:R-:W-:Y:S01]  /*2da30*/  STS [R0+0x18000], R13 ;  /* 0x0180000d00007388 */ /* 0x000fe20000000800 */
[----:B------:R-:W-:Y:S02]  /*2da40*/  STS [R0+0x18800], R14 ;  /* 0x0188000e00007388 */ /* 0x000fe40000000800 */
[----:B----4-:R-:W-:Y:S02]  /*2da50*/  STS [R0+0x18080], R15 ;  /* 0x0180800f00007388 */ /* 0x010fe40000000800 */
[----:B-----5:R-:W-:Y:S01]  /*2da60*/  STS [R0+0x18880], R11 ;  /* 0x0188800b00007388 */ /* 0x020fe20000000800 */
[----:B---3--:R-:W-:Y:S01]  /*2da70*/  STS [R0+0x19000], R10 ;  /* 0x0190000a00007388 */ /* 0x008fe20000000800 */
[----:B------:R-:W-:Y:S02]  /*2da80*/  STS [R0+0x19800], R9 ;  /* 0x0198000900007388 */ /* 0x000fe40000000800 */
[----:B--2---:R-:W-:Y:S02]  /*2da90*/  STS [R0+0x19080], R8 ;  /* 0x0190800800007388 */ /* 0x004fe40000000800 */
[----:B------:R-:W-:Y:S01]  /*2daa0*/  STS [R0+0x19880], R6 ;  /* 0x0198800600007388 */ /* 0x000fe20000000800 */
[----:B------:R0:W-:Y:S04]  /*2dab0*/  STS [R0+0x1a000], R2 ;  /* 0x01a0000200007388 */ /* 0x0001e80000000800 */
[----:B0-----:R-:W2:Y:S01]  /*2dac0*/  LDL R2, [R1+0x3b0] ;  /* 0x0003b00001027983 */ /* 0x001ea20000100800 */
[----:B------:R-:W-:Y:S02]  /*2dad0*/  STS [R0+0x1a800], R5 ;  /* 0x01a8000500007388 */ /* 0x000fe40000000800 */
[----:B------:R-:W-:Y:S02]  /*2dae0*/  STS [R0+0x1a080], R28 ;  /* 0x01a0801c00007388 */ /* 0x000fe40000000800 */
[----:B------:R-:W-:Y:S01]  /*2daf0*/  STS [R0+0x1a880], R27 ;  /* 0x01a8801b00007388 */ /* 0x000fe20000000800 */
[----:B------:R-:W-:Y:S01]  /*2db00*/  STS [R0+0x1b000], R24 ;  /* 0x01b0001800007388 */ /* 0x000fe20000000800 */
[----:B------:R-:W-:Y:S02]  /*2db10*/  STS [R0+0x1b800], R23 ;  /* 0x01b8001700007388 */ /* 0x000fe40000000800 */
[----:B------:R-:W-:Y:S02]  /*2db20*/  STS [R0+0x1b080], R20 ;  /* 0x01b0801400007388 */ /* 0x000fe40000000800 */
[----:B------:R-:W-:Y:S01]  /*2db30*/  STS [R0+0x1b880], R3 ;  /* 0x01b8800300007388 */ /* 0x000fe20000000800 */
[----:B------:R-:W-:Y:S01]  /*2db40*/  BAR.SYNC.DEFER_BLOCKING 0x0 ;  /* 0x0000000000007b1d */ /* 0x000fe20000010000 */
[C---:B------:R-:W-:Y:S01]  /*2db50*/  LOP3.LUT R25, R7.reuse, 0x7, RZ, 0xc0, !PT ;  /* 0x0000000707197812 */ /* 0x040fe200078ec0ff */
[----:B------:R-:W-:-:S03]  /*2db60*/  IMAD.SHL.U32 R26, R7, 0x100, RZ ;  /* 0x00000100071a7824 */ /* 0x000fc600078e00ff */
[----:B------:R-:W-:-:S04]  /*2db70*/  SHF.L.U32 R25, R25, 0x4, RZ ;  /* 0x0000000419197819 */ /* 0x000fc800000006ff */
[----:B------:R-:W-:-:S04]  /*2db80*/  LOP3.LUT R25, R25, 0xf00, R26, 0xf8, !PT ;  /* 0x00000f0019197812 */ /* 0x000fc800078ef81a */
[----:B------:R-:W-:-:S05]  /*2db90*/  LOP3.LUT R25, R25, 0x10, R7, 0x78, !PT ;  /* 0x0000001019197812 */ /* 0x000fca00078e7807 */
[----:B------:R-:W-:Y:S04]  /*2dba0*/  STL [R1+0x2900], R25 ;  /* 0x0029001901007387 */ /* 0x000fe80000100800 */
[----:B------:R-:W-:Y:S04]  /*2dbb0*/  LDSM.16.M88.4 R20, [R25+0x18000] ;  /* 0x018000001914783b */ /* 0x000fe80000000200 */
[----:B--2---:R-:W0:Y:S04]  /*2dbc0*/  LDSM.16.M88.4 R4, [R2] ;  /* 0x000000000204783b */ /* 0x004e280000000200 */
[----:B------:R-:W1:Y:S04]  /*2dbd0*/  LDSM.16.M88.4 R8, [R2+0x2000] ;  /* 0x002000000208783b */ /* 0x000e680000000200 */
[----:B------:R-:W2:Y:S04]  /*2dbe0*/  LDSM.16.M88.4 R24, [R2+0x8000] ;  /* 0x008000000218783b */ /* 0x000ea80000000200 */
[----:B------:R-:W-:Y:S04]  /*2dbf0*/  LDSM.16.M88.4 R12, [R2+0x4000] ;  /* 0x00400000020c783b */ /* 0x000fe80000000200 */
[----:B------:R-:W-:Y:S04]  /*2dc00*/  LDSM.16.M88.4 R16, [R2+0x6000] ;  /* 0x006000000210783b */ /* 0x000fe80000000200 */
[----:B0-----:R-:W-:Y:S01]  /*2dc10*/  STL.64 [R1+0xe0], R4 ;  /* 0x0000e00401007387 */ /* 0x001fe20000100a00 */
[----:B------:R-:W-:Y:S02]  /*2dc20*/  STL.64 [R1+0xe8], R6 ;  /* 0x0000e80601007387 */ /* 0x000fe40000100a00 */
[----:B-1----:R-:W-:Y:S02]  /*2dc30*/  STL.64 [R1+0xd0], R8 ;  /* 0x0000d00801007387 */ /* 0x002fe40000100a00 */
[----:B------:R-:W-:Y:S01]  /*2dc40*/  STL.64 [R1+0xd8], R10 ;  /* 0x0000d80a01007387 */ /* 0x000fe20000100a00 */
[----:B--2---:R-:W-:Y:S01]  /*2dc50*/  STL.64 [R1+0xa0], R24 ;  /* 0x0000a01801007387 */ /* 0x004fe20000100a00 */
[----:B------:R-:W-:Y:S02]  /*2dc60*/  STL.64 [R1+0xa8], R26 ;  /* 0x0000a81a01007387 */ /* 0x000fe40000100a00 */
[----:B------:R-:W0:Y:S04]  /*2dc70*/  LDSM.16.M88.4 R24, [R2+0xa000] ;  /* 0x00a000000218783b */ /* 0x000e280000000200 */
[----:B------:R1:W-:Y:S02]  /*2dc80*/  STL.64 [R1+0x28f8], R8 ;  /* 0x0028f80801007387 */ /* 0x0003e40000100a00 */
[----:B-1----:R-:W2:Y:S01]  /*2dc90*/  LDL.LU R8, [R1] ;  /* 0x0000000001087983 */ /* 0x002ea20000300800 */
[----:B------:R-:W2:Y:S02]  /*2dca0*/  LDL.LU R9, [R1+0x4] ;  /* 0x0000040001097983 */ /* 0x000ea40000300800 */
[----:B------:R-:W2:Y:S02]  /*2dcb0*/  LDL.LU R10, [R1+0x8] ;  /* 0x00000800010a7983 */ /* 0x000ea40000300800 */
[----:B------:R-:W2:Y:S01]  /*2dcc0*/  LDL.LU R11, [R1+0xc] ;  /* 0x00000c00010b7983 */ /* 0x000ea20000300800 */
[----:B0-----:R-:W-:Y:S01]  /*2dcd0*/  STL.64 [R1+0x90], R24 ;  /* 0x0000901801007387 */ /* 0x001fe20000100a00 */
[----:B------:R-:W-:Y:S01]  /*2dce0*/  STL.64 [R1+0x98], R26 ;  /* 0x0000981a01007387 */ /* 0x000fe20000100a00 */
[----:B------:R-:W-:-:S02]  /*2dcf0*/  MOV R0, R25 ;  /* 0x0000001900007202 */ /* 0x000fc40000000f00 */
[----:B------:R-:W0:Y:S01]  /*2dd00*/  LDSM.16.M88.4 R24, [R2+0xc000] ;  /* 0x00c000000218783b */ /* 0x000e220000000200 */
[----:B------:R-:W-:Y:S02]  /*2dd10*/  STL.64 [R1+0xc0], R12 ;  /* 0x0000c00c01007387 */ /* 0x000fe40000100a00 */
[----:B------:R-:W-:Y:S02]  /*2dd20*/  STL.64 [R1+0xc8], R14 ;  /* 0x0000c80e01007387 */ /* 0x000fe40000100a00 */
[----:B------:R-:W-:Y:S01]  /*2dd30*/  STL.64 [R1+0xb0], R16 ;  /* 0x0000b01001007387 */ /* 0x000fe20000100a00 */
[----:B------:R-:W-:Y:S04]  /*2dd40*/  STL.64 [R1+0xb8], R18 ;  /* 0x0000b81201007387 */ /* 0x000fe80000100a00 */
[----:B0-----:R-:W-:Y:S01]  /*2dd50*/  STL.64 [R1+0x80], R24 ;  /* 0x0000801801007387 */ /* 0x001fe20000100a00 */
[----:B------:R-:W-:Y:S02]  /*2dd60*/  STL.64 [R1+0x88], R26 ;  /* 0x0000881a01007387 */ /* 0x000fe40000100a00 */
[----:B------:R-:W0:Y:S02]  /*2dd70*/  LDSM.16.M88.4 R24, [R2+0xe000] ;  /* 0x00e000000218783b */ /* 0x000e240000000200 */
[----:B0-----:R0:W-:Y:S02]  /*2dd80*/  STL.64 [R1+0x70], R24 ;  /* 0x0000701801007387 */ /* 0x0011e40000100a00 */
[----:B------:R-:W-:Y:S02]  /*2dd90*/  STL.64 [R1+0x78], R26 ;  /* 0x0000781a01007387 */ /* 0x000fe40000100a00 */
[----:B------:R-:W-:-:S02]  /*2dda0*/  IMAD.MOV.U32 R29, RZ, RZ, R25 ;  /* 0x000000ffff1d7224 */ /* 0x000fc400078e0019 */
[----:B0-----:R-:W3:Y:S01]  /*2ddb0*/  LDL.LU R25, [R1+0x2900] ;  /* 0x0029000001197983 */ /* 0x001ee20000300800 */
[----:B------:R-:W-:-:S03]  /*2ddc0*/  MOV R2, R24 ;  /* 0x0000001800027202 */ /* 0x000fc60000000f00 */
[----:B---3--:R-:W0:Y:S04]  /*2ddd0*/  LDSM.16.M88.4 R24, [R25+0x19000] ;  /* 0x019000001918783b */ /* 0x008e280000000200 */
[----:B0-----:R-:W-:Y:S01]  /*2dde0*/  STL.64 [R1+0x2880], R26 ;  /* 0x0028801a01007387 */ /* 0x001fe20000100a00 */
[----:B------:R0:W-:Y:S03]  /*2ddf0*/  STL.64 [R1+0x2878], R24 ;  /* 0x0028781801007387 */ /* 0x0001e60000100a00 */
[----:B0-----:R-:W3:Y:S01]  /*2de00*/  LDL.LU R24, [R1+0x150] ;  /* 0x0001500001187983 */ /* 0x001ee20000300800 */
[----:B------:R-:W3:Y:S02]  /*2de10*/  LDL.LU R25, [R1+0x154] ;  /* 0x0001540001197983 */ /* 0x000ee40000300800 */
[----:B------:R-:W4:Y:S02]  /*2de20*/  LDL.LU R26, [R1+0x158] ;  /* 0x00015800011a7983 */ /* 0x000f240000300800 */
[----:B------:R-:W4:Y:S01]  /*2de30*/  LDL.LU R27, [R1+0x15c] ;  /* 0x00015c00011b7983 */ /* 0x000f220000300800 */
[C---:B--2---:R-:W-:Y:S01]  /*2de40*/  HMMA.16816.F32 R4, R20.reuse, R4, R8 ;  /* 0x000000041404723c */ /* 0x044fe20000001808 */
[----:B----4-:R-:W-:Y:S01]  /*2de50*/  STL.64 [R1+0x28a8], R26 ;  /* 0x0028a81a01007387 */ /* 0x010fe20000100a00 */
[----:B---3--:R0:W-:Y:S03]  /*2de60*/  STL.64 [R1+0x28a0], R24 ;  /* 0x0028a01801007387 */ /* 0x0081e60000100a00 */
[----:B0-----:R-:W2:Y:S01]  /*2de70*/  LDL.64 R24, [R1+0xa0] ;  /* 0x0000a00001187983 */ /* 0x001ea20000100a00 */
[----:B------:R-:W3:Y:S11]  /*2de80*/  LDL.LU.64 R8, [R1+0x28f8] ;  /* 0x0028f80001087983 */ /* 0x000ef60000300a00 */
[----:B------:R-:W-:Y:S06]  /*2de90*/  @!UPT UIADD3 URZ, URZ, URZ, URZ ;  /* 0x0000003f3f3ff290 */ /* 0x000fec000fffe03f */
[----:B------:R-:W-:Y:S02]  /*2dea0*/  STL.64 [R1+0x120], R4 ;  /* 0x0001200401007387 */ /* 0x000fe40000100a00 */
[----:B------:R0:W-:Y:S02]  /*2deb0*/  STL.64 [R1+0x128], R6 ;  /* 0x0001280601007387 */ /* 0x0001e40000100a00 */
[----:B0-----:R-:W3:Y:S01]  /*2dec0*/  LDL.LU.64 R6, [R1+0x28f0] ;  /* 0x0028f00001067983 */ /* 0x001ee20000300a00 */
[----:B------:R-:W3:Y:S02]  /*2ded0*/  LDL.LU.64 R4, [R1+0x28e8] ;  /* 0x0028e80001047983 */ /* 0x000ee40000300a00 */
[----:B------:R-:W4:Y:S01]  /*2dee0*/  LDL.LU.64 R10, [R1+0x28e0] ;  /* 0x0028e000010a7983 */ /* 0x000f220000300a00 */
[C---:B---3--:R-:W-:Y:S01]  /*2def0*/  HMMA.16816.F32 R4, R20.reuse, R8, R4 ;  /* 0x000000081404723c */ /* 0x048fe20000001804 */
[----:B------:R-:W4:Y:S11]  /*2df00*/  LDL.LU.64 R8, [R1+0x28d8] ;  /* 0x0028d80001087983 */ /* 0x000f360000300a00 */
[----:B------:R-:W-:Y:S11]  /*2df10*/  @!UPT UIADD3 URZ, URZ, URZ, URZ ;  /* 0x0000003f3f3ff290 */ /* 0x000ff6000fffe03f */
[----:B------:R0:W-:Y:S01]  /*2df20*/  STL.64 [R1+0x110], R4 ;  /* 0x0001100401007387 */ /* 0x0001e20000100a00 */
[----:B------:R-:W-:Y:S01]  /*2df30*/  STL.64 [R1+0x118], R6 ;  /* 0x0001180601007387 */ /* 0x000fe20000100a00 */
[----:B0-----:R-:W-:Y:S02]  /*2df40*/  MOV R5, R12 ;  /* 0x0000000c00057202 */ /* 0x001fe40000000f00 */
[----:B------:R-:W-:Y:S01]  /*2df50*/  MOV R4, R13 ;  /* 0x0000000d00047202 */ /* 0x000fe20000000f00 */
[----:B----4-:R-:W-:Y:S11]  /*2df60*/  HMMA.16816.F32 R8, R20, R12, R8 ;  /* 0x0000000c1408723c */ /* 0x010ff60000001808 */
[----:B------:R-:W-:Y:S11]  /*2df70*/  @!UPT UIADD3 URZ, URZ, URZ, URZ ;  /* 0x0000003f3f3ff290 */ /* 0x000ff6000fffe03f */
[----:B------:R-:W-:Y:S01]  /*2df80*/  @!UPT UIADD3 URZ, URZ, URZ, URZ ;  /* 0x0000003f3f3ff290 */ /* 0x000fe2000fffe03f */
[----:B------:R-:W-:Y:S01]  /*2df90*/  STL.64 [R1+0x100], R8 ;  /* 0x0001000801007387 */ /* 0x000fe20000100a00 */
[----:B------:R-:W-:Y:S02]  /*2dfa0*/  STL.64 [R1+0x108], R10 ;  /* 0x0001080a01007387 */ /* 0x000fe40000100a00 */
[----:B------:R-:W3:Y:S02]  /*2dfb0*/  LDL.LU.64 R14, [R1+0x28d0] ;  /* 0x0028d000010e7983 */ /* 0x000ee40000300a00 */
[----:B------:R-:W4:Y:S01]  /*2dfc0*/  LDL.LU.64 R12, [R1+0x28c8] ;  /* 0x0028c800010c7983 */ /* 0x000f220000300a00 */
[----:B------:R0:W-:Y:S04]  /*2dfd0*/  STL.64 [R1+0x28b0], R4 ;  /* 0x0028b00401007387 */ /* 0x0001e80000100a00 */
[----:B0-----:R-:W2:Y:S01]  /*2dfe0*/  LDL.LU R4, [R1+0x130] ;  /* 0x0001300001047983 */ /* 0x001ea20000300800 */
[----:B----4-:R-:W-:Y:S01]  /*2dff0*/  MOV R5, R13 ;  /* 0x0000000d00057202 */ /* 0x010fe20000000f00 */
[----:B------:R-:W-:-:S02]  /*2e000*/  IMAD.MOV.U32 R6, RZ, RZ, R12 ;  /* 0x000000ffff067224 */ /* 0x000fc400078e000c */
[----:B------:R-:W3:Y:S01]  /*2e010*/  LDL.LU R13, [R1+0x28c0] ;  /* 0x0028c000010d7983 */ /* 0x000ee20000300800 */
[----:B------:R-:W3:Y:S02]  /*2e020*/  LDL.LU R12, [R1+0x28bc] ;  /* 0x0028bc00010c7983 */ /* 0x000ee40000300800 */
[----:B------:R-:W2:Y:S02]  /*2e030*/  LDL.LU R7, [R1+0x13c] ;  /* 0x00013c0001077983 */ /* 0x000ea40000300800 */
[----:B------:R-:W4:Y:S01]  /*2e040*/  LDL.LU R8, [R1+0x140] ;  /* 0x0001400001087983 */ /* 0x000f220000300800 */
[----:B------:R-:W4:Y:S01]  /*2e050*/  LDL.LU R9, [R1+0x144] ;  /* 0x0001440001097983 */ /* 0x000f220000300800 */
[----:B------:R-:W4:Y:S02]  /*2e060*/  LDL.LU R10, [R1+0x148] ;  /* 0x00014800010a7983 */ /* 0x000f240000300800 */
[----:B------:R-:W4:Y:S01]  /*2e070*/  LDL.LU R11, [R1+0x14c] ;  /* 0x00014c00010b7983 */ /* 0x000f220000300800 */
[----:B------:R-:W-:-:S02]  /*2e080*/  MOV R28, R16 ;  /* 0x00000010001c7202 */ /* 0x000fc40000000f00 */
[----:B------:R-:W-:Y:S01]  /*2e090*/  MOV R3, R17 ;  /* 0x0000001100037202 */ /* 0x000fe20000000f00 */
[C---:B---3--:R-:W-:Y:S11]  /*2e0a0*/  HMMA.16816.F32 R12, R20.reuse, R16, R12 ;  /* 0x00000010140c723c */ /* 0x048ff6000000180c */
[----:B------:R-:W-:Y:S11]  /*2e0b0*/  @!UPT UIADD3 URZ, URZ, URZ, URZ ;  /* 0x0000003f3f3ff290 */ /* 0x000ff6000fffe03f */
[----:B------:R-:W-:Y:S01]  /*2e0c0*/  @!UPT UIADD3 URZ, URZ, URZ, URZ ;  /* 0x0000003f3f3ff290 */ /* 0x000fe2000fffe03f */
[----:B------:R-:W-:Y:S01]  /*2e0d0*/  STL.64 [R1], R12 ;  /* 0x0000000c01007387 */ /* 0x000fe20000100a00 */
[----:B------:R-:W-:Y:S02]  /*2e0e0*/  STL.64 [R1+0x8], R14 ;  /* 0x0000080e01007387 */ /* 0x000fe40000100a00 */
[----:B------:R-:W3:Y:S02]  /*2e0f0*/  LDL.LU R16, [R1+0x10] ;  /* 0x0000100001107983 */ /* 0x000ee40000300800 */
[----:B------:R-:W3:Y:S01]  /*2e100*/  LDL.LU R17, [R1+0x14] ;  /* 0x0000140001117983 */ /* 0x000ee20000300800 */
[----:B------:R-:W5:Y:S01]  /*2e110*/  LDL.LU R18, [R1+0x18] ;  /* 0x0000180001127983 */ /* 0x000f620000300800 */
[----:B------:R-:W5:Y:S01]  /*2e120*/  LDL.LU R19, [R1+0x1c] ;  /* 0x00001c0001137983 */ /* 0x000f620000300800 */
[----:B--2---:R-:W-:Y:S02]  /*2e130*/  HMMA.16816.F32 R4, R20, R24, R4 ;  /* 0x000000181404723c */ /* 0x004fe40000001804 */
[----:B-----5:R-:W-:Y:S01]  /*2e140*/  STL.64 [R1+0x2808], R18 ;  /* 0x0028081201007387 */ /* 0x020fe20000100a00 */
[----:B---3--:R0:W-:Y:S03]  /*2e150*/  STL.64 [R1+0x2800], R16 ;  /* 0x0028001001007387 */ /* 0x0081e60000100a00 */
[----:B0-----:R-:W4:Y:S01]  /*2e160*/  LDL R16, [R1+0x90] ;  /* 0x0000900001107983 */ /* 0x001f220000100800 */
[----:B------:R-:W-:-:S02]  /*2e170*/  MOV R17, R0 ;  /* 0x0000000000117202 */ /* 0x000fc40000000f00 */
[----:B------:R-:W2:Y:S02]  /*2e180*/  LDL.LU R0, [R1+0x28b8] ;  /* 0x0028b80001007983 */ /* 0x000ea40000300800 */
[----:B------:R-:W3:Y:S11]  /*2e190*/  LDL.64 R12, [R1+0x80] ;  /* 0x00008000010c7983 */ /* 0x000ef60000100a00 */
[----:B------:R-:W-:Y:S01]  /*2e1a0*/  @!UPT UIADD3 URZ, URZ, URZ, URZ ;  /* 0x0000003f3f3ff290 */ /* 0x000fe2000fffe03f */
[----:B------:R0:W-:Y:S01]  /*2e1b0*/  STL.64 [R1+0x130], R4 ;  /* 0x0001300401007387 */ /* 0x0001e20000100a00 */
[----:B------:R1:W-:Y:S03]  /*2e1c0*/  STL.64 [R1+0x138], R6 ;  /* 0x0001380601007387 */ /* 0x0003e60000100a00 */
[----:B0-----:R-:W5:Y:S01]  /*2e1d0*/  LDL.LU.64 R4, [R1+0x28b0] ;  /* 0x0028b00001047983 */ /* 0x001f620000300a00 */
[----:B-1----:R-:W-:Y:S01]  /*2e1e0*/  IMAD.MOV.U32 R7, RZ, RZ, R24 ;  /* 0x000000ffff077224 */ /* 0x002fe200078e0018 */
[----:B------:R-:W-:Y:S01]  /*2e1f0*/  MOV R6, R25 ;  /* 0x0000001900067202 */ /* 0x000fe20000000f00 */
[----:B------:R-:W3:Y:S01]  /*2e200*/  LDL.LU.64 R26, [R1+0x28a8] ;  /* 0x0028a800011a7983 */ /* 0x000ee20000300a00 */
[----:B------:R-:W3:Y:S01]  /*2e210*/  LDL.LU.64 R24, [R1+0x28a0] ;  /* 0x0028a00001187983 */ /* 0x000ee20000300a00 */
[C---:B----4-:R-:W-:Y:S03]  /*2e220*/  HMMA.16816.F32 R8, R20.reuse, R16, R8 ;  /* 0x000000101408723c */ /* 0x050fe60000001808 */
[----:B------:R-:W-:Y:S11]  /*2e230*/  STL.64 [R1+0x2818], R16 ;  /* 0x0028181001007387 */ /* 0x000ff60000100a00 */
[----:B------:R-:W-:Y:S09]  /*2e240*/  @!UPT UIADD3 URZ, URZ, URZ, URZ ;  /* 0x0000003f3f3ff290 */ /* 0x000ff2000fffe03f */
[----:B------:R-:W-:Y:S01]  /*2e250*/  STL.64 [R1+0x140], R8 ;  /* 0x0001400801007387 */ /* 0x000fe20000100a00 */
[----:B------:R3:W-:Y:S02]  /*2e260*/  STL.64 [R1+0x148], R10 ;  /* 0x0001480a01007387 */ /* 0x0007e40000100a00 */
[----:B---3--:R-:W-:Y:S01]  /*2e270*/  HMMA.16816.F32 R8, R20, R12, R24 ;  /* 0x0000000c1408723c */ /* 0x008fe20000001818 */
[----:B------:R-:W-:Y:S02]  /*2e280*/  MOV R16, R7 ;  /* 0x0000000700107202 */ /* 0x000fe40000000f00 */
[----:B------:R-:W-:-:S05]  /*2e290*/  MOV R17, R6 ;  /* 0x0000000600117202 */ /* 0x000fca0000000f00 */
[----:B------:R0:W-:Y:S04]  /*2e2a0*/  STL.64 [R1+0x2830], R16 ;  /* 0x0028301001007387 */ /* 0x0001e80000100a00 */
[----:B0-----:R-:W3:Y:S11]  /*2e2b0*/  LDL.LU R16, [R1+0x40] ;  /* 0x0000400001107983 */ /* 0x001ef60000300800 */
[----:B------:R0:W-:Y:S01]  /*2e2c0*/  STL.64 [R1+0x1c0], R8 ;  /* 0x0001c00801007387 */ /* 0x0001e20000100a00 */
[----:B------:R1:W-:Y:S02]  /*2e2d0*/  STL.64 [R1+0x1c8], R10 ;  /* 0x0001c80a01007387 */ /* 0x0003e40000100a00 */
[----:B------:R-:W3:Y:S02]  /*2e2e0*/  LDL.LU R17, [R1+0x44] ;  /* 0x0000440001117983 */ /* 0x000ee40000300800 */
[----:B------:R-:W4:Y:S01]  /*2e2f0*/  LDL.LU R18, [R1+0x48] ;  /* 0x0000480001127983 */ /* 0x000f220000300800 */
[----:B------:R-:W4:Y:S04]  /*2e300*/  LDL.LU R19, [R1+0x4c] ;  /* 0x00004c0001137983 */ /* 0x000f280000300800 */
[----:B----4-:R-:W-:Y:S01]  /*2e310*/  STL.64 [R1+0x2840], R18 ;  /* 0x0028401201007387 */ /* 0x010fe20000100a00 */
[----:B---3--:R-:W-:Y:S02]  /*2e320*/  STL.64 [R1+0x2838], R16 ;  /* 0x0028381001007387 */ /* 0x008fe40000100a00 */
[----:B0-----:R-:W3:Y:S02]  /*2e330*/  LDL.LU R8, [R1+0x60] ;  /* 0x0000600001087983 */ /* 0x001ee40000300800 */
[----:B------:R-:W3:Y:S01]  /*2e340*/  LDL.LU R9, [R1+0x64] ;  /* 0x0000640001097983 */ /* 0x000ee20000300800 */
[----:B-1----:R-:W4:Y:S01]  /*2e350*/  LDL.LU R10, [R1+0x68] ;  /* 0x00006800010a7983 */ /* 0x002f220000300800 */
[----:B------:R-:W4:Y:S01]  /*2e360*/  LDL.LU R11, [R1+0x6c] ;  /* 0x00006c00010b7983 */ /* 0x000f220000300800 */
[----:B------:R-:W-:-:S02]  /*2e370*/  MOV R24, R2 ;  /* 0x0000000200187202 */ /* 0x000fc40000000f00 */
[----:B------:R-:W-:Y:S01]  /*2e380*/  MOV R25, R29 ;  /* 0x0000001d00197202 */ /* 0x000fe20000000f00 */
[----:B------:R-:W2:Y:S01]  /*2e390*/  LDL.LU R2, [R1+0x2898] ;  /* 0x0028980001027983 */ /* 0x000ea20000300800 */
[----:B------:R-:W2:Y:S02]  /*2e3a0*/  LDL R27, [R1+0x3e0] ;  /* 0x0003e000011b7983 */ /* 0x000ea40000100800 */
[----:B------:R-:W2:Y:S01]  /*2e3b0*/  LDL.LU R29, [R1+0x808] ;  /* 0x00080800011d7983 */ /* 0x000ea20000300800 */
[----:B----4-:R-:W-:Y:S01]  /*2e3c0*/  STL.64 [R1+0x2868], R10 ;  /* 0x0028680a01007387 */ /* 0x010fe20000100a00 */
[----:B---3--:R0:W-:Y:S03]  /*2e3d0*/  STL.64 [R1+0x2860], R8 ;  /* 0x0028600801007387 */ /* 0x0081e60000100a00 */
[----:B0-----:R-:W3:Y:S01]  /*2e3e0*/  LDL.64 R8, [R1+0xe0] ;  /* 0x0000e00001087983 */ /* 0x001ee20000100a00 */
[----:B-----5:R-:W-:Y:S01]  /*2e3f0*/  IMAD.MOV.U32 R16, RZ, RZ, R5 ;  /* 0x000000ffff107224 */ /* 0x020fe200078e0005 */
[----:B------:R-:W-:-:S02]  /*2e400*/  MOV R17, R4 ;  /* 0x0000000400117202 */ /* 0x000fc40000000f00 */
[----:B--2---:R-:W0:Y:S04]  /*2e410*/  LDSM.16.M88.4 R4, [R27+0x1a000] ;  /* 0x01a000001b04783b */ /* 0x004e280000000200 */
[----:B---3--:R1:W-:Y:S04]  /*2e420*/  STL.64 [R1+0x2888], R8 ;  /* 0x0028880801007387 */ /* 0x0083e80000100a00 */
[----:B-1----:R-:W2:Y:S01]  /*2e430*/  LDL.LU R8, [R1+0x160] ;  /* 0x0001600001087983 */ /* 0x002ea20000300800 */
[----:B------:R-:W2:Y:S02]  /*2e440*/  LDL.LU R9, [R1+0x164] ;  /* 0x0001640001097983 */ /* 0x000ea40000300800 */
[----:B------:R-:W2:Y:S02]  /*2e450*/  LDL.LU R10, [R1+0x168] ;  /* 0x00016800010a7983 */ /* 0x000ea40000300800 */
[----:B------:R-:W2:Y:S01]  /*2e460*/  LDL.LU R11, [R1+0x16c] ;  /* 0x00016c00010b7983 */ /* 0x000ea20000300800 */
[----:B------:R1:W-:Y:S04]  /*2e470*/  STL.64 [R1+0x2858], R16 ;  /* 0x0028581001007387 */ /* 0x0003e80000100a00 */
[----:B-1----:R-:W3:Y:S04]  /*2e480*/  LDL.64 R16, [R1+0xd0] ;  /* 0x0000d00001107983 */ /* 0x002ee80000100a00 */
[----:B---3--:R1:W-:Y:S04]  /*2e490*/  STL.64 [R1+0x2870], R16 ;  /* 0x0028701001007387 */ /* 0x0083e80000100a00 */
[----:B-1----:R-:W3:Y:S01]  /*2e4a0*/  LDL.LU R16, [R1+0xf0] ;  /* 0x0000f00001107983 */ /* 0x002ee20000300800 */
[----:B------:R-:W3:Y:S02]  /*2e4b0*/  LDL.LU R17, [R1+0xf4] ;  /* 0x0000f40001117983 */ /* 0x000ee40000300800 */
[----:B------:R-:W3:Y:S02]  /*2e4c0*/  LDL.LU R18, [R1+0xf8] ;  /* 0x0000f80001127983 */ /* 0x000ee40000300800 */
[----:B------:R-:W3:Y:S01]  /*2e4d0*/  LDL.LU R19, [R1+0xfc] ;  /* 0x0000fc0001137983 */ /* 0x000ee20000300800 */
[----:B------:R1:W-:Y:S04]  /*2e4e0*/  STL.64 [R1+0x2810], R12 ;  /* 0x0028100c01007387 */ /* 0x0003e80000100a00 */
[----:B-1----:R-:W4:Y:S01]  /*2e4f0*/  LDL.LU R12, [R1+0x20] ;  /* 0x00002000010c7983 */ /* 0x002f220000300800 */
[----:B------:R-:W4:Y:S02]  /*2e500*/  LDL.LU R13, [R1+0x24] ;  /* 0x00002400010d7983 */ /* 0x000f240000300800 */
[----:B------:R-:W5:Y:S02]  /*2e510*/  LDL.LU R14, [R1+0x28] ;  /* 0x00002800010e7983 */ /* 0x000f640000300800 */
[----:B------:R-:W5:Y:S02]  /*2e520*/  LDL.LU R15, [R1+0x2c] ;  /* 0x00002c00010f7983 */ /* 0x000f640000300800 */
[----:B-----5:R1:W-:Y:S01]  /*2e530*/  STL.64 [R1+0x2828], R14 ;  /* 0x0028280e01007387 */ /* 0x0203e20000100a00 */
[----:B----4-:R4:W-:Y:S02]  /*2e540*/  STL.64 [R1+0x2820], R12 ;  /* 0x0028200c01007387 */ /* 0x0109e40000100a00 */
[----:B-1----:R-:W-:Y:S01]  /*2e550*/  IMAD.MOV.U32 R14, RZ, RZ, R2 ;  /* 0x000000ffff0e7224 */ /* 0x002fe200078e0002 */
[----:B----4-:R-:W4:Y:S01]  /*2e560*/  LDL.LU R12, [R1+0x30] ;  /* 0x00003000010c7983 */ /* 0x010f220000300800 */
[----:B------:R-:W4:Y:S02]  /*2e570*/  LDL.LU R13, [R1+0x34] ;  /* 0x00003400010d7983 */ /* 0x000f240000300800 */
[----:B------:R-:W5:Y:S02]  /*2e580*/  LDL.LU R2, [R1+0x2894] ;  /* 0x0028940001027983 */ /* 0x000f640000300800 */
[----:B------:R-:W3:Y:S01]  /*2e590*/  LDL.LU R15, [R1+0x3c] ;  /* 0x00003c00010f7983 */ /* 0x000ee20000300800 */
[----:B--2---:R-:W-:Y:S01]  /*2e5a0*/  HMMA.16816.F32 R20, R20, R24, R8 ;  /* 0x000000181414723c */ /* 0x004fe20000001808 */
[----:B---3--:R-:W-:Y:S01]  /*2e5b0*/  STL.64 [R1+0x2850], R14 ;  /* 0x0028500e01007387 */ /* 0x008fe20000100a00 */
[----:B----4-:R1:W-:Y:S03]  /*2e5c0*/  STL.64 [R1+0x2848], R12 ;  /* 0x0028480c01007387 */ /* 0x0103e60000100a00 */
[----:B-1----:R-:W2:Y:S01]  /*2e5d0*/  LDL.LU R12, [R1+0x50] ;  /* 0x00005000010c7983 */ /* 0x002ea20000300800 */
[----:B------:R-:W2:Y:S02]  /*2e5e0*/  LDL.LU R13, [R1+0x54] ;  /* 0x00005400010d7983 */ /* 0x000ea40000300800 */
[----:B------:R-:W2:Y:S01]  /*2e5f0*/  LDL.LU R14, [R1+0x58] ;  /* 0x00005800010e7983 */ /* 0x000ea20000300800 */
[----:B-----5:R-:W-:-:S02]  /*2e600*/  MOV R15, R2 ;  /* 0x00000002000f7202 */ /* 0x020fc40000000f00 */
[----:B------:R-:W3:Y:S01]  /*2e610*/  LDL.LU R2, [R1+0x2890] ;  /* 0x0028900001027983 */ /* 0x000ee20000300800 */
[----:B0-----:R0:W-:Y:S02]  /*2e620*/  STL [R1+0x27dc], R6 ;  /* 0x0027dc0601007387 */ /* 0x0011e40000100800 */
[----:B------:R1:W-:Y:S02]  /*2e630*/  STL [R1+0x27d8], R7 ;  /* 0x0027d80701007387 */ /* 0x0003e40000100800 */
[----:B------:R-:W4:Y:S01]  /*2e640*/  LDL.LU.64 R8, [R1+0x2888] ;  /* 0x0028880001087983 */ /* 0x000f220000300a00 */
[----:B------:R-:W4:Y:S01]  /*2e650*/  LDL.LU.64 R26, [R1+0x2880] ;  /* 0x00288000011a7983 */ /* 0x000f220000300a00 */
[----:B------:R-:W4:Y:S05]  /*2e660*/  LDL.LU.64 R24, [R1+0x2878] ;  /* 0x0028780001187983 */ /* 0x000f2a0000300a00 */
[----:B------:R-:W-:Y:S02]  /*2e670*/  STL.64 [R1+0x1b0], R20 ;  /* 0x0001b01401007387 */ /* 0x000fe40000100a00 */
[----:B------:R-:W-:Y:S01]  /*2e680*/  STL.64 [R1+0x1b8], R22 ;  /* 0x0001b81601007387 */ /* 0x000fe20000100a00 */
[----:B----4-:R-:W-:Y:S01]  /*2e690*/  HMMA.16816.F32 R16, R24, R8, R16 ;  /* 0x000000081810723c */ /* 0x010fe20000001810 */
[----:B0-----:R-:W-:Y:S01]  /*2e6a0*/  IMAD.MOV.U32 R6, RZ, RZ, R8 ;  /* 0x000000ffff067224 */ /* 0x001fe200078e0008 */
[----:B-1----:R-:W-:Y:S11]  /*2e6b0*/  MOV R7, R9 ;  /* 0x0000000900077202 */ /* 0x002ff60000000f00 */
[----:B------:R-:W-:Y:S10]  /*2e6c0*/  @!UPT UIADD3 URZ, URZ, URZ, URZ ;  /* 0x0000003f3f3ff290 */ /* 0x000ff4000fffe03f */
[----:B------:R0:W-:Y:S01]  /*2e6d0*/  STL.64 [R1+0xf0], R16 ;  /* 0x0000f01001007387 */ /* 0x0001e20000100a00 */
[----:B------:R-:W-:Y:S03]  /*2e6e0*/  STL.64 [R1+0xf8], R18 ;  /* 0x0000f81201007387 */ /* 0x000fe60000100a00 */
[----:B0-----:R-:W4:Y:S01]  /*2e6f0*/  LDL.LU.64 R16, [R1+0x2870] ;  /* 0x0028700001107983 */ /* 0x001f220000300a00 */
[----:B------:R-:W4:Y:S02]  /*2e700*/  LDL.LU.64 R10, [R1+0x2868] ;  /* 0x00286800010a7983 */ /* 0x000f240000300a00 */
[----:B------:R-:W4:Y:S01]  /*2e710*/  LDL.LU.64 R8, [R1+0x2860] ;  /* 0x0028600001087983 */ /* 0x000f220000300a00 */
[----:B------:R-:W-:Y:S01]  /*2e720*/  MOV R21, R3 ;  /* 0x0000000300157202 */ /* 0x000fe20000000f00 */
[----:B---3--:R-:W-:Y:S01]  /*2e730*/  FADD R3, -R2, R29 ;  /* 0x0000001d02037221 */ /* 0x008fe20000000100 */
[----:B------:R-:W-:Y:S01]  /*2e740*/  STL.64 [R1+0x27e8], R6 ;  /* 0x0027e80601007387 */ /* 0x000fe20000100a00 */
[----:B------:R0:W-:Y:S02]  /*2e750*/  STL.64 [R1+0x27e0], R4 ;  /* 0x0027e00401007387 */ /* 0x0001e40000100a00 */
[----:B------:R-:W-:-:S04]  /*2e760*/  FMUL R3, R3, 1.4426950216293334961 ;  /* 0x3fb8aa3b03037820 */ /* 0x000fc80000400000 */
[----:B------:R1:W3:Y:S01]  /*2e770*/  MUFU.EX2 R29, R3 ;  /* 0x00000003001d7308 */ /* 0x0002e20000000800 */
[----:B0-----:R-:W5:Y:S01]  /*2e780*/  LDL.64 R4, [R1+0x70] ;  /* 0x0000700001047983 */ /* 0x001f620000100a00 */
[C---:B----4-:R-:W-:Y:S01]  /*2e790*/  HMMA.16816.F32 R8, R24.reuse, R16, R8 ;  /* 0x000000101808723c */ /* 0x050fe20000001808 */
[----:B-1----:R-:W-:Y:S11]  /*2e7a0*/  MOV R3, R17 ;  /* 0x0000001100037202 */ /* 0x002ff60000000f00 */
[----:B------:R-:W-:Y:S11]  /*2e7b0*/  @!UPT UIADD3 URZ, URZ, URZ, URZ ;  /* 0x0000003f3f3ff290 */ /* 0x000ff6000fffe03f */
[----:B------:R0:W-:Y:S01]  /*2e7c0*/  STL.64 [R1+0x60], R8 ;  /* 0x0000600801007387 */ /* 0x0001e20000100a00 */
[----:B------:R-:W-:Y:S01]  /*2e7d0*/  STL.64 [R1+0x68], R10 ;  /* 0x0000680a01007387 */ /* 0x000fe20000100a00 */
[----:B0-----:R-:W-:Y:S02]  /*2e7e0*/  MOV R8, R16 ;  /* 0x0000001000087202 */ /* 0x001fe40000000f00 */
[----:B------:R-:W2:Y:S02]  /*2e7f0*/  LDL.LU.64 R16, [R1+0x2858] ;  /* 0x0028580001107983 */ /* 0x000ea40000300a00 */
[----:B--2---:R-:W-:Y:S02]  /*2e800*/  HMMA.16816.F32 R16, R24, R16, R12 ;  /* 0x000000101810723c */ /* 0x004fe4000000180c */
[----:B------:R-:W2:Y:S01]  /*2e810*/  LDL.LU.64 R14, [R1+0x2850] ;  /* 0x00285000010e7983 */ /* 0x000ea20000300a00 */
[----:B------:R-:W2:Y:S11]  /*2e820*/  LDL.LU.64 R12, [R1+0x2848] ;  /* 0x00284800010c7983 */ /* 0x000eb60000300a00 */
[----:B------:R-:W-:Y:S09]  /*2e830*/  @!UPT UIADD3 URZ, URZ, URZ, URZ ;  /* 0x0000003f3f3ff290 */ /* 0x000ff2000fffe03f */
[----:B------:R-:W-:Y:S01]  /*2e840*/  STL.64 [R1+0x50], R16 ;  /* 0x0000501001007387 */ /* 0x000fe20000100a00 */
[----:B------:R0:W-:Y:S03]  /*2e850*/  STL.64 [R1+0x58], R18 ;  /* 0x0000581201007387 */ /* 0x0001e60000100a00 */
[----:B0-----:R-:W4:Y:S01]  /*2e860*/  LDL.LU.64 R18, [R1+0x2840] ;  /* 0x0028400001127983 */ /* 0x001f220000300a00 */
[----:B------:R-:W4:Y:S01]  /*2e870*/  LDL.LU.64 R16, [R1+0x2838] ;  /* 0x0028380001107983 */ /* 0x000f220000300a00 */
[----:B------:R-:W-:-:S07]  /*2e880*/  MOV R20, R28 ;  /* 0x0000001c00147202 */ /* 0x000fce0000000f00 */
[C---:B----4-:R-:W-:Y:S01]  /*2e890*/  HMMA.16816.F32 R20, R24.reuse, R20, R16 ;  /* 0x000000141814723c */ /* 0x050fe20000001810 */
[----:B------:R-:W2:Y:S11]  /*2e8a0*/  LDL.LU.64 R16, [R1+0x2830] ;  /* 0x0028300001107983 */ /* 0x000eb60000300a00 */
[----:B------:R-:W-:Y:S11]  /*2e8b0*/  @!UPT UIADD3 URZ, URZ, URZ, URZ ;  /* 0x0000003f3f3ff290 */ /* 0x000ff6000fffe03f */
[----:B------:R-:W-:Y:S01]  /*2e8c0*/  STL.64 [R1+0x26d0], R22 ;  /* 0x0026d01601007387 */ /* 0x000fe20000100a00 */
[----:B------:R0:W-:Y:S03]  /*2e8d0*/  STL.64 [R1+0x26c8], R20 ;  /* 0x0026c81401007387 */ /* 0x0001e60000100a00 */
[----:B0-----:R-:W4:Y:S01]  /*2e8e0*/  LDL.LU.64 R20, [R1+0xc0] ;  /* 0x0000c00001147983 */ /* 0x001f220000300a00 */
[----:B------:R-:W3:Y:S01]  /*2e8f0*/  LDL.LU.64 R22, [R1+0xc8] ;  /* 0x0000c80001167983 */ /* 0x000ee20000300a00 */
[C---:B--2---:R-:W-:Y:S02]  /*2e900*/  HMMA.16816.F32 R16, R24.reuse, R16, R12 ;  /* 0x000000101810723c */ /* 0x044fe4000000180c */
[----:B---3--:R-:W-:Y:S01]  /*2e910*/  STL [R1+0x277c], R22 ;  /* 0x00277c1601007387 */ /* 0x008fe20000100800 */
[----:B------:R-:W-:Y:S02]  /*2e920*/  STL [R1+0x2778], R23 ;  /* 0x0027781701007387 */ /* 0x000fe40000100800 */
[----:B------:R-:W2:Y:S02]  /*2e930*/  LDL.LU.64 R14, [R1+0x2828] ;  /* 0x00282800010e7983 */ /* 0x000ea40000300a00 */
[----:B------:R-:W2:Y:S11]  /*2e940*/  LDL.LU.64 R12, [R1+0x2820] ;  /* 0x00282000010c7983 */ /* 0x000eb60000300a00 */
[----:B------:R-:W-:Y:S05]  /*2e950*/  @!UPT UIADD3 URZ, URZ, URZ, URZ ;  /* 0x0000003f3f3ff290 */ /* 0x000fea000fffe03f */
[----:B------:R0:W-:Y:S01]  /*2e960*/  STL.64 [R1+0x30], R16 ;  /* 0x0000301001007387 */ /* 0x0001e20000100a00 */
[----:B------:R2:W-:Y:S03]  /*2e970*/  STL.64 [R1+0x38], R18 ;  /* 0x0000381201007387 */ /* 0x0005e60000100a00 */
[----:B0-----:R-:W2:Y:S02]  /*2e980*/  LDL.LU.64 R16, [R1+0x2818] ;  /* 0x0028180001107983 */ /* 0x001ea40000300a00 */
[C---:B--2---:R-:W-:Y:S02]  /*2e990*/  HMMA.16816.F32 R16, R24.reuse, R16, R12 ;  /* 0x000000101810723c */ /* 0x044fe4000000180c */
[----:B------:R-:W2:Y:S11]  /*2e9a0*/  LDL.LU.64 R12, [R1+0x2810] ;  /* 0x00281000010c7983 */ /* 0x000eb60000300a00 */
[----:B------:R-:W-:Y:S10]  /*2e9b0*/  @!UPT UIADD3 URZ, URZ, URZ, URZ ;  /* 0x0000003f3f3ff290 */ /* 0x000ff4000fffe03f */
[----:B------:R-:W-:Y:S01]  /*2e9c0*/  STL.64 [R1+0x20], R16 ;  /* 0x0000201001007387 */ /* 0x000fe20000100a00 */
[----:B------:R0:W-:Y:S03]  /*2e9d0*/  STL.64 [R1+0x28], R18 ;  /* 0x0000281201007387 */ /* 0x0001e60000100a00 */
[----:B0-----:R-:W2:Y:S01]  /*2e9e0*/  LDL.LU.64 R18, [R1+0x2808] ;  /* 0x0028080001127983 */ /* 0x001ea20000300a00 */
[----:B------:R-:W2:Y:S02]  /*2e9f0*/  LDL.LU.64 R16, [R1+0x2800] ;  /* 0x0028000001107983 */ /* 0x000ea40000300a00 */
[C---:B--2---:R-:W-:Y:S11]  /*2ea00*/  HMMA.16816.F32 R16, R24.reuse, R12, R16 ;  /* 0x0000000c1810723c */ /* 0x044ff60000001810 */
[----:B------:R-:W-:Y:S11]  /*2ea10*/  @!UPT UIADD3 URZ, URZ, URZ, URZ ;  /* 0x0000003f3f3ff290 */ /* 0x000ff6000fffe03f */
[----:B------:R-:W-:Y:S01]  /*2ea20*/  @!UPT UIADD3 URZ, URZ, URZ, URZ ;  /* 0x0000003f3f3ff290 */ /* 0x000fe2000fffe03f */
[----:B------:R-:W-:Y:S01]  /*2ea30*/  STL.64 [R1+0x200], R16 ;  /* 0x0002001001007387 */ /* 0x000fe20000100a00 */
[----:B------:R0:W-:Y:S03]  /*2ea40*/  STL.64 [R1+0x208], R18 ;  /* 0x0002081201007387 */ /* 0x0001e60000100a00 */
[----:B0-----:R-:W2:Y:S01]  /*2ea50*/  LDL.LU.64 R18, [R1+0x27f8] ;  /* 0x0027f80001127983 */ /* 0x001ea20000300a00 */
[----:B------:R-:W2:Y:S02]  /*2ea60*/  LDL.LU.64 R16, [R1+0x27f0] ;  /* 0x0027f00001107983 */ /* 0x000ea40000300a00 */
[----:B------:R-:W-:Y:S01]  /*2ea70*/  IMAD.MOV.U32 R22, RZ, RZ, R13 ;  /* 0x000000ffff167224 */ /* 0x000fe200078e000d */
[----:B-----5:R-:W-:Y:S01]  /*2ea80*/  MOV R28, R5 ;  /* 0x00000005001c7202 */ /* 0x020fe20000000f00 */
[----:B------:R-:W3:Y:S01]  /*2ea90*/  LDL.LU.64 R6, [R1+0x27e8] ;  /* 0x0027e80001067983 */ /* 0x000ee20000300a00 */
[----:B--2---:R-:W-:Y:S03]  /*2eaa0*/  HMMA.16816.F32 R12, R24, R4, R16 ;  /* 0x00000004180c723c */ /* 0x004fe60000001810 */
[----:B------:R-:W2:Y:S11]  /*2eab0*/  LDL.LU.64 R4, [R1+0x27e0] ;  /* 0x0027e00001047983 */ /* 0x000eb60000300a00 */
[----:B------:R-:W-:Y:S09]  /*2eac0*/  @!UPT UIADD3 URZ, URZ, URZ, URZ ;  /* 0x0000003f3f3ff290 */ /* 0x000ff2000fffe03f */
[----:B------:R0:W-:Y:S01]  /*2ead0*/  STL.64 [R1+0x1f0], R12 ;  /* 0x0001f00c01007387 */ /* 0x0001e20000100a00 */
[----:B------:R1:W-:Y:S01]  /*2eae0*/  STL [R1+0x1f8], R14 ;  /* 0x0001f80e01007387 */ /* 0x0003e20000100800 */
[----:B------:R-:W-:Y:S02]  /*2eaf0*/  MOV R2, R15 ;  /* 0x0000000f00027202 */ /* 0x000fe40000000f00 */
[----:B0-----:R-:W5:Y:S01]  /*2eb00*/  LDL.LU R12, [R1+0x5e0] ;  /* 0x0005e000010c7983 */ /* 0x001f620000300800 */
[----:B------:R-:W2:Y:S02]  /*2eb10*/  LDL.LU R13, [R1+0x5e4] ;  /* 0x0005e400010d7983 */ /* 0x000ea40000300800 */
[----:B-1----:R-:W2:Y:S02]  /*2eb20*/  LDL.LU R14, [R1+0x5e8] ;  /* 0x0005e800010e7983 */ /* 0x002ea40000300800 */
[----:B------:R-:W2:Y:S01]  /*2eb30*/  LDL.LU R15, [R1+0x5ec] ;  /* 0x0005ec00010f7983 */ /* 0x000ea20000300800 */
[----:B------:R-:W2:Y:S01]  /*2eb40*/  LDL.LU R19, [R1+0x60c] ;  /* 0x00060c0001137983 */ /* 0x000ea20000300800 */
[----:B------:R-:W2:Y:S02]  /*2eb50*/  LDL.LU R17, [R1+0x610] ;  /* 0x0006100001117983 */ /* 0x000ea40000300800 */
[----:B------:R-:W2:Y:S02]  /*2eb60*/  LDL.LU R16, [R1+0x614] ;  /* 0x0006140001107983 */ /* 0x000ea40000300800 */
[----:B------:R-:W2:Y:S02]  /*2eb70*/  LDL.LU R23, [R1+0x80c] ;  /* 0x00080c0001177983 */ /* 0x000ea40000300800 */
[----:B--2---:R-:W-:Y:S01]  /*2eb80*/  STL.64 [R1+0x27c0], R22 ;  /* 0x0027c01601007387 */ /* 0x004fe20000100a00 */
[----:B----4-:R0:W-:Y:S02]  /*2eb90*/  STL.64 [R1+0x27b8], R20 ;  /* 0x0027b81401007387 */ /* 0x0101e40000100a00 */
[----:B0-----:R-:W-:-:S02]  /*2eba0*/  MOV R20, R8 ;  /* 0x0000000800147202 */ /* 0x001fc40000000f00 */
[----:B------:R-:W2:Y:S01]  /*2ebb0*/  LDL.LU R8, [R1+0x5f0] ;  /* 0x0005f00001087983 */ /* 0x000ea20000300800 */
[----:B------:R-:W4:Y:S02]  /*2ebc0*/  LDL.LU R9, [R1+0x5f4] ;  /* 0x0005f40001097983 */ /* 0x000f240000300800 */
[----:B------:R-:W2:Y:S02]  /*2ebd0*/  LDL.LU R10, [R1+0x5f8] ;  /* 0x0005f800010a7983 */ /* 0x000ea40000300800 */
[----:B------:R-:W2:Y:S01]  /*2ebe0*/  LDL.LU R11, [R1+0x5fc] ;  /* 0x0005fc00010b7983 */ /* 0x000ea20000300800 */
[----:B------:R-:W2:Y:S01]  /*2ebf0*/  LDL.LU R25, [R1+0x600] ;  /* 0x0006000001197983 */ /* 0x000ea20000300800 */
[----:B------:R-:W2:Y:S02]  /*2ec00*/  LDL.LU R23, [R1+0x604] ;  /* 0x0006040001177983 */ /* 0x000ea40000300800 */
[----:B------:R-:W2:Y:S02]  /*2ec10*/  LDL.LU R22, [R1+0x608] ;  /* 0x0006080001167983 */ /* 0x000ea40000300800 */
[----:B------:R-:W-:-:S02]  /*2ec20*/  IMAD.MOV.U32 R21, RZ, RZ, R3 ;  /* 0x000000ffff157224 */ /* 0x000fc400078e0003 */
[C---:B-----5:R-:W-:Y:S02]  /*2ec30*/  FMUL R12, R0.reuse, R12 ;  /* 0x0000000c000c7220 */ /* 0x060fe40000400000 */
[----:B------:R-:W-:Y:S01]  /*2ec40*/  FMUL R13, R0, R13 ;  /* 0x0000000d000d7220 */ /* 0x000fe20000400000 */
[----:B--2---:R-:W-:Y:S01]  /*2ec50*/  STL.64 [R1+0x27d0], R22 ;  /* 0x0027d01601007387 */ /* 0x004fe20000100a00 */
[----:B------:R3:W-:Y:S02]  /*2ec60*/  STL.64 [R1+0x27c8], R20 ;  /* 0x0027c81401007387 */ /* 0x0007e40000100a00 */
[----:B---3--:R-:W-:Y:S02]  /*2ec70*/  MOV R20, R6 ;  /* 0x0000000600147202 */ /* 0x008fe40000000f00 */
[----:B------:R-:W-:Y:S01]  /*2ec80*/  MOV R21, R7 ;  /* 0x0000000700157202 */ /* 0x000fe20000000f00 */
[----:B------:R-:W2:Y:S01]  /*2ec90*/  LDL.LU R6, [R1+0x27dc] ;  /* 0x0027dc0001067983 */ /* 0x000ea20000300800 */
[----:B------:R-:W2:Y:S02]  /*2eca0*/  LDL.LU R7, [R1+0x27d8] ;  /* 0x0027d80001077983 */ /* 0x000ea40000300800 */
[----:B------:R-:W-:-:S02]  /*2ecb0*/  FMUL R14, R29, R14 ;  /* 0x0000000e1d0e7220 */ /* 0x000fc40000400000 */
[----:B------:R-:W-:Y:S01]  /*2ecc0*/  FMUL R15, R29, R15 ;  /* 0x0000000f1d0f7220 */ /* 0x000fe20000400000 */
[----:B------:R-:W3:Y:S01]  /*2ecd0*/  LDL R3, [R1+0x3c0] ;  /* 0x0003c00001037983 */ /* 0x000ee20000100800 */
[----:B------:R0:W-:Y:S02]  /*2ece0*/  STL [R1+0x26c0], R2 ;  /* 0x0026c00201007387 */ /* 0x0001e40000100800 */
[----:B------:R-:W5:Y:S02]  /*2ecf0*/  LDL.LU R18, [R1+0x618] ;  /* 0x0006180001127983 */ /* 0x000f640000300800 */
[----:B------:R-:W3:Y:S01]  /*2ed00*/  LDL R24, [R1+0x3bc] ;  /* 0x0003bc0001187983 */ /* 0x000ee20000100800 */
[----:B------:R-:W3:Y:S01]  /*2ed10*/  LDL R27, [R1+0x3e0] ;  /* 0x0003e000011b7983 */ /* 0x000ee20000100800 */
[----:B------:R-:W3:Y:S01]  /*2ed20*/  LDL.LU.64 R22, [R1+0x27d0] ;  /* 0x0027d00001167983 */ /* 0x000ee20000300a00 */
[----:B--2---:R-:W-:Y:S02]  /*2ed30*/  HMMA.16816.F32 R12, R4, R20, R12 ;  /* 0x00000014040c723c */ /* 0x004fe4000000180c */
[----:B------:R-:W2:Y:S01]  /*2ed40*/  LDL.LU.64 R20, [R1+0x27c8] ;  /* 0x0027c80001147983 */ /* 0x000ea20000300a00 */
[----:B------:R-:W-:-:S02]  /*2ed50*/  FMUL R8, R0, R8 ;  /* 0x0000000800087220 */ /* 0x000fc40000400000 */
[C---:B----4-:R-:W-:Y:S02]  /*2ed60*/  FMUL R9, R0.reuse, R9 ;  /* 0x0000000900097220 */ /* 0x050fe40000400000 */
[C---:B------:R-:W-:Y:S02]  /*2ed70*/  FMUL R10, R29.reuse, R10 ;  /* 0x0000000a1d0a7220 */ /* 0x040fe40000400000 */
[C---:B------:R-:W-:Y:S01]  /*2ed80*/  FMUL R11, R29.reuse, R11 ;  /* 0x0000000b1d0b7220 */ /* 0x040fe20000400000 */
[----:B0-----:R-:W4:Y:S11]  /*2ed90*/  LDL.LU R2, [R1+0x61c] ;  /* 0x00061c0001027983 */ /* 0x001f360000300800 */
[----:B------:R-:W-:Y:S02]  /*2eda0*/  @!UPT UIADD3 URZ, URZ, URZ, URZ ;  /* 0x0000003f3f3ff290 */ /* 0x000fe4000fffe03f */
[----:B------:R3:W-:Y:S01]  /*2edb0*/  STL.64 [R1+0x210], R12 ;  /* 0x0002100c01007387 */ /* 0x0007e20000100a00 */
[----:B------:R0:W-:Y:S02]  /*2edc0*/  STL.64 [R1+0x218], R14 ;  /* 0x0002180e01007387 */ /* 0x0001e40000100a00 */
[C---:B---3--:R-:W-:Y:S02]  /*2edd0*/  FMUL R13, R0.reuse, R23 ;  /* 0x00000017000d7220 */ /* 0x048fe40000400000 */
[----:B0-----:R-:W-:Y:S02]  /*2ede0*/  FMUL R14, R29, R22 ;  /* 0x000000161d0e7220 */ /* 0x001fe40000400000 */
[----:B------:R-:W3:Y:S01]  /*2edf0*/  LDL.LU.64 R22, [R1+0x27c0] ;  /* 0x0027c00001167983 */ /* 0x000ee20000300a00 */
[----:B--2---:R-:W-:Y:S03]  /*2ee00*/  HMMA.16816.F32 R8, R4, R20, R8 ;  /* 0x000000140408723c */ /* 0x004fe60000001808 */
[----:B------:R-:W2:Y:S01]  /*2ee10*/  LDL.LU.64 R20, [R1+0x27b8] ;  /* 0x0027b80001147983 */ /* 0x000ea20000300a00 */
[----:B------:R-:W-:-:S02]  /*2ee20*/  FMUL R12, R0, R25 ;  /* 0x00000019000c7220 */ /* 0x000fc40000400000 */
[C---:B------:R-:W-:Y:S11]  /*2ee30*/  FMUL R15, R29.reuse, R19 ;  /* 0x000000131d0f7220 */ /* 0x040ff60000400000 */
[----:B------:R-:W-:Y:S06]  /*2ee40*/  @!UPT UIADD3 URZ, URZ, URZ, URZ ;  /* 0x0000003f3f3ff290 */ /* 0x000fec000fffe03f */
[----:B------:R0:W-:Y:S01]  /*2ee50*/  STL.64 [R1+0x230], R8 ;  /* 0x0002300801007387 */ /* 0x0001e20000100a00 */
[----:B------:R-:W-:Y:S02]  /*2ee60*/  STL.64 [R1+0x238], R10 ;  /* 0x0002380a01007387 */ /* 0x000fe40000100a00 */
[C---:B0-----:R-:W-:Y:S02]  /*2ee70*/  FMUL R9, R0.reuse, R16 ;  /* 0x0000001000097220 */ /* 0x041fe40000400000 */
[----:B------:R-:W-:Y:S01]  /*2ee80*/  FMUL R8, R0, R17 ;  /* 0x0000001100087220 */ /* 0x000fe20000400000 */
[----:B------:R-:W3:Y:S01]  /*2ee90*/  LDL.LU R16, [R1+0x620] ;  /* 0x0006200001107983 */ /* 0x000ee20000300800 */
[----:B------:R-:W3:Y:S02]  /*2eea0*/  LDL.LU R17, [R1+0x624] ;  /* 0x0006240001117983 */ /* 0x000ee40000300800 */
[----:B------:R-:W3:Y:S02]  /*2eeb0*/  LDL.LU R0, [R1+0x628] ;  /* 0x0006280001007983 */ /* 0x000ee40000300800 */
[----:B------:R-:W3:Y:S01]  /*2eec0*/  LDL.LU R19, [R1+0x62c] ;  /* 0x00062c0001137983 */ /* 0x000ee20000300800 */
[C---:B--2---:R-:W-:Y:S11]  /*2eed0*/  HMMA.16816.F32 R12, R4.reuse, R20, R12 ;  /* 0x00000014040c723c */ /* 0x044ff6000000180c */
[----:B------:R-:W-:Y:S11]  /*2eee0*/  @!UPT UIADD3 URZ, URZ, URZ, URZ ;  /* 0x0000003f3f3ff290 */ /* 0x000ff6000fffe03f */
[----:B------:R-:W-:Y:S01]  /*2eef0*/  @!UPT UIADD3 URZ, URZ, URZ, URZ ;  /* 0x0000003f3f3ff290 */ /* 0x000fe2000fffe03f */
[----:B------:R-:W-:Y:S01]  /*2ef00*/  STL.64 [R1+0x240], R12 ;  /* 0x0002400c01007387 */ /* 0x000fe20000100a00 */
[----:B------:R0:W-:Y:S03]  /*2ef10*/  STL.64 [R1+0x248], R14 ;  /* 0x0002480e01007387 */ /* 0x0001e60000100a00 */
[----:B0-----:R-:W2:Y:S01]  /*2ef20*/  LDL.LU R15, [R1+0x810] ;  /* 0x00081000010f7983 */ /* 0x001ea20000300800 */
[C---:B-----5:R-:W-:Y:S02]  /*2ef30*/  FMUL R10, R29.reuse, R18 ;  /* 0x000000121d0a7220 */ /* 0x060fe40000400000 */
[----:B----4-:R-:W-:Y:S01]  /*2ef40*/  FMUL R11, R29, R2 ;  /* 0x000000021d0b7220 */ /* 0x010fe20000400000 */
[----:B--2---:R-:W-:Y:S01]  /*2ef50*/  STL [R1+0x27b0], R15 ;  /* 0x0027b00f01007387 */ /* 0x004fe20000100800 */
[----:B------:R-:W2:Y:S02]  /*2ef60*/  LDL.LU.64 R12, [R1+0xb0] ;  /* 0x0000b000010c7983 */ /* 0x000ea40000300a00 */
[----:B------:R0:W-:Y:S02]  /*2ef70*/  STL [R1+0x2798], R20 ;  /* 0x0027981401007387 */ /* 0x0001e40000100800 */
[----:B0-----:R-:W4:Y:S01]  /*2ef80*/  LDL.LU R20, [R1+0x170] ;  /* 0x0001700001147983 */ /* 0x001f220000300800 */
[----:B------:R0:W-:Y:S02]  /*2ef90*/  STL [R1+0x2780], R21 ;  /* 0x0027801501007387 */ /* 0x0001e40000100800 */
[----:B------:R-:W5:Y:S02]  /*2efa0*/  LDL.LU R26, [R1+0x630] ;  /* 0x00063000011a7983 */ /* 0x000f640000300800 */
[----:B------:R-:W3:Y:S01]  /*2efb0*/  LDL.LU R25, [R1+0x634] ;  /* 0x0006340001197983 */ /* 0x000ee20000300800 */
[----:B0-----:R-:W3:Y:S01]  /*2efc0*/  LDL.LU R21, [R1+0x638] ;  /* 0x0006380001157983 */ /* 0x001ee20000300800 */
[----:B------:R-:W3:Y:S01]  /*2efd0*/  LDL.LU R2, [R1+0x63c] ;  /* 0x00063c0001027983 */ /* 0x000ee20000300800 */
[----:B--2---:R-:W-:Y:S11]  /*2efe0*/  HMMA.16816.F32 R8, R4, R12, R8 ;  /* 0x0000000c0408723c */ /* 0x004ff60000001808 */
[----:B------:R-:W-:Y:S11]  /*2eff0*/  @!UPT UIADD3 URZ, URZ, URZ, URZ ;  /* 0x0000003f3f3ff290 */ /* 0x000ff6000fffe03f */
[----:B------:R-:W-:Y:S01]  /*2f000*/  @!UPT UIADD3 URZ, URZ, URZ, URZ ;  /* 0x0000003f3f3ff290 */ /* 0x000fe2000fffe03f */
[----:B------:R-:W-:Y:S01]  /*2f010*/  STL.64 [R1+0x250], R8 ;  /* 0x0002500801007387 */ /* 0x000fe20000100a00 */
[----:B------:R-:W-:Y:S02]  /*2f020*/  STL.64 [R1+0x258], R10 ;  /* 0x0002580a01007387 */ /* 0x000fe40000100a00 */
[----:B------:R-:W2:Y:S02]  /*2f030*/  LDL.LU R15, [R1+0x27b0] ;  /* 0x0027b000010f7983 */ /* 0x000ea40000300800 */
[----:B---3--:R-:W-:Y:S02]  /*2f040*/  FADD R3, -R3, R23 ;  /* 0x0000001703037221 */ /* 0x008fe40000000100 */
[----:B------:R-:W-:Y:S01]  /*2f050*/  FMUL R18, R29, R0 ;  /* 0x000000001d127220 */ /* 0x000fe20000400000 */
[----:B------:R-:W-:Y:S01]  /*2f060*/  MOV R23, R12 ;  /* 0x0000000c00177202 */ /* 0x000fe20000000f00 */
[----:B------:R-:W-:Y:S02]  /*2f070*/  IMAD.MOV.U32 R0, RZ, RZ, R13 ;  /* 0x000000ffff007224 */ /* 0x000fe400078e000d */
[----:B--2---:R-:W-:-:S02]  /*2f080*/  FADD R24, -R24, R15 ;  /* 0x0000000f18187221 */ /* 0x004fc40000000100 */
[----:B------:R-:W0:Y:S04]  /*2f090*/  LDSM.16.M88.4 R12, [R27+0x1b000] ;  /* 0x01b000001b0c783b */ /* 0x000e280000000200 */
[----:B0-----:R-:W-:Y:S01]  /*2f0a0*/  STL.64 [R1+0x2790], R14 ;  /* 0x0027900e01007387 */ /* 0x001fe20000100a00 */
[----:B------:R0:W-:Y:S03]  /*2f0b0*/  STL.64 [R1+0x2788], R12 ;  /* 0x0027880c01007387 */ /* 0x0001e60000100a00 */
[----:B0-----:R-:W2:Y:S04]  /*2f0c0*/  LDL R12, [R1+0xa0] ;  /* 0x0000a000010c7983 */ /* 0x001ea80000100800 */
[----:B------:R-:W2:Y:S01]  /*2f0d0*/  LDL R13, [R1+0xa4] ;  /* 0x0000a400010d7983 */ /* 0x000ea20000100800 */
[----:B----4-:R-:W-:-:S02]  /*2f0e0*/  FMUL R16, R20, R16 ;  /* 0x0000001014107220 */ /* 0x010fc40000400000 */
[----:B------:R-:W-:Y:S02]  /*2f0f0*/  FMUL R17, R20, R17 ;  /* 0x0000001114117220 */ /* 0x000fe40000400000 */
[----:B------:R-:W-:-:S07]  /*2f100*/  FMUL R19, R29, R19 ;  /* 0x000000131d137220 */ /* 0x000fce0000400000 */
[----:B--2---:R-:W-:Y:S01]  /*2f110*/  HMMA.16816.F32 R12, R4, R12, R16 ;  /* 0x0000000c040c723c */ /* 0x004fe20000001810 */
[----:B------:R-:W2:Y:S11]  /*2f120*/  LDL.LU R16, [R1+0x640] ;  /* 0x0006400001107983 */ /* 0x000eb60000300800 */
[----:B------:R-:W-:Y:S11]  /*2f130*/  @!UPT UIADD3 URZ, URZ, URZ, URZ ;  /* 0x0000003f3f3ff290 */ /* 0x000ff6000fffe03f */
[----:B------:R0:W-:Y:S01]  /*2f140*/  STL.64 [R1+0x2e0], R12 ;  /* 0x0002e00c01007387 */ /* 0x0001e20000100a00 */
[----:B------:R1:W-:Y:S02]  /*2f150*/  STL.64 [R1+0x2e8], R14 ;  /* 0x0002e80e01007387 */ /* 0x0003e40000100a00 */
[----:B------:R-:W3:Y:S02]  /*2f160*/  LDL.LU R17, [R1+0x644] ;  /* 0x0006440001117983 */ /* 0x000ee40000300800 */
[----:B------:R-:W4:Y:S01]  /*2f170*/  LDL.LU R18, [R1+0x648] ;  /* 0x0006480001127983 */ /* 0x000f220000300800 */
[----:B------:R-:W2:Y:S04]  /*2f180*/  LDL.LU R19, [R1+0x64c] ;  /* 0x00064c0001137983 */ /* 0x000ea80000300800 */
[----:B0-----:R-:W2:Y:S01]  /*2f190*/  LDL R12, [R1+0x70] ;  /* 0x00007000010c7983 */ /* 0x001ea20000100800 */
[----:B-1----:R-:W2:Y:S02]  /*2f1a0*/  LDL.LU R15, [R1+0x650] ;  /* 0x00065000010f7983 */ /* 0x002ea40000300800 */
[----:B------:R-:W2:Y:S01]  /*2f1b0*/  LDL.LU R14, [R1+0x654] ;  /* 0x00065400010e7983 */ /* 0x000ea20000300800 */
[----:B------:R-:W-:Y:S01]  /*2f1c0*/  MOV R13, R28 ;  /* 0x0000001c000d7202 */ /* 0x000fe20000000f00 */
[----:B-----5:R-:W-:-:S02]  /*2f1d0*/  FMUL R8, R20, R26 ;  /* 0x0000001a14087220 */ /* 0x020fc40000400000 */
[----:B------:R-:W-:Y:S02]  /*2f1e0*/  FMUL R9, R20, R25 ;  /* 0x0000001914097220 */ /* 0x000fe40000400000 */
[C---:B------:R-:W-:Y:S02]  /*2f1f0*/  FMUL R10, R29.reuse, R21 ;  /* 0x000000151d0a7220 */ /* 0x040fe40000400000 */
[----:B------:R-:W-:Y:S01]  /*2f200*/  FMUL R11, R29, R2 ;  /* 0x000000021d0b7220 */ /* 0x000fe20000400000 */
[----:B--2---:R-:W-:Y:S01]  /*2f210*/  STL.64 [R1+0x27a8], R14 ;  /* 0x0027a80e01007387 */ /* 0x004fe20000100a00 */
[----:B------:R0:W-:Y:S03]  /*2f220*/  STL.64 [R1+0x27a0], R12 ;  /* 0x0027a00c01007387 */ /* 0x0001e60000100a00 */
[----:B0-----:R-:W2:Y:S01]  /*2f230*/  LDL.LU.64 R12, [R1+0x90] ;  /* 0x00009000010c7983 */ /* 0x001ea20000300a00 */
[----:B------:R-:W-:-:S02]  /*2f240*/  FMUL R3, R3, 1.4426950216293334961 ;  /* 0x3fb8aa3b03037820 */ /* 0x000fc40000400000 */
[----:B------:R-:W5:Y:S02]  /*2f250*/  LDL.LU R2, [R1+0x658] ;  /* 0x0006580001027983 */ /* 0x000f640000300800 */
[----:B------:R0:W-:Y:S02]  /*2f260*/  MUFU.EX2 R28, R3 ;  /* 0x00000003001c7308 */ /* 0x0001e40000000800 */
[----:B0-----:R-:W-:Y:S02]  /*2f270*/  FMUL R3, R24, 1.4426950216293334961 ;  /* 0x3fb8aa3b18037820 */ /* 0x001fe40000400000 */
[----:B------:R-:W3:Y:S01]  /*2f280*/  LDL.LU R24, [R1+0x80] ;  /* 0x0000800001187983 */ /* 0x000ee20000300800 */
[----:B------:R-:W3:Y:S02]  /*2f290*/  LDL R26, [R1+0x88] ;  /* 0x00008800011a7983 */ /* 0x000ee40000100800 */
[----:B------:R-:W3:Y:S01]  /*2f2a0*/  LDL R27, [R1+0x8c] ;  /* 0x00008c00011b7983 */ /* 0x000ee20000100800 */
[----:B------:R-:W-:Y:S01]  /*2f2b0*/  MOV R25, R22 ;  /* 0x0000001600197202 */ /* 0x000fe20000000f00 */
[----:B--2---:R-:W-:Y:S01]  /*2f2c0*/  HMMA.16816.F32 R8, R4, R12, R8 ;  /* 0x0000000c0408723c */ /* 0x004fe20000001808 */
[----:B------:R-:W-:Y:S01]  /*2f2d0*/  MOV R21, R12 ;  /* 0x0000000c00157202 */ /* 0x000fe20000000f00 */
[----:B------:R-:W-:Y:S11]  /*2f2e0*/  IMAD.MOV.U32 R22, RZ, RZ, R13 ;  /* 0x000000ffff167224 */ /* 0x000ff600078e000d */
[----:B------:R-:W-:Y:S10]  /*2f2f0*/  @!UPT UIADD3 URZ, URZ, URZ, URZ ;  /* 0x0000003f3f3ff290 */ /* 0x000ff4000fffe03f */
[----:B------:R-:W-:Y:S01]  /*2f300*/  STL.64 [R1+0x2d0], R8 ;  /* 0x0002d00801007387 */ /* 0x000fe20000100a00 */
[----:B------:R0:W-:Y:S02]  /*2f310*/  STL.64 [R1+0x2d8], R10 ;  /* 0x0002d80a01007387 */ /* 0x0001e40000100a00 */
[----:B------:R-:W2:Y:S02]  /*2f320*/  LDL.LU.64 R14, [R1+0x27a8] ;  /* 0x0027a800010e7983 */ /* 0x000ea40000300a00 */
[----:B------:R-:W2:Y:S01]  /*2f330*/  LDL.LU.64 R12, [R1+0x27a0] ;  /* 0x0027a000010c7983 */ /* 0x000ea20000300a00 */
[----:B0-----:R-:W2:Y:S01]  /*2f340*/  LDL.LU R11, [R1+0x65c] ;  /* 0x00065c00010b7983 */ /* 0x001ea20000300800 */
[C---:B------:R-:W-:Y:S02]  /*2f350*/  FMUL R16, R20.reuse, R16 ;  /* 0x0000001014107220 */ /* 0x040fe40000400000 */
[----:B---3--:R-:W-:Y:S02]  /*2f360*/  FMUL R17, R20, R17 ;  /* 0x0000001114117220 */ /* 0x008fe40000400000 */
[----:B----4-:R-:W-:-:S02]  /*2f370*/  FMUL R18, R29, R18 ;  /* 0x000000121d127220 */ /* 0x010fc40000400000 */
[----:B------:R-:W-:-:S07]  /*2f380*/  FMUL R19, R29, R19 ;  /* 0x000000131d137220 */ /* 0x000fce0000400000 */
[C---:B------:R-:W-:Y:S01]  /*2f390*/  HMMA.16816.F32 R16, R4.reuse, R24, R16 ;  /* 0x000000180410723c */ /* 0x040fe20000001810 */
[C---:B-----5:R-:W-:Y:S02]  /*2f3a0*/  FMUL R10, R29.reuse, R2 ;  /* 0x000000021d0a7220 */ /* 0x060fe40000400000 */
[C---:B--2---:R-:W-:Y:S02]  /*2f3b0*/  FMUL R8, R20.reuse, R15 ;  /* 0x0000000f14087220 */ /* 0x044fe40000400000 */
[----:B------:R-:W-:Y:S02]  /*2f3c0*/  FMUL R9, R20, R14 ;  /* 0x0000000e14097220 */ /* 0x000fe40000400000 */
[----:B------:R-:W2:Y:S01]  /*2f3d0*/  LDL.LU R20, [R1+0x2798] ;  /* 0x0027980001147983 */ /* 0x000ea20000300800 */
[----:B------:R-:W3:Y:S02]  /*2f3e0*/  LDL.LU R2, [R1+0x66c] ;  /* 0x00066c0001027983 */ /* 0x000ee40000300800 */
[----:B------:R-:W-:Y:S11]  /*2f3f0*/  FMUL R11, R29, R11 ;  /* 0x0000000b1d0b7220 */ /* 0x000ff60000400000 */
[----:B------:R-:W-:Y:S02]  /*2f400*/  @!UPT UIADD3 URZ, URZ, URZ, URZ ;  /* 0x0000003f3f3ff290 */ /* 0x000fe4000fffe03f */
[----:B------:R0:W-:Y:S01]  /*2f410*/  STL.64 [R1+0x2c0], R16 ;  /* 0x0002c01001007387 */ /* 0x0001e20000100a00 */
[----:B------:R-:W-:Y:S03]  /*2f420*/  HMMA.16816.F32 R4, R4, R12, R8 ;  /* 0x0000000c0404723c */ /* 0x000fe60000001808 */
[----:B------:R1:W-:Y:S04]  /*2f430*/  STL.64 [R1+0x2c8], R18 ;  /* 0x0002c81201007387 */ /* 0x0003e80000100a00 */
[----:B0-----:R-:W4:Y:S01]  /*2f440*/  LDL.LU R16, [R1+0xd0] ;  /* 0x0000d00001107983 */ /* 0x001f220000300800 */
[----:B------:R-:W4:Y:S03]  /*2f450*/  LDL.LU R17, [R1+0xd4] ;  /* 0x0000d40001117983 */ /* 0x000f260000300800 */
[----:B-1----:R-:W5:Y:S01]  /*2f460*/  LDL.LU R19, [R1+0x678] ;  /* 0x0006780001137983 */ /* 0x002f620000300800 */
[----:B------:R-:W2:Y:S02]  /*2f470*/  LDL.LU R18, [R1+0x67c] ;  /* 0x00067c0001127983 */ /* 0x000ea40000300800 */
[----:B------:R0:W-:Y:S02]  /*2f480*/  STL.64 [R1+0x2768], R26 ;  /* 0x0027681a01007387 */ /* 0x0001e40000100a00 */
[----:B0-----:R-:W2:Y:S01]  /*2f490*/  LDL.LU R26, [R1+0x670] ;  /* 0x00067000011a7983 */ /* 0x001ea20000300800 */
[----:B------:R-:W2:Y:S02]  /*2f4a0*/  LDL.LU R27, [R1+0x674] ;  /* 0x00067400011b7983 */ /* 0x000ea40000300800 */
[----:B------:R0:W-:Y:S02]  /*2f4b0*/  STL.64 [R1+0x2760], R24 ;  /* 0x0027601801007387 */ /* 0x0001e40000100a00 */
[----:B0-----:R-:W2:Y:S01]  /*2f4c0*/  LDL.LU R24, [R1+0x664] ;  /* 0x0006640001187983 */ /* 0x001ea20000300800 */
[----:B------:R-:W4:Y:S02]  /*2f4d0*/  LDL.LU R25, [R1+0x668] ;  /* 0x0006680001197983 */ /* 0x000f240000300800 */
[----:B------:R0:W-:Y:S02]  /*2f4e0*/  STL [R1+0x1948], R29 ;  /* 0x0019481d01007387 */ /* 0x0001e40000100800 */
[----:B0-----:R-:W5:Y:S01]  /*2f4f0*/  LDL.LU R29, [R1+0x660] ;  /* 0x00066000011d7983 */ /* 0x001f620000300800 */
[----:B------:R-:W5:Y:S02]  /*2f500*/  LDL.LU.64 R14, [R1+0x2790] ;  /* 0x00279000010e7983 */ /* 0x000f640000300a00 */
[----:B------:R-:W5:Y:S02]  /*2f510*/  LDL.LU.64 R12, [R1+0x2788] ;  /* 0x00278800010c7983 */ /* 0x000f640000300a00 */
[----:B------:R-:W5:Y:S01]  /*2f520*/  LDL.LU R8, [R1+0xe0] ;  /* 0x0000e00001087983 */ /* 0x000f620000300800 */
[----:B------:R-:W-:Y:S01]  /*2f530*/  STL.64 [R1+0x2b0], R4 ;  /* 0x0002b00401007387 */ /* 0x000fe20000100a00 */
[----:B------:R3:W-:Y:S02]  /*2f540*/  STL.64 [R1+0x2b8], R6 ;  /* 0x0002b80601007387 */ /* 0x0007e40000100a00 */
[----:B------:R-:W5:Y:S01]  /*2f550*/  LDL.LU R9, [R1+0xe4] ;  /* 0x0000e40001097983 */ /* 0x000f620000300800 */
[----:B------:R-:W3:Y:S01]  /*2f560*/  MUFU.EX2 R3, R3 ;  /* 0x0000000300037308 */ /* 0x000ee20000000800 */
[----:B------:R-:W5:Y:S01]  /*2f570*/  LDL.LU R10, [R1+0x680] ;  /* 0x00068000010a7983 */ /* 0x000f620000300800 */
[----:B---3--:R-:W-:-:S02]  /*2f580*/  FMUL R7, R3, R2 ;  /* 0x0000000203077220 */ /* 0x008fc40000400000 */
[C---:B--2---:R-:W-:Y:S02]  /*2f590*/  FMUL R5, R28.reuse, R24 ;  /* 0x000000181c057220 */ /* 0x044fe40000400000 */
[----:B----4-:R-:W-:Y:S02]  /*2f5a0*/  FMUL R6, R3, R25 ;  /* 0x0000001903067220 */ /* 0x010fe40000400000 */
[----:B-----5:R-:W-:-:S07]  /*2f5b0*/  FMUL R4, R28, R29 ;  /* 0x0000001d1c047220 */ /* 0x020fce0000400000 */
[----:B------:R-:W-:Y:S01]  /*2f5c0*/  HMMA.16816.F32 R4, R12, R8, R4 ;  /* 0x000000080c04723c */ /* 0x000fe20000001804 */
[----:B------:R-:W2:Y:S01]  /*2f5d0*/  LDL.LU R9, [R1+0x684] ;  /* 0x0006840001097983 */ /* 0x000ea20000300800 */
[----:B------:R-:W-:Y:S11]  /*2f5e0*/  MOV R24, R21 ;  /* 0x0000001500187202 */ /* 0x000ff60000000f00 */
[----:B------:R-:W-:Y:S10]  /*2f5f0*/  @!UPT UIADD3 URZ, URZ, URZ, URZ ;  /* 0x0000003f3f3ff290 */ /* 0x000ff4000fffe03f */
[----:B------:R0:W-:Y:S01]  /*2f600*/  STL.64 [R1+0x2a0], R4 ;  /* 0x0002a00401007387 */ /* 0x0001e20000100a00 */
[----:B------:R1:W-:Y:S02]  /*2f610*/  STL.64 [R1+0x2a8], R6 ;  /* 0x0002a80601007387 */ /* 0x0003e40000100a00 */
[----:B------:R-:W3:Y:S02]  /*2f620*/  LDL.LU R8, [R1+0x688] ;  /* 0x0006880001087983 */ /* 0x000ee40000300800 */
[----:B------:R-:W4:Y:S01]  /*2f630*/  LDL.LU R2, [R1+0x68c] ;  /* 0x00068c0001027983 */ /* 0x000f220000300800 */
[----:B------:R-:W5:Y:S01]  /*2f640*/  LDL.LU R21, [R1+0x2780] ;  /* 0x0027800001157983 */ /* 0x000f620000300800 */
[----:B------:R-:W-:Y:S02]  /*2f650*/  MOV R25, R22 ;  /* 0x0000001600197202 */ /* 0x000fe40000000f00 */
[----:B------:R-:W5:Y:S03]  /*2f660*/  LDL.LU R22, [R1+0x277c] ;  /* 0x00277c0001167983 */ /* 0x000f660000300800 */
[----:B------:R1:W-:Y:S01]  /*2f670*/  STL.64 [R1+0x2770], R24 ;  /* 0x0027701801007387 */ /* 0x0003e20000100a00 */
[----:B0-----:R-:W-:-:S02]  /*2f680*/  FMUL R4, R28, R26 ;  /* 0x0000001a1c047220 */ /* 0x001fc40000400000 */
[----:B------:R-:W-:Y:S02]  /*2f690*/  FMUL R5, R28, R27 ;  /* 0x0000001b1c057220 */ /* 0x000fe40000400000 */
[C---:B-1----:R-:W-:Y:S02]  /*2f6a0*/  FMUL R6, R3.reuse, R19 ;  /* 0x0000001303067220 */ /* 0x042fe40000400000 */
[----:B------:R-:W-:Y:S01]  /*2f6b0*/  FMUL R7, R3, R18 ;  /* 0x0000001203077220 */ /* 0x000fe20000400000 */
[----:B------:R-:W-:Y:S02]  /*2f6c0*/  MOV R24, R23 ;  /* 0x0000001700187202 */ /* 0x000fe40000000f00 */
[----:B------:R-:W5:Y:S04]  /*2f6d0*/  LDL.LU R23, [R1+0x2778] ;  /* 0x0027780001177983 */ /* 0x000f680000300800 */
[----:B------:R-:W-:Y:S01]  /*2f6e0*/  HMMA.16816.F32 R4, R12, R16, R4 ;  /* 0x000000100c04723c */ /* 0x000fe20000001804 */
[----:B------:R-:W-:-:S02]  /*2f6f0*/  IMAD.MOV.U32 R25, RZ, RZ, R0 ;  /* 0x000000ffff197224 */ /* 0x000fc400078e0000 */
[----:B------:R-:W5:Y:S01]  /*2f700*/  LDL R0, [R1+0x1074] ;  /* 0x0010740001007983 */ /* 0x000f620000100800 */
[----:B------:R-:W5:Y:S02]  /*2f710*/  LDL.LU R26, [R1+0x690] ;  /* 0x00069000011a7983 */ /* 0x000f640000300800 */
[----:B------:R-:W5:Y:S11]  /*2f720*/  LDL.LU R19, [R1+0x694] ;  /* 0x0006940001137983 */ /* 0x000f760000300800 */
[----:B------:R-:W-:Y:S06]  /*2f730*/  @!UPT UIADD3 URZ, URZ, URZ, URZ ;  /* 0x0000003f3f3ff290 */ /* 0x000fec000fffe03f */
[----:B------:R0:W-:Y:S01]  /*2f740*/  STL.64 [R1+0x290], R4 ;  /* 0x0002900401007387 */ /* 0x0001e20000100a00 */
[----:B------:R3:W-:Y:S02]  /*2f750*/  STL.64 [R1+0x298], R6 ;  /* 0x0002980601007387 */ /* 0x0007e40000100a00 */
[----:B------:R-:W5:Y:S02]  /*2f760*/  LDL.LU R18, [R1+0x698] ;  /* 0x0006980001127983 */ /* 0x000f640000300800 */
[----:B------:R-:W5:Y:S02]  /*2f770*/  LDL.LU R11, [R1+0x69c] ;  /* 0x00069c00010b7983 */ /* 0x000f640000300800 */
[C---:B0-----:R-:W-:Y:S02]  /*2f780*/  FMUL R4, R28.reuse, R10 ;  /* 0x0000000a1c047220 */ /* 0x041fe40000400000 */
[----:B--2---:R-:W-:Y:S02]  /*2f790*/  FMUL R5, R28, R9 ;  /* 0x000000091c057220 */ /* 0x004fe40000400000 */
[----:B---3--:R-:W-:-:S02]  /*2f7a0*/  FMUL R6, R3, R8 ;  /* 0x0000000803067220 */ /* 0x008fc40000400000 */
[C---:B----4-:R-:W-:Y:S01]  /*2f7b0*/  FMUL R7, R3.reuse, R2 ;  /* 0x0000000203077220 */ /* 0x050fe20000400000 */
[----:B------:R-:W2:Y:S01]  /*2f7c0*/  LDL.LU R8, [R1+0x6a0] ;  /* 0x0006a00001087983 */ /* 0x000ea20000300800 */
[----:B------:R-:W3:Y:S02]  /*2f7d0*/  LDL.LU R9, [R1+0x6a4] ;  /* 0x0006a40001097983 */ /* 0x000ee40000300800 */
[----:B------:R-:W4:Y:S02]  /*2f7e0*/  LDL.LU R10, [R1+0x6a8] ;  /* 0x0006a800010a7983 */ /* 0x000f240000300800 */
[----:B------:R-:W4:Y:S01]  /*2f7f0*/  LDL.LU R2, [R1+0x6ac] ;  /* 0x0006ac0001027983 */ /* 0x000f220000300800 */
[----:B------:R-:W4:Y:S01]  /*2f800*/  LDL.LU R16, [R1+0x6b0] ;  /* 0x0006b00001107983 */ /* 0x000f220000300800 */
[----:B------:R-:W4:Y:S01]  /*2f810*/  LDL.LU R17, [R1+0x6b4] ;  /* 0x0006b40001117983 */ /* 0x000f220000300800 */
[----:B-----5:R-:W-:Y:S11]  /*2f820*/  HMMA.16816.F32 R4, R12, R20, R4 ;  /* 0x000000140c04723c */ /* 0x020ff60000001804 */
[----:B------:R-:W-:Y:S11]  /*2f830*/  @!UPT UIADD3 URZ, URZ, URZ, URZ ;  /* 0x0000003f3f3ff290 */ /* 0x000ff6000fffe03f */
[----:B------:R-:W-:Y:S01]  /*2f840*/  @!UPT UIADD3 URZ, URZ, URZ, URZ ;  /* 0x0000003f3f3ff290 */ /* 0x000fe2000fffe03f */
[----:B------:R0:W-:Y:S01]  /*2f850*/  STL.64 [R1+0x280], R4 ;  /* 0x0002800401007387 */ /* 0x0001e20000100a00 */
[----:B------:R1:W-:Y:S02]  /*2f860*/  STL.64 [R1+0x288], R6 ;  /* 0x0002880601007387 */ /* 0x0003e40000100a00 */
[----:B------:R5:W-:Y:S02]  /*2f870*/  STL.64 [R1+0x2748], R22 ;  /* 0x0027481601007387 */ /* 0x000be40000100a00 */
[----:B------:R-:W5:Y:S01]  /*2f880*/  LDL.LU R20, [R1+0xa0] ;  /* 0x0000a00001147983 */ /* 0x000f620000300800 */
[----:B------:R-:W5:Y:S01]  /*2f890*/  LDL.LU R21, [R1+0xa4] ;  /* 0x0000a40001157983 */ /* 0x000f620000300800 */
[C---:B0-----:R-:W-:Y:S02]  /*2f8a0*/  FMUL R4, R28.reuse, R26 ;  /* 0x0000001a1c047220 */ /* 0x041fe40000400000 */
[----:B------:R-:W-:Y:S02]  /*2f8b0*/  FMUL R5, R28, R19 ;  /* 0x000000131c057220 */ /* 0x000fe40000400000 */
[----:B-1----:R-:W-:-:S02]  /*2f8c0*/  FMUL R6, R3, R18 ;  /* 0x0000001203067220 */ /* 0x002fc40000400000 */
[----:B------:R-:W-:-:S07]  /*2f8d0*/  FMUL R7, R3, R11 ;  /* 0x0000000b03077220 */ /* 0x000fce0000400000 */
[----:B------:R-:W-:Y:S01]  /*2f8e0*/  HMMA.16816.F32 R4, R12, R24, R4 ;  /* 0x000000180c04723c */ /* 0x000fe20000001804 */
[----:B------:R-:W5:Y:S01]  /*2f8f0*/  LDL.LU.64 R24, [R1+0x2770] ;  /* 0x0027700001187983 */ /* 0x000f620000300a00 */
[----:B------:R-:W5:Y:S02]  /*2f900*/  LDL.LU R18, [R1+0x6b8] ;  /* 0x0006b80001127983 */ /* 0x000f640000300800 */
[----:B------:R-:W5:Y:S11]  /*2f910*/  LDL.LU R19, [R1+0x6bc] ;  /* 0x0006bc0001137983 */ /* 0x000f760000300800 */
[----:B------:R-:W-:Y:S08]  /*2f920*/  @!UPT UIADD3 URZ, URZ, URZ, URZ ;  /* 0x0000003f3f3ff290 */ /* 0x000ff0000fffe03f */
[----:B------:R-:W-:Y:S01]  /*2f930*/  STL.64 [R1+0x270], R4 ;  /* 0x0002700401007387 */ /* 0x000fe20000100a00 */
[----:B------:R-:W-:Y:S02]  /*2f940*/  STL.64 [R1+0x278], R6 ;  /* 0x0002780601007387 */ /* 0x000fe40000100a00 */
[----:B------:R-:W-:Y:S04]  /*2f950*/  LDSM.16.M88.4 R4, [R0+0x18000] ;  /* 0x018000000004783b */ /* 0x000fe80000000200 */
[C---:B--2---:R-:W-:Y:S02]  /*2f960*/  FMUL R8, R28.reuse, R8 ;  /* 0x000000081c087220 */ /* 0x044fe40000400000 */
[----:B---3--:R-:W-:Y:S02]  /*2f970*/  FMUL R9, R28, R9 ;  /* 0x000000091c097220 */ /* 0x008fe40000400000 */
[----:B----4-:R-:W-:-:S02]  /*2f980*/  FMUL R10, R3, R10 ;  /* 0x0000000a030a7220 */ /* 0x010fc40000400000 */
[----:B------:R-:W-:-:S07]  /*2f990*/  FMUL R11, R3, R2 ;  /* 0x00000002030b7220 */ /* 0x000fce0000400000 */
[C---:B-----5:R-:W-:Y:S01]  /*2f9a0*/  HMMA.16816.F32 R8, R12.reuse, R20, R8 ;  /* 0x000000140c08723c */ /* 0x060fe20000001808 */
[----:B------:R-:W2:Y:S01]  /*2f9b0*/  LDL.LU R20, [R1+0x6c8] ;  /* 0x0006c80001147983 */ /* 0x000ea20000300800 */
[----:B------:R-:W3:Y:S02]  /*2f9c0*/  LDL.LU R2, [R1+0x6cc] ;  /* 0x0006cc0001027983 */ /* 0x000ee40000300800 */
[C---:B------:R-:W-:Y:S02]  /*2f9d0*/  FMUL R16, R28.reuse, R16 ;  /* 0x000000101c107220 */ /* 0x040fe40000400000 */
[C---:B------:R-:W-:Y:S11]  /*2f9e0*/  FMUL R17, R28.reuse, R17 ;  /* 0x000000111c117220 */ /* 0x040ff60000400000 */
[----:B------:R-:W-:Y:S06]  /*2f9f0*/  @!UPT UIADD3 URZ, URZ, URZ, URZ ;  /* 0x0000003f3f3ff290 */ /* 0x000fec000fffe03f */
[----:B------:R-:W-:Y:S01]  /*2fa00*/  STL.64 [R1+0x260], R8 ;  /* 0x0002600801007387 */ /* 0x000fe20000100a00 */
[----:B------:R-:W-:Y:S02]  /*2fa10*/  STL.64 [R1+0x268], R10 ;  /* 0x0002680a01007387 */ /* 0x000fe40000100a00 */
[----:B------:R-:W0:Y:S04]  /*2fa20*/  LDSM.16.M88.4 R8, [R0+0x19000] ;  /* 0x019000000008783b */ /* 0x000e280000000200 */
[C---:B------:R-:W-:Y:S02]  /*2fa30*/  FMUL R18, R3.reuse, R18 ;  /* 0x0000001203127220 */ /* 0x040fe40000400000 */
[----:B------:R-:W-:Y:S01]  /*2fa40*/  FMUL R19, R3, R19 ;  /* 0x0000001303137220 */ /* 0x000fe20000400000 */
[----:B------:R-:W4:Y:S06]  /*2fa50*/  LDL.64 R22, [R1+0xe8] ;  /* 0x0000e80001167983 */ /* 0x000f2c0000100a00 */
[----:B------:R-:W-:Y:S01]  /*2fa60*/  HMMA.16816.F32 R16, R12, R24, R16 ;  /* 0x000000180c10723c */ /* 0x000fe20000001810 */
[----:B0-----:R-:W-:Y:S01]  /*2fa70*/  STL.64 [R1+0x2708], R10 ;  /* 0x0027080a01007387 */ /* 0x001fe20000100a00 */
[----:B------:R0:W-:Y:S03]  /*2fa80*/  STL.64 [R1+0x2700], R8 ;  /* 0x0027000801007387 */ /* 0x0001e60000100a00 */
[----:B0-----:R-:W5:Y:S01]  /*2fa90*/  LDL.LU.64 R8, [R1+0x70] ;  /* 0x0000700001087983 */ /* 0x001f620000300a00 */
[----:B------:R-:W2:Y:S02]  /*2faa0*/  LDL.LU.64 R10, [R1+0x78] ;  /* 0x00007800010a7983 */ /* 0x000ea40000300a00 */
[----:B------:R-:W2:Y:S02]  /*2fab0*/  LDL.LU.64 R26, [R1+0x2768] ;  /* 0x00276800011a7983 */ /* 0x000ea40000300a00 */
[----:B------:R-:W2:Y:S11]  /*2fac0*/  LDL.LU.64 R24, [R1+0x2760] ;  /* 0x0027600001187983 */ /* 0x000eb60000300a00 */
[----:B------:R-:W-:Y:S02]  /*2fad0*/  @!UPT UIADD3 URZ, URZ, URZ, URZ ;  /* 0x0000003f3f3ff290 */ /* 0x000fe4000fffe03f */
[----:B------:R-:W-:Y:S01]  /*2fae0*/  STL.64 [R1+0x220], R16 ;  /* 0x0002201001007387 */ /* 0x000fe20000100a00 */
[----:B------:R0:W-:Y:S03]  /*2faf0*/  STL.64 [R1+0x228], R18 ;  /* 0x0002281201007387 */ /* 0x0001e60000100a00 */
[----:B0-----:R-:W2:Y:S01]  /*2fb00*/  LDL.LU R18, [R1+0x6c0] ;  /* 0x0006c00001127983 */ /* 0x001ea20000300800 */
[----:B------:R-:W3:Y:S02]  /*2fb10*/  LDL.LU R19, [R1+0x6c4] ;  /* 0x0006c40001137983 */ /* 0x000ee40000300800 */
[----:B------:R-:W4:Y:S02]  /*2fb20*/  LDL.LU R29, [R1+0x6d0] ;  /* 0x0006d000011d7983 */ /* 0x000f240000300800 */
[----:B------:R-:W4:Y:S02]  /*2fb30*/  LDL.LU R21, [R1+0x6d4] ;  /* 0x0006d40001157983 */ /* 0x000f240000300800 */
[----:B--2---:R-:W-:-:S02]  /*2fb40*/  FMUL R16, R28, R18 ;  /* 0x000000121c107220 */ /* 0x004fc40000400000 */
[C---:B---3--:R-:W-:Y:S02]  /*2fb50*/  FMUL R17, R28.reuse, R19 ;  /* 0x000000131c117220 */ /* 0x048fe40000400000 */
[C---:B------:R-:W-:Y:S02]  /*2fb60*/  FMUL R18, R3.reuse, R20 ;  /* 0x0000001403127220 */ /* 0x040fe40000400000 */
[C---:B------:R-:W-:Y:S01]  /*2fb70*/  FMUL R19, R3.reuse, R2 ;  /* 0x0000000203137220 */ /* 0x040fe20000400000 */
[----:B------:R-:W2:Y:S01]  /*2fb80*/  LDL.LU R20, [R1+0x6d8] ;  /* 0x0006d80001147983 */ /* 0x000ea20000300800 */
[----:B------:R-:W3:Y:S05]  /*2fb90*/  LDL.LU R2, [R1+0x6dc] ;  /* 0x0006dc0001027983 */ /* 0x000eea0000300800 */
[----:B------:R-:W-:Y:S01]  /*2fba0*/  HMMA.16816.F32 R16, R12, R24, R16 ;  /* 0x000000180c10723c */ /* 0x000fe20000001810 */
[----:B------:R0:W-:Y:S01]  /*2fbb0*/  STL.64 [R1+0x2720], R26 ;  /* 0x0027201a01007387 */ /* 0x0001e20000100a00 */
[----:B------:R-:W5:Y:S11]  /*2fbc0*/  LDL.LU R24, [R1+0x100] ;  /* 0x0001000001187983 */ /* 0x000f760000300800 */
[----:B------:R-:W-:Y:S10]  /*2fbd0*/  @!UPT UIADD3 URZ, URZ, URZ, URZ ;  /* 0x0000003f3f3ff290 */ /* 0x000ff4000fffe03f */
[----:B------:R4:W-:Y:S01]  /*2fbe0*/  STL.64 [R1+0x1d0], R16 ;  /* 0x0001d01001007387 */ /* 0x0009e20000100a00 */
[----:B------:R2:W-:Y:S02]  /*2fbf0*/  STL.64 [R1+0x1d8], R18 ;  /* 0x0001d81201007387 */ /* 0x0005e40000100a00 */
[----:B------:R-:W5:Y:S02]  /*2fc00*/  LDL.LU R25, [R1+0x104] ;  /* 0x0001040001197983 */ /* 0x000f640000300800 */
[----:B0-----:R-:W5:Y:S01]  /*2fc10*/  LDL.LU R26, [R1+0x108] ;  /* 0x00010800011a7983 */ /* 0x001f620000300800 */
[----:B------:R-:W5:Y:S01]  /*2fc20*/  LDL.LU R27, [R1+0x10c] ;  /* 0x00010c00011b7983 */ /* 0x000f620000300800 */
[C---:B----4-:R-:W-:Y:S02]  /*2fc30*/  FMUL R16, R28.reuse, R29 ;  /* 0x0000001d1c107220 */ /* 0x050fe40000400000 */
[----:B------:R-:W-:Y:S02]  /*2fc40*/  FMUL R17, R28, R21 ;  /* 0x000000151c117220 */ /* 0x000fe40000400000 */
[----:B--2---:R-:W-:-:S02]  /*2fc50*/  FMUL R18, R3, R20 ;  /* 0x0000001403127220 */ /* 0x004fc40000400000 */
[----:B---3--:R-:W-:-:S07]  /*2fc60*/  FMUL R19, R3, R2 ;  /* 0x0000000203137220 */ /* 0x008fce0000400000 */
[----:B-----5:R-:W-:Y:S01]  /*2fc70*/  HMMA.16816.F32 R12, R12, R8, R16 ;  /* 0x000000080c0c723c */ /* 0x020fe20000001810 */
[----:B------:R-:W-:Y:S01]  /*2fc80*/  STL.64 [R1+0x2758], R26 ;  /* 0x0027581a01007387 */ /* 0x000fe20000100a00 */
[----:B------:R0:W-:Y:S03]  /*2fc90*/  STL.64 [R1+0x2750], R24 ;  /* 0x0027501801007387 */ /* 0x0001e60000100a00 */
[----:B0-----:R-:W2:Y:S01]  /*2fca0*/  LDL.LU R24, [R1+0x120] ;  /* 0x0001200001187983 */ /* 0x001ea20000300800 */
[----:B------:R-:W2:Y:S02]  /*2fcb0*/  LDL.LU R25, [R1+0x124] ;  /* 0x0001240001197983 */ /* 0x000ea40000300800 */
[----:B------:R-:W2:Y:S02]  /*2fcc0*/  LDL.LU R26, [R1+0x128] ;  /* 0x00012800011a7983 */ /* 0x000ea40000300800 */
[----:B------:R-:W2:Y:S01]  /*2fcd0*/  LDL.LU R27, [R1+0x12c] ;  /* 0x00012c00011b7983 */ /* 0x000ea20000300800 */
[----:B------:R-:W-:Y:S01]  /*2fce0*/  STL [R1+0x194c], R28 ;  /* 0x00194c1c01007387 */ /* 0x000fe20000100800 */
[----:B------:R-:W-:Y:S02]  /*2fcf0*/  STL [R1+0x1950], R3 ;  /* 0x0019500301007387 */ /* 0x000fe40000100800 */
[----:B------:R0:W-:Y:S02]  /*2fd00*/  STL.64 [R1+0x2718], R10 ;  /* 0x0027180a01007387 */ /* 0x0001e40000100a00 */
[----:B------:R-:W3:Y:S07]  /*2fd10*/  LDL.LU R8, [R1+0x110] ;  /* 0x0001100001087983 */ /* 0x000eee0000300800 */
[----:B------:R-:W-:Y:S01]  /*2fd20*/  STL.64 [R1+0x1a0], R12 ;  /* 0x0001a00c01007387 */ /* 0x000fe20000100a00 */
[----:B------:R1:W-:Y:S02]  /*2fd30*/  STL.64 [R1+0x1a8], R14 ;  /* 0x0001a80e01007387 */ /* 0x0003e40000100a00 */
[----:B------:R-:W3:Y:S01]  /*2fd40*/  LDL.LU R9, [R1+0x114] ;  /* 0x0001140001097983 */ /* 0x000ee20000300800 */
[----:B0-----:R-:W3:Y:S01]  /*2fd50*/  LDL.LU R10, [R1+0x118] ;  /* 0x00011800010a7983 */ /* 0x001ee20000300800 */
[----:B------:R-:W3:Y:S03]  /*2fd60*/  LDL.LU R11, [R1+0x11c] ;  /* 0x00011c00010b7983 */ /* 0x000ee60000300800 */
[----:B-1----:R-:W4:Y:S01]  /*2fd70*/  LDL.LU.64 R14, [R1+0xb8] ;  /* 0x0000b800010e7983 */ /* 0x002f220000300a00 */
[----:B------:R-:W5:Y:S03]  /*2fd80*/  LDL R18, [R1+0xa8] ;  /* 0x0000a80001127983 */ /* 0x000f660000100800 */
[----:B------:R-:W5:Y:S01]  /*2fd90*/  LDL R19, [R1+0xac] ;  /* 0x0000ac0001137983 */ /* 0x000f620000100800 */
[----:B------:R-:W-:-:S02]  /*2fda0*/  MOV R12, R22 ;  /* 0x00000016000c7202 */ /* 0x000fc40000000f00 */
[----:B------:R-:W-:Y:S01]  /*2fdb0*/  MOV R2, R23 ;  /* 0x0000001700027202 */ /* 0x000fe20000000f00 */
[C---:B--2---:R-:W-:Y:S01]  /*2fdc0*/  HMMA.16816.F32 R24, R4.reuse, R22, R24 ;  /* 0x000000160418723c */ /* 0x044fe20000001818 */
[----:B-----5:R0:W-:Y:S04]  /*2fdd0*/  STL.64 [R1+0x2740], R18 ;  /* 0x0027401201007387 */ /* 0x0201e80000100a00 */
[----:B0-----:R-:W3:Y:S11]  /*2fde0*/  LDL.64 R18, [R1+0xd8] ;  /* 0x0000d80001127983 */ /* 0x001ef60000100a00 */
[----:B------:R-:W-:Y:S07]  /*2fdf0*/  @!UPT UIADD3 URZ, URZ, URZ, URZ ;  /* 0x0000003f3f3ff290 */ /* 0x000fee000fffe03f */
[----:B------:R-:W-:Y:S02]  /*2fe00*/  STL.64 [R1+0x190], R24 ;  /* 0x0001901801007387 */ /* 0x000fe40000100a00 */
[----:B------:R0:W-:Y:S02]  /*2fe10*/  STL.64 [R1+0x198], R26 ;  /* 0x0001981a01007387 */ /* 0x0001e40000100a00 */
[----:B0-----:R-:W2:Y:S01]  /*2fe20*/  LDL.LU.64 R26, [R1+0x2758] ;  /* 0x00275800011a7983 */ /* 0x001ea20000300a00 */
[----:B------:R-:W2:Y:S02]  /*2fe30*/  LDL.LU.64 R24, [R1+0x2750] ;  /* 0x0027500001187983 */ /* 0x000ea40000300a00 */
[----:B------:R-:W2:Y:S01]  /*2fe40*/  LDL.LU.64 R22, [R1+0x2748] ;  /* 0x0027480001167983 */ /* 0x000ea20000300a00 */
[C---:B---3--:R-:W-:Y:S01]  /*2fe50*/  HMMA.16816.F32 R8, R4.reuse, R18, R8 ;  /* 0x000000120408723c */ /* 0x048fe20000001808 */
[----:B------:R-:W-:Y:S01]  /*2fe60*/  MOV R20, R18 ;  /* 0x0000001200147202 */ /* 0x000fe20000000f00 */
[----:B------:R-:W-:Y:S11]  /*2fe70*/  IMAD.MOV.U32 R13, RZ, RZ, R19 ;  /* 0x000000ffff0d7224 */ /* 0x000ff600078e0013 */
[----:B------:R-:W-:Y:S10]  /*2fe80*/  @!UPT UIADD3 URZ, URZ, URZ, URZ ;  /* 0x0000003f3f3ff290 */ /* 0x000ff4000fffe03f */
[----:B------:R2:W-:Y:S01]  /*2fe90*/  STL [R1+0x180], R8 ;  /* 0x0001800801007387 */ /* 0x0005e20000100800 */
[----:B------:R-:W-:Y:S02]  /*2fea0*/  MOV R3, R11 ;  /* 0x0000000b00037202 */ /* 0x000fe40000000f00 */
[----:B------:R-:W-:Y:S01]  /*2feb0*/  MOV R28, R10 ;  /* 0x0000000a001c7202 */ /* 0x000fe20000000f00 */
[----:B------:R-:W4:Y:S01]  /*2fec0*/  LDL.LU R16, [R1] ;  /* 0x0000000001107983 */ /* 0x000f220000300800 */
[----:B------:R-:W-:Y:S01]  /*2fed0*/  MOV R29, R9 ;  /* 0x00000009001d7202 */ /* 0x000fe20000000f00 */
[----:B------:R-:W4:Y:S01]  /*2fee0*/  LDL.LU R17, [R1+0x4] ;  /* 0x0000040001117983 */ /* 0x000f220000300800 */
[----:B------:R-:W4:Y:S02]  /*2fef0*/  LDL.LU R18, [R1+0x8] ;  /* 0x0000080001127983 */ /* 0x000f240000300800 */
[----:B------:R-:W4:Y:S02]  /*2ff00*/  LDL.LU R19, [R1+0xc] ;  /* 0x00000c0001137983 */ /* 0x000f240000300800 */
[----:B------:R-:W-:Y:S01]  /*2ff10*/  STL [R1+0x25dc], R3 ;  /* 0x0025dc0301007387 */ /* 0x000fe20000100800 */
[----:B------:R-:W-:Y:S01]  /*2ff20*/  STL [R1+0x25d8], R28 ;  /* 0x0025d81c01007387 */ /* 0x000fe20000100800 */
[----:B------:R-:W-:Y:S01]  /*2ff30*/  STL [R1+0x2580], R29 ;  /* 0x0025801d01007387 */ /* 0x000fe20000100800 */
[C---:B--2---:R-:W-:Y:S01]  /*2ff40*/  HMMA.16816.F32 R8, R4.reuse, R22, R24 ;  /* 0x000000160408723c */ /* 0x044fe20000001818 */
[----:B------:R-:W2:Y:S02]  /*2ff50*/  LDL.64 R26, [R1+0x98] ;  /* 0x00009800011a7983 */ /* 0x000ea40000100a00 */
[----:B--2---:R0:W-:Y:S11]  /*2ff60*/  STL.64 [R1+0x2738], R26 ;  /* 0x0027381a01007387 */ /* 0x0041f60000100a00 */
[----:B------:R-:W-:Y:S09]  /*2ff70*/  @!UPT UIADD3 URZ, URZ, URZ, URZ ;  /* 0x0000003f3f3ff290 */ /* 0x000ff2000fffe03f */
[----:B------:R1:W-:Y:S02]  /*2ff80*/  STL.64 [R1+0x170], R8 ;  /* 0x0001700801007387 */ /* 0x0003e40000100a00 */
[----:B------:R2:W-:Y:S02]  /*2ff90*/  STL.64 [R1+0x178], R10 ;  /* 0x0001780a01007387 */ /* 0x0005e40000100a00 */
[----:B------:R-:W3:Y:S01]  /*2ffa0*/  LDL.LU R24, [R1+0x130] ;  /* 0x0001300001187983 */ /* 0x000ee20000300800 */
[----:B------:R-:W3:Y:S04]  /*2ffb0*/  LDL.LU R25, [R1+0x134] ;  /* 0x0001340001197983 */ /* 0x000ee80000300800 */
[----:B0-----:R-:W3:Y:S01]  /*2ffc0*/  LDL.LU R26, [R1+0x138] ;  /* 0x00013800011a7983 */ /* 0x001ee20000300800 */
[----:B------:R-:W3:Y:S02]  /*2ffd0*/  LDL.LU R27, [R1+0x13c] ;  /* 0x00013c00011b7983 */ /* 0x000ee40000300800 */
[----:B-1----:R-:W5:Y:S02]  /*2ffe0*/  LDL.LU R8, [R1+0x1c0] ;  /* 0x0001c00001087983 */ /* 0x002f640000300800 */
[----:B------:R-:W5:Y:S01]  /*2fff0*/  LDL.LU R9, [R1+0x1c4] ;  /* 0x0001c40001097983 */ /* 0x000f620000300800 */
[----:B--2---:R-:W2:Y:S01]  /*30000*/  LDL.LU R10, [R1+0x1c8] ;  /* 0x0001c800010a7983 */ /* 0x004ea20000300800 */
[----:B------:R-:W2:Y:S01]  /*30010*/  LDL.LU R11, [R1+0x1cc] ;  /* 0x0001cc00010b7983 */ /* 0x000ea20000300800 */
[----:B----4-:R-:W-:Y:S11]  /*30020*/  HMMA.16816.F32 R16, R4, R14, R16 ;  /* 0x0000000e0410723c */ /* 0x010ff60000001810 */
[----:B------:R-:W-:Y:S11]  /*30030*/  @!UPT UIADD3 URZ, URZ, URZ, URZ ;  /* 0x0000003f3f3ff290 */ /* 0x000ff6000fffe03f */
[----:B------:R-:W-:Y:S02]  /*30040*/  @!UPT UIADD3 URZ, URZ, URZ, URZ ;  /* 0x0000003f3f3ff290 */ /* 0x000fe4000fffe03f */
[----:B------:R-:W-:Y:S01]  /*30050*/  IMAD.MOV.U32 R3, RZ, RZ, R18 ;  /* 0x000000ffff037224 */ /* 0x000fe200078e0012 */
[----:B------:R-:W-:Y:S01]  /*30060*/  MOV R28, R19 ;  /* 0x00000013001c7202 */ /* 0x000fe20000000f00 */
[----:B--2---:R-:W-:Y:S01]  /*30070*/  STL.64 [R1+0x2730], R10 ;  /* 0x0027300a01007387 */ /* 0x004fe20000100a00 */
[----:B-----5:R0:W-:Y:S03]  /*30080*/  STL.64 [R1+0x2728], R8 ;  /* 0x0027280801007387 */ /* 0x0201e60000100a00 */
[----:B0-----:R-:W2:Y:S01]  /*30090*/  LDL.LU R8, [R1+0x140] ;  /* 0x0001400001087983 */ /* 0x001ea20000300800 */
[----:B------:R-:W2:Y:S02]  /*300a0*/  LDL.LU R9, [R1+0x144] ;  /* 0x0001440001097983 */ /* 0x000ea40000300800 */
[----:B------:R-:W2:Y:S02]  /*300b0*/  LDL.LU R10, [R1+0x148] ;  /* 0x00014800010a7983 */ /* 0x000ea40000300800 */
[----:B------:R-:W2:Y:S01]  /*300c0*/  LDL.LU R11, [R1+0x14c] ;  /* 0x00014c00010b7983 */ /* 0x000ea20000300800 */
[----:B------:R0:W-:Y:S02]  /*300d0*/  STL.64 [R1+0x26d8], R22 ;  /* 0x0026d81601007387 */ /* 0x0001e40000100a00 */
[----:B0-----:R-:W-:Y:S01]  /*300e0*/  IMAD.MOV.U32 R22, RZ, RZ, R20 ;  /* 0x000000ffff167224 */ /* 0x001fe200078e0014 */
[----:B------:R-:W-:-:S05]  /*300f0*/  MOV R23, R13 ;  /* 0x0000000d00177202 */ /* 0x000fca0000000f00 */
[----:B------:R0:W-:Y:S02]  /*30100*/  STL.64 [R1+0x26e8], R22 ;  /* 0x0026e81601007387 */ /* 0x0001e40000100a00 */
[----:B0-----:R-:W-:Y:S02]  /*30110*/  MOV R22, R12 ;  /* 0x0000000c00167202 */ /* 0x001fe40000000f00 */
[----:B------:R-:W-:-:S05]  /*30120*/  MOV R23, R2 ;  /* 0x0000000200177202 */ /* 0x000fca0000000f00 */
[----:B------:R0:W-:Y:S01]  /*30130*/  STL.64 [R1+0x2710], R22 ;  /* 0x0027101601007387 */ /* 0x0001e20000100a00 */
[----:B------:R-:W4:Y:S02]  /*30140*/  LDL.LU R20, [R1+0x1b0] ;  /* 0x0001b00001147983 */ /* 0x000f240000300800 */
[----:B------:R-:W4:Y:S01]  /*30150*/  LDL.LU R21, [R1+0x1b4] ;  /* 0x0001b40001157983 */ /* 0x000f220000300800 */
[----:B0-----:R-:W4:Y:S01]  /*30160*/  LDL.LU R22, [R1+0x1b8] ;  /* 0x0001b80001167983 */ /* 0x001f220000300800 */
[----:B------:R-:W4:Y:S02]  /*30170*/  LDL.LU R23, [R1+0x1bc] ;  /* 0x0001bc0001177983 */ /* 0x000f240000300800 */
[----:B------:R-:W-:Y:S02]  /*30180*/  STL.64 [R1+0x160], R16 ;  /* 0x0001601001007387 */ /* 0x000fe40000100a00 */
[----:B------:R-:W3:Y:S01]  /*30190*/  LDL.LU.64 R18, [R1+0x2740] ;  /* 0x0027400001127983 */ /* 0x000ee20000300a00 */
[----:B------:R-:W-:Y:S01]  /*301a0*/  STL [R1+0x267c], R28 ;  /* 0x00267c1c01007387 */ /* 0x000fe20000100800 */
[----:B------:R-:W-:Y:S01]  /*301b0*/  STL [R1+0x2678], R3 ;  /* 0x0026780301007387 */ /* 0x000fe20000100800 */
[C---:B---3--:R-:W-:Y:S11]  /*301c0*/  HMMA.16816.F32 R24, R4.reuse, R18, R24 ;  /* 0x000000120418723c */ /* 0x048ff60000001818 */
[----:B------:R-:W-:Y:S11]  /*301d0*/  @!UPT UIADD3 URZ, URZ, URZ, URZ ;  /* 0x0000003f3f3ff290 */ /* 0x000ff6000fffe03f */
[----:B------:R-:W-:Y:S01]  /*301e0*/  @!UPT UIADD3 URZ, URZ, URZ, URZ ;  /* 0x0000003f3f3ff290 */ /* 0x000fe2000fffe03f */
[----:B------:R-:W-:Y:S01]  /*301f0*/  STL.64 [R1+0x150], R24 ;  /* 0x0001501801007387 */ /* 0x000fe20000100a00 */
[----:B------:R0:W-:Y:S03]  /*30200*/  STL.64 [R1+0x158], R26 ;  /* 0x0001581a01007387 */ /* 0x0001e60000100a00 */
[----:B0-----:R-:W2:Y:S01]  /*30210*/  LDL.LU.64 R26, [R1+0x2738] ;  /* 0x00273800011a7983 */ /* 0x001ea20000300a00 */
[----:B------:R0:W-:Y:S02]  /*30220*/  STL.64 [R1+0x26e0], R18 ;  /* 0x0026e01201007387 */ /* 0x0001e40000100a00 */
[----:B------:R-:W3:Y:S02]  /*30230*/  LDL.LU R16, [R1+0x60] ;  /* 0x0000600001107983 */ /* 0x000ee40000300800 */
[----:B------:R-:W3:Y:S01]  /*30240*/  LDL.LU R17, [R1+0x64] ;  /* 0x0000640001117983 */ /* 0x000ee20000300800 */
[----:B0-----:R-:W5:Y:S01]  /*30250*/  LDL.LU R18, [R1+0x68] ;  /* 0x0000680001127983 */ /* 0x001f620000300800 */
[----:B------:R-:W5:Y:S01]  /*30260*/  LDL.LU R19, [R1+0x6c] ;  /* 0x00006c0001137983 */ /* 0x000f620000300800 */
[----:B--2---:R-:W-:Y:S01]  /*30270*/  HMMA.16816.F32 R8, R4, R26, R8 ;  /* 0x0000001a0408723c */ /* 0x004fe20000001808 */
[----:B------:R-:W-:-:S02]  /*30280*/  MOV R12, R26 ;  /* 0x0000001a000c7202 */ /* 0x000fc40000000f00 */
[----:B------:R-:W-:Y:S01]  /*30290*/  MOV R3, R27 ;  /* 0x0000001b00037202 */ /* 0x000fe20000000f00 */
[----:B-----5:R-:W-:Y:S01]  /*302a0*/  STL.64 [R1+0x26f8], R18 ;  /* 0x0026f81201007387 */ /* 0x020fe20000100a00 */
[----:B---3--:R0:W-:Y:S03]  /*302b0*/  STL.64 [R1+0x26f0], R16 ;  /* 0x0026f01001007387 */ /* 0x0081e60000100a00 */
[----:B0-----:R-:W2:Y:S01]  /*302c0*/  LDL.LU R16, [R1+0xf0] ;  /* 0x0000f00001107983 */ /* 0x001ea20000300800 */
[----:B------:R-:W2:Y:S02]  /*302d0*/  LDL.LU R17, [R1+0xf4] ;  /* 0x0000f40001117983 */ /* 0x000ea40000300800 */
[----:B------:R-:W2:Y:S02]  /*302e0*/  LDL.LU R18, [R1+0xf8] ;  /* 0x0000f80001127983 */ /* 0x000ea40000300800 */
[----:B------:R-:W2:Y:S10]  /*302f0*/  LDL.LU R19, [R1+0xfc] ;  /* 0x0000fc0001137983 */ /* 0x000eb40000300800 */
[----:B------:R-:W-:Y:S01]  /*30300*/  STL.64 [R1+0x140], R8 ;  /* 0x0001400801007387 */ /* 0x000fe20000100a00 */
[----:B------:R0:W-:Y:S03]  /*30310*/  STL.64 [R1+0x148], R10 ;  /* 0x0001480a01007387 */ /* 0x0001e60000100a00 */
[----:B0-----:R-:W3:Y:S01]  /*30320*/  LDL.LU.64 R10, [R1+0x2730] ;  /* 0x00273000010a7983 */ /* 0x001ee20000300a00 */
[----:B------:R-:W3:Y:S02]  /*30330*/  LDL.LU.64 R8, [R1+0x2728] ;  /* 0x0027280001087983 */ /* 0x000ee40000300a00 */
[----:B------:R-:W3:Y:S02]  /*30340*/  LDL.LU.64 R26, [R1+0x2720] ;  /* 0x00272000011a7983 */ /* 0x000ee40000300a00 */
[C---:B---3--:R-:W-:Y:S11]  /*30350*/  HMMA.16816.F32 R8, R4.reuse, R26, R8 ;  /* 0x0000001a0408723c */ /* 0x048ff60000001808 */
[----:B------:R-:W-:Y:S11]  /*30360*/  @!UPT UIADD3 URZ, URZ, URZ, URZ ;  /* 0x0000003f3f3ff290 */ /* 0x000ff6000fffe03f */
[----:B------:R-:W-:Y:S01]  /*30370*/  @!UPT UIADD3 URZ, URZ, URZ, URZ ;  /* 0x0000003f3f3ff290 */ /* 0x000fe2000fffe03f */
[----:B------:R-:W-:Y:S01]  /*30380*/  STL.64 [R1+0x130], R8 ;  /* 0x0001300801007387 */ /* 0x000fe20000100a00 */
[----:B------:R0:W-:Y:S03]  /*30390*/  STL.64 [R1+0x138], R10 ;  /* 0x0001380a01007387 */ /* 0x0001e60000100a00 */
[----:B0-----:R-:W4:Y:S02]  /*303a0*/  LDL.LU.64 R10, [R1+0x2718] ;  /* 0x00271800010a7983 */ /* 0x001f240000300a00 */
[----:B----4-:R-:W-:Y:S02]  /*303b0*/  HMMA.16816.F32 R4, R4, R10, R20 ;  /* 0x0000000a0404723c */ /* 0x010fe40000001814 */
[----:B------:R-:W2:Y:S01]  /*303c0*/  LDL.LU.64 R22, [R1+0x2710] ;  /* 0x0027100001167983 */ /* 0x000ea20000300a00 */
[----:B------:R-:W-:Y:S01]  /*303d0*/  IMAD.MOV.U32 R2, RZ, RZ, R10 ;  /* 0x000000ffff027224 */ /* 0x000fe200078e000a */
[----:B------:R-:W-:Y:S11]  /*303e0*/  MOV R29, R11 ;  /* 0x0000000b001d7202 */ /* 0x000ff60000000f00 */
[----:B------:R-:W-:Y:S08]  /*303f0*/  @!UPT UIADD3 URZ, URZ, URZ, URZ ;  /* 0x0000003f3f3ff290 */ /* 0x000ff0000fffe03f */
[----:B------:R0:W-:Y:S01]  /*30400*/  STL.64 [R1+0x120], R4 ;  /* 0x0001200401007387 */ /* 0x0001e20000100a00 */
[----:B------:R1:W-:Y:S02]  /*30410*/  STL.64 [R1+0x128], R6 ;  /* 0x0001280601007387 */ /* 0x0003e40000100a00 */
[----:B------:R-:W2:Y:S02]  /*30420*/  LDL.LU.64 R10, [R1+0x2708] ;  /* 0x00270800010a7983 */ /* 0x000ea40000300a00 */
[----:B------:R-:W2:Y:S01]  /*30430*/  LDL.LU.64 R8, [R1+0x2700] ;  /* 0x0027000001087983 */ /* 0x000ea20000300a00 */
[----:B0-----:R-:W3:Y:S01]  /*30440*/  LDL.LU R4, [R1+0x50] ;  /* 0x0000500001047983 */ /* 0x001ee20000300800 */
[----:B------:R-:W3:Y:S02]  /*30450*/  LDL.LU R5, [R1+0x54] ;  /* 0x0000540001057983 */ /* 0x000ee40000300800 */
[----:B-1----:R-:W3:Y:S02]  /*30460*/  LDL.LU R6, [R1+0x58] ;  /* 0x0000580001067983 */ /* 0x002ee40000300800 */
[----:B------:R-:W3:Y:S01]  /*30470*/  LDL.LU R7, [R1+0x5c] ;  /* 0x00005c0001077983 */ /* 0x000ee20000300800 */
[C---:B--2---:R-:W-:Y:S01]  /*30480*/  HMMA.16816.F32 R20, R8.reuse, R22, R16 ;  /* 0x000000160814723c */ /* 0x044fe20000001810 */
[----:B------:R-:W2:Y:S01]  /*30490*/  LDL.LU.64 R18, [R1+0x26f8] ;  /* 0x0026f80001127983 */ /* 0x000ea20000300a00 */
[----:B------:R-:W2:Y:S11]  /*304a0*/  LDL.LU.64 R16, [R1+0x26f0] ;  /* 0x0026f00001107983 */ /* 0x000eb60000300a00 */
[----:B------:R-:W-:Y:S10]  /*304b0*/  @!UPT UIADD3 URZ, URZ, URZ, URZ ;  /* 0x0000003f3f3ff290 */ /* 0x000ff4000fffe03f */
[----:B------:R-:W-:Y:S01]  /*304c0*/  STL.64 [R1+0x110], R20 ;  /* 0x0001101401007387 */ /* 0x000fe20000100a00 */
[----:B------:R0:W-:Y:S03]  /*304d0*/  STL.64 [R1+0x118], R22 ;  /* 0x0001181601007387 */ /* 0x0001e60000100a00 */
[----:B0-----:R-:W2:Y:S02]  /*304e0*/  LDL.LU.64 R22, [R1+0x26e8] ;  /* 0x0026e80001167983 */ /* 0x001ea40000300a00 */
[C---:B--2---:R-:W-:Y:S02]  /*304f0*/  HMMA.16816.F32 R20, R8.reuse, R22, R16 ;  /* 0x000000160814723c */ /* 0x044fe40000001810 */
[----:B------:R-:W2:Y:S11]  /*30500*/  LDL.LU.64 R18, [R1+0x26e0] ;  /* 0x0026e00001127983 */ /* 0x000eb60000300a00 */
[----:B------:R-:W-:Y:S10]  /*30510*/  @!UPT UIADD3 URZ, URZ, URZ, URZ ;  /* 0x0000003f3f3ff290 */ /* 0x000ff4000fffe03f */
[----:B------:R-:W-:Y:S01]  /*30520*/  STL.64 [R1+0x100], R20 ;  /* 0x0001001401007387 */ /* 0x000fe20000100a00 */
[----:B------:R0:W-:Y:S03]  /*30530*/  STL.64 [R1+0x108], R22 ;  /* 0x0001081601007387 */ /* 0x0001e60000100a00 */
[----:B0-----:R-:W3:Y:S02]  /*30540*/  LDL.LU.64 R22, [R1+0x26d8] ;  /* 0x0026d80001167983 */ /* 0x001ee40000300a00 */
[----:B---3--:R-:W-:Y:S01]  /*30550*/  HMMA.16816.F32 R4, R8, R22, R4 ;  /* 0x000000160804723c */ /* 0x008fe20000001804 */
[----:B------:R-:W-:Y:S02]  /*30560*/  MOV R25, R22 ;  /* 0x0000001600197202 */ /* 0x000fe40000000f00 */
[----:B------:R-:W-:Y:S11]  /*30570*/  MOV R24, R23 ;  /* 0x0000001700187202 */ /* 0x000ff60000000f00 */
[----:B------:R-:W-:Y:S09]  /*30580*/  @!UPT UIADD3 URZ, URZ, URZ, URZ ;  /* 0x0000003f3f3ff290 */ /* 0x000ff2000fffe03f */
[----:B------:R-:W-:Y:S01]  /*30590*/  STL.64 [R1+0xf0], R4 ;  /* 0x0000f00401007387 */ /* 0x000fe20000100a00 */
[----:B------:R-:W-:Y:S02]  /*305a0*/  STL.64 [R1+0xf8], R6 ;  /* 0x0000f80601007387 */ /* 0x000fe40000100a00 */
[----:B------:R-:W3:Y:S02]  /*305b0*/  LDL.LU.64 R22, [R1+0x26d0] ;  /* 0x0026d00001167983 */ /* 0x000ee40000300a00 */
[----:B------:R-:W3:Y:S01]  /*305c0*/  LDL.LU.64 R20, [R1+0x26c8] ;  /* 0x0026c80001147983 */ /* 0x000ee20000300a00 */
[----:B------:R0:W-:Y:S01]  /*305d0*/  STL.64 [R1+0x26a0], R26 ;  /* 0x0026a01a01007387 */ /* 0x0001e20000100a00 */
[----:B------:R-:W-:Y:S01]  /*305e0*/  MOV R28, R14 ;  /* 0x0000000e001c7202 */ /* 0x000fe20000000f00 */
[----:B------:R1:W-:Y:S01]  /*305f0*/  STL.64 [R1+0x2698], R24 ;  /* 0x0026981801007387 */ /* 0x0003e20000100a00 */
[----:B0-----:R-:W-:Y:S01]  /*30600*/  MOV R27, R3 ;  /* 0x00000003001b7202 */ /* 0x001fe20000000f00 */
[----:B------:R-:W-:Y:S01]  /*30610*/  IMAD.MOV.U32 R26, RZ, RZ, R12 ;  /* 0x000000ffff1a7224 */ /* 0x000fe200078e000c */
[----:B------:R-:W-:-:S04]  /*30620*/  MOV R3, R15 ;  /* 0x0000000f00037202 */ /* 0x000fc80000000f00 */
[----:B------:R0:W-:Y:S01]  /*30630*/  STL.64 [R1+0x26b8], R26 ;  /* 0x0026b81a01007387 */ /* 0x0001e20000100a00 */
[----:B-1----:R-:W2:Y:S02]  /*30640*/  LDL.LU R24, [R1+0x30] ;  /* 0x0000300001187983 */ /* 0x002ea40000300800 */
[----:B------:R-:W2:Y:S01]  /*30650*/  LDL.LU R25, [R1+0x34] ;  /* 0x0000340001197983 */ /* 0x000ea20000300800 */
[----:B0-----:R-:W2:Y:S01]  /*30660*/  LDL.LU R26, [R1+0x38] ;  /* 0x00003800011a7983 */ /* 0x001ea20000300800 */
[----:B------:R-:W2:Y:S01]  /*30670*/  LDL.LU R27, [R1+0x3c] ;  /* 0x00003c00011b7983 */ /* 0x000ea20000300800 */
[C---:B---3--:R-:W-:Y:S02]  /*30680*/  HMMA.16816.F32 R4, R8.reuse, R14, R20 ;  /* 0x0000000e0804723c */ /* 0x048fe40000001814 */
[----:B------:R-:W0:Y:S11]  /*30690*/  LDSM.16.M88.4 R12, [R0+0x1a000] ;  /* 0x01a00000000c783b */ /* 0x000e360000000200 */
[----:B------:R-:W-:Y:S10]  /*306a0*/  @!UPT UIADD3 URZ, URZ, URZ, URZ ;  /* 0x0000003f3f3ff290 */ /* 0x000ff4000fffe03f */
[----:B------:R1:W-:Y:S01]  /*306b0*/  STL.64 [R1+0x1b0], R4 ;  /* 0x0001b00401007387 */ /* 0x0003e20000100a00 */
[----:B------:R-:W-:Y:S03]  /*306c0*/  STL.64 [R1+0x1b8], R6 ;  /* 0x0001b80601007387 */ /* 0x000fe60000100a00 */
[----:B-1----:R-:W3:Y:S04]  /*306d0*/  LDL R4, [R1+0x1050] ;  /* 0x0010500001047983 */ /* 0x002ee80000100800 */
[----:B0-----:R-:W-:Y:S01]  /*306e0*/  STL.64 [R1+0x2690], R14 ;  /* 0x0026900e01007387 */ /* 0x001fe20000100a00 */
[----:B------:R0:W-:Y:S03]  /*306f0*/  STL.64 [R1+0x2688], R12 ;  /* 0x0026880c01007387 */ /* 0x0001e60000100a00 */
[----:B0-----:R-:W4:Y:S01]  /*30700*/  LDL.LU R12, [R1+0x200] ;  /* 0x00020000010c7983 */ /* 0x001f220000300800 */
[----:B------:R-:W4:Y:S02]  /*30710*/  LDL.LU R13, [R1+0x204] ;  /* 0x00020400010d7983 */ /* 0x000f240000300800 */
[----:B------:R-:W5:Y:S02]  /*30720*/  LDL.LU R14, [R1+0x208] ;  /* 0x00020800010e7983 */ /* 0x000f640000300800 */
[----:B------:R-:W5:Y:S01]  /*30730*/  LDL.LU R15, [R1+0x20c] ;  /* 0x00020c00010f7983 */ /* 0x000f620000300800 */
[----:B--2---:R-:W-:Y:S01]  /*30740*/  HMMA.16816.F32 R20, R8, R18, R24 ;  /* 0x000000120814723c */ /* 0x004fe20000001818 */
[----:B------:R-:W0:Y:S04]  /*30750*/  LDSM.16.M88.4 R16, [R0+0x1b000] ;  /* 0x01b000000010783b */ /* 0x000e280000000200 */
[----:B---3--:R-:W-:Y:S04]  /*30760*/  LDSM.16.M88.4 R24, [R4] ;  /* 0x000000000418783b */ /* 0x008fe80000000200 */
[----:B-----5:R-:W-:Y:S01]  /*30770*/  STL.64 [R1+0x26b0], R14 ;  /* 0x0026b00e01007387 */ /* 0x020fe20000100a00 */
[----:B----4-:R1:W-:Y:S03]  /*30780*/  STL.64 [R1+0x26a8], R12 ;  /* 0x0026a80c01007387 */ /* 0x0103e60000100a00 */
[----:B-1----:R-:W2:Y:S01]  /*30790*/  LDL.LU R12, [R1+0x20] ;  /* 0x00002000010c7983 */ /* 0x002ea20000300800 */
[----:B------:R-:W2:Y:S02]  /*307a0*/  LDL.LU R13, [R1+0x24] ;  /* 0x00002400010d7983 */ /* 0x000ea40000300800 */
[----:B------:R-:W2:Y:S02]  /*307b0*/  LDL.LU R14, [R1+0x28] ;  /* 0x00002800010e7983 */ /* 0x000ea40000300800 */
[----:B------:R-:W2:Y:S01]  /*307c0*/  LDL.LU R15, [R1+0x2c] ;  /* 0x00002c00010f7983 */ /* 0x000ea20000300800 */
[----:B0-----:R0:W-:Y:S04]  /*307d0*/  STL.64 [R1+0x2600], R18 ;  /* 0x0026001201007387 */ /* 0x0011e80000100a00 */
[----:B------:R-:W-:Y:S02]  /*307e0*/  STL.64 [R1+0x1c0], R20 ;  /* 0x0001c01401007387 */ /* 0x000fe40000100a00 */
[----:B------:R-:W-:Y:S01]  /*307f0*/  STL.64 [R1+0x1c8], R22 ;  /* 0x0001c81601007387 */ /* 0x000fe20000100a00 */
[----:B0-----:R-:W3:Y:S01]  /*30800*/  LDL R19, [R1+0x1070] ;  /* 0x0010700001137983 */ /* 0x001ee20000100800 */
[----:B------:R-:W-:Y:S02]  /*30810*/  STL.64 [R1+0x25f8], R16 ;  /* 0x0025f81001007387 */ /* 0x000fe40000100a00 */
[----:B------:R-:W-:Y:S01]  /*30820*/  STL [R1+0x20f0], R0 ;  /* 0x0020f00001007387 */ /* 0x000fe20000100800 */
[----:B---3--:R-:W0:Y:S04]  /*30830*/  LDSM.16.M88.4 R20, [R19+0x18000] ;  /* 0x018000001314783b */ /* 0x008e280000000200 */
[----:B0-----:R0:W-:Y:S01]  /*30840*/  STL.64 [R1+0x2590], R22 ;  /* 0x0025901601007387 */ /* 0x0011e20000100a00 */
[----:B------:R-:W-:Y:S02]  /*30850*/  STL.64 [R1+0x2588], R20 ;  /* 0x0025881401007387 */ /* 0x000fe40000100a00 */
[----:B0-----:R-:W-:-:S02]  /*30860*/  IMAD.MOV.U32 R22, RZ, RZ, R2 ;  /* 0x000000ffff167224 */ /* 0x001fc400078e0002 */
[----:B------:R-:W3:Y:S01]  /*30870*/  LDL.LU R2, [R1+0x26c0] ;  /* 0x0026c00001027983 */ /* 0x000ee20000300800 */
[----:B------:R-:W-:Y:S02]  /*30880*/  STL.64 [R1+0x50], R24 ;  /* 0x0000501801007387 */ /* 0x000fe40000100a00 */
[----:B------:R0:W-:Y:S02]  /*30890*/  STL.64 [R1+0x58], R26 ;  /* 0x0000581a01007387 */ /* 0x0001e40000100a00 */
[----:B0-----:R-:W2:Y:S01]  /*308a0*/  LDL.LU.64 R26, [R1+0x26b8] ;  /* 0x0026b800011a7983 */ /* 0x001ea20000300a00 */
[----:B------:R-:W-:Y:S01]  /*308b0*/  MOV R23, R29 ;  /* 0x0000001d00177202 */ /* 0x000fe20000000f00 */
[----:B--2---:R-:W-:Y:S02]  /*308c0*/  HMMA.16816.F32 R24, R8, R26, R12 ;  /* 0x0000001a0818723c */ /* 0x004fe4000000180c */
[----:B------:R-:W2:Y:S01]  /*308d0*/  LDL.LU.64 R14, [R1+0x26b0] ;  /* 0x0026b000010e7983 */ /* 0x000ea20000300a00 */
[----:B------:R-:W2:Y:S11]  /*308e0*/  LDL.LU.64 R12, [R1+0x26a8] ;  /* 0x0026a800010c7983 */ /* 0x000eb60000300a00 */
[----:B------:R-:W-:Y:S09]  /*308f0*/  @!UPT UIADD3 URZ, URZ, URZ, URZ ;  /* 0x0000003f3f3ff290 */ /* 0x000ff2000fffe03f */
[----:B------:R-:W-:Y:S01]  /*30900*/  STL.64 [R1+0x1e0], R24 ;  /* 0x0001e01801007387 */ /* 0x000fe20000100a00 */
[----:B------:R-:W-:Y:S02]  /*30910*/  STL.64 [R1+0x1e8], R26 ;  /* 0x0001e81a01007387 */ /* 0x000fe40000100a00 */
[----:B------:R-:W0:Y:S02]  /*30920*/  LDSM.16.M88.4 R24, [R4+0x2000] ;  /* 0x002000000418783b */ /* 0x000e240000000200 */
[----:B0-----:R-:W-:Y:S02]  /*30930*/  STL.64 [R1+0x40], R24 ;  /* 0x0000401801007387 */ /* 0x001fe40000100a00 */
        /* <DEDUP_REMOVED lines=11> */
[----:B0-----:R-:W-:Y:S01]  /*309f0*/  STL.64 [R1+0x10], R24 ;  /* 0x0000101801007387 */ /* 0x001fe20000100a00 */
[----:B------:R-:W-:Y:S01]  /*30a00*/  MOV R29, R24 ;  /* 0x00000018001d7202 */ /* 0x000fe20000000f00 */
[----:B------:R-:W-:Y:S01]  /*30a10*/  STL.64 [R1+0x18], R26 ;  /* 0x0000181a01007387 */ /* 0x000fe20000100a00 */
[----:B------:R-:W-:-:S02]  /*30a20*/  MOV R0, R25 ;  /* 0x0000001900007202 */ /* 0x000fc40000000f00 */
[----:B------:R-:W0:Y:S02]  /*30a30*/  LDSM.16.M88.4 R24, [R4+0xc000] ;  /* 0x00c000000418783b */ /* 0x000e240000000200 */
[----:B------:R-:W1:Y:S02]  /*30a40*/  LDSM.16.M88.4 R4, [R4+0xe000] ;  /* 0x00e000000404783b */ /* 0x000e640000000200 */
[----:B0-----:R-:W-:Y:S02]  /*30a50*/  STL.64 [R1], R24 ;  /* 0x0000001801007387 */ /* 0x001fe40000100a00 */
[----:B------:R0:W-:Y:S02]  /*30a60*/  STL.64 [R1+0x8], R26 ;  /* 0x0000081a01007387 */ /* 0x0001e40000100a00 */
[----:B0-----:R-:W2:Y:S01]  /*30a70*/  LDL.LU.64 R26, [R1+0x26a0] ;  /* 0x0026a000011a7983 */ /* 0x001ea20000300a00 */
[----:B------:R-:W4:Y:S02]  /*30a80*/  LDL.LU.64 R24, [R1+0x2698] ;  /* 0x0026980001187983 */ /* 0x000f240000300a00 */
[----:B-1----:R4:W-:Y:S02]  /*30a90*/  STL [R1+0x2314], R6 ;  /* 0x0023140601007387 */ /* 0x0029e40000100800 */
[----:B------:R0:W-:Y:S01]  /*30aa0*/  STL [R1+0x2310], R7 ;  /* 0x0023100701007387 */ /* 0x0001e20000100800 */
[----:B------:R-:W-:Y:S01]  /*30ab0*/  STL.64 [R1+0x2518], R4 ;  /* 0x0025180401007387 */ /* 0x000fe20000100a00 */
[----:B----4-:R-:W-:Y:S01]  /*30ac0*/  IMAD.MOV.U32 R6, RZ, RZ, R25 ;  /* 0x000000ffff067224 */ /* 0x010fe200078e0019 */
[----:B0-----:R-:W-:-:S02]  /*30ad0*/  MOV R7, R24 ;  /* 0x0000001800077202 */ /* 0x001fc40000000f00 */
[----:B--2---:R-:W-:Y:S01]  /*30ae0*/  HMMA.16816.F32 R24, R8, R26, R12 ;  /* 0x0000001a0818723c */ /* 0x004fe2000000180c */
[----:B------:R-:W2:Y:S01]  /*30af0*/  LDL.LU.64 R14, [R1+0x2690] ;  /* 0x00269000010e7983 */ /* 0x000ea20000300a00 */
[----:B------:R-:W2:Y:S11]  /*30b00*/  LDL.LU.64 R12, [R1+0x2688] ;  /* 0x00268800010c7983 */ /* 0x000eb60000300a00 */
[----:B------:R-:W-:Y:S10]  /*30b10*/  @!UPT UIADD3 URZ, URZ, URZ, URZ ;  /* 0x0000003f3f3ff290 */ /* 0x000ff4000fffe03f */
[----:B------:R-:W-:Y:S01]  /*30b20*/  STL.64 [R1+0x200], R24 ;  /* 0x0002001801007387 */ /* 0x000fe20000100a00 */
[----:B------:R-:W-:Y:S02]  /*30b30*/  STL.64 [R1+0x208], R26 ;  /* 0x0002081a01007387 */ /* 0x000fe40000100a00 */
[----:B------:R-:W0:Y:S02]  /*30b40*/  LDSM.16.M88.4 R24, [R19+0x19000] ;  /* 0x019000001318783b */ /* 0x000e240000000200 */
[----:B0-----:R-:W-:Y:S02]  /*30b50*/  STL.64 [R1+0x2510], R26 ;  /* 0x0025101a01007387 */ /* 0x001fe40000100a00 */
[----:B------:R0:W-:Y:S02]  /*30b60*/  STL.64 [R1+0x2508], R24 ;  /* 0x0025081801007387 */ /* 0x0001e40000100a00 */
[----:B0-----:R-:W4:Y:S01]  /*30b70*/  LDL.LU R24, [R1+0x1f0] ;  /* 0x0001f00001187983 */ /* 0x001f220000300800 */
[----:B------:R-:W4:Y:S02]  /*30b80*/  LDL.LU R25, [R1+0x1f4] ;  /* 0x0001f40001197983 */ /* 0x000f240000300800 */
[----:B------:R-:W4:Y:S01]  /*30b90*/  LDL.LU R26, [R1+0x1f8] ;  /* 0x0001f800011a7983 */ /* 0x000f220000300800 */
[----:B---3--:R-:W-:-:S07]  /*30ba0*/  MOV R27, R2 ;  /* 0x00000002001b7202 */ /* 0x008fce0000000f00 */
[----:B----4-:R-:W-:Y:S11]  /*30bb0*/  HMMA.16816.F32 R8, R8, R22, R24 ;  /* 0x000000160808723c */ /* 0x010ff60000001818 */
[----:B------:R-:W-:Y:S11]  /*30bc0*/  @!UPT UIADD3 URZ, URZ, URZ, URZ ;  /* 0x0000003f3f3ff290 */ /* 0x000ff6000fffe03f */
[----:B------:R-:W-:Y:S02]  /*30bd0*/  @!UPT UIADD3 URZ, URZ, URZ, URZ ;  /* 0x0000003f3f3ff290 */ /* 0x000fe4000fffe03f */
[----:B------:R-:W-:Y:S01]  /*30be0*/  MOV R2, R11 ;  /* 0x0000000b00027202 */ /* 0x000fe20000000f00 */
[----:B------:R-:W-:Y:S01]  /*30bf0*/  STL.64 [R1+0x1f0], R8 ;  /* 0x0001f00801007387 */ /* 0x000fe20000100a00 */
[----:B------:R-:W-:Y:S02]  /*30c00*/  STL [R1+0x1f8], R10 ;  /* 0x0001f80a01007387 */ /* 0x000fe40000100800 */
[----:B------:R-:W-:Y:S02]  /*30c10*/  STL.64 [R1+0x2618], R22 ;  /* 0x0026181601007387 */ /* 0x000fe40000100a00 */
[----:B------:R0:W1:Y:S01]  /*30c20*/  LDSM.16.M88.4 R8, [R19+0x1a000] ;  /* 0x01a000001308783b */ /* 0x0000620000000200 */
[----:B------:R-:W-:Y:S03]  /*30c30*/  STL [R1+0x2498], R2 ;  /* 0x0024980201007387 */ /* 0x000fe60000100800 */
[----:B------:R-:W3:Y:S02]  /*30c40*/  LDL.LU R16, [R1+0x2b0] ;  /* 0x0002b00001107983 */ /* 0x000ee40000300800 */
[----:B------:R-:W3:Y:S02]  /*30c50*/  LDL.LU R17, [R1+0x2b4] ;  /* 0x0002b40001117983 */ /* 0x000ee40000300800 */
[----:B------:R-:W4:Y:S01]  /*30c60*/  LDL.LU R18, [R1+0x2b8] ;  /* 0x0002b80001127983 */ /* 0x000f220000300800 */
[----:B0-----:R-:W4:Y:S01]  /*30c70*/  LDL.LU R19, [R1+0x2bc] ;  /* 0x0002bc0001137983 */ /* 0x001f220000300800 */
[----:B------:R-:W5:Y:S02]  /*30c80*/  LDL.LU R20, [R1+0x2c0] ;  /* 0x0002c00001147983 */ /* 0x000f640000300800 */
[----:B------:R-:W5:Y:S02]  /*30c90*/  LDL.LU R21, [R1+0x2c4] ;  /* 0x0002c40001157983 */ /* 0x000f640000300800 */
[----:B------:R-:W2:Y:S01]  /*30ca0*/  LDL.LU R22, [R1+0x2c8] ;  /* 0x0002c80001167983 */ /* 0x000ea20000300800 */
[----:B------:R-:W2:Y:S01]  /*30cb0*/  LDL.LU R23, [R1+0x2cc] ;  /* 0x0002cc0001177983 */ /* 0x000ea20000300800 */
[----:B------:R-:W2:Y:S02]  /*30cc0*/  LDL.LU R24, [R1+0x2e0] ;  /* 0x0002e00001187983 */ /* 0x000ea40000300800 */
[----:B------:R-:W2:Y:S02]  /*30cd0*/  LDL.LU R25, [R1+0x2e4] ;  /* 0x0002e40001197983 */ /* 0x000ea40000300800 */
[----:B------:R-:W2:Y:S01]  /*30ce0*/  LDL.LU R26, [R1+0x2e8] ;  /* 0x0002e800011a7983 */ /* 0x000ea20000300800 */
[----:B------:R-:W2:Y:S04]  /*30cf0*/  LDL.LU R27, [R1+0x2ec] ;  /* 0x0002ec00011b7983 */ /* 0x000ea80000300800 */
[----:B--2---:R-:W-:Y:S01]  /*30d00*/  STL.64 [R1+0x2648], R26 ;  /* 0x0026481a01007387 */ /* 0x004fe20000100a00 */
[----:B------:R0:W-:Y:S03]  /*30d10*/  STL.64 [R1+0x2640], R24 ;  /* 0x0026401801007387 */ /* 0x0001e60000100a00 */
[----:B0-----:R-:W2:Y:S01]  /*30d20*/  LDL.LU R24, [R1+0x250] ;  /* 0x0002500001187983 */ /* 0x001ea20000300800 */
[----:B------:R-:W2:Y:S02]  /*30d30*/  LDL.LU R25, [R1+0x254] ;  /* 0x0002540001197983 */ /* 0x000ea40000300800 */
[----:B------:R-:W2:Y:S02]  /*30d40*/  LDL.LU R26, [R1+0x258] ;  /* 0x00025800011a7983 */ /* 0x000ea40000300800 */
[----:B------:R-:W2:Y:S02]  /*30d50*/  LDL.LU R27, [R1+0x25c] ;  /* 0x00025c00011b7983 */ /* 0x000ea40000300800 */
[----:B--2---:R-:W-:Y:S01]  /*30d60*/  STL.64 [R1+0x2658], R26 ;  /* 0x0026581a01007387 */ /* 0x004fe20000100a00 */
[----:B------:R0:W-:Y:S03]  /*30d70*/  STL.64 [R1+0x2650], R24 ;  /* 0x0026501801007387 */ /* 0x0001e60000100a00 */
[----:B0-----:R-:W2:Y:S01]  /*30d80*/  LDL.LU R24, [R1+0x240] ;  /* 0x0002400001187983 */ /* 0x001ea20000300800 */
[----:B------:R-:W2:Y:S02]  /*30d90*/  LDL.LU R25, [R1+0x244] ;  /* 0x0002440001197983 */ /* 0x000ea40000300800 */
[----:B------:R-:W2:Y:S02]  /*30da0*/  LDL.LU R26, [R1+0x248] ;  /* 0x00024800011a7983 */ /* 0x000ea40000300800 */
[----:B------:R-:W2:Y:S02]  /*30db0*/  LDL.LU R27, [R1+0x24c] ;  /* 0x00024c00011b7983 */ /* 0x000ea40000300800 */
[----:B--2---:R0:W-:Y:S01]  /*30dc0*/  STL.64 [R1+0x2668], R26 ;  /* 0x0026681a01007387 */ /* 0x0041e20000100a00 */
[----:B------:R2:W-:Y:S03]  /*30dd0*/  STL.64 [R1+0x2660], R24 ;  /* 0x0026601801007387 */ /* 0x0005e60000100a00 */
[----:B0-----:R-:W2:Y:S04]  /*30de0*/  LDL.LU.64 R26, [R1+0xd8] ;  /* 0x0000d800011a7983 */ /* 0x001ea80000300a00 */
[----:B--2---:R0:W-:Y:S01]  /*30df0*/  STL.64 [R1+0x2680], R26 ;  /* 0x0026801a01007387 */ /* 0x0041e20000100a00 */
[----:B------:R-:W2:Y:S02]  /*30e00*/  LDL.LU R24, [R1+0x210] ;  /* 0x0002100001187983 */ /* 0x000ea40000300800 */
[----:B------:R-:W2:Y:S01]  /*30e10*/  LDL.LU R25, [R1+0x214] ;  /* 0x0002140001197983 */ /* 0x000ea20000300800 */
[----:B0-----:R-:W2:Y:S01]  /*30e20*/  LDL.LU R26, [R1+0x218] ;  /* 0x00021800011a7983 */ /* 0x001ea20000300800 */
[----:B------:R-:W2:Y:S02]  /*30e30*/  LDL.LU R27, [R1+0x21c] ;  /* 0x00021c00011b7983 */ /* 0x000ea40000300800 */
[----:B------:R0:W-:Y:S02]  /*30e40*/  STL.64 [R1+0x2628], R22 ;  /* 0x0026281601007387 */ /* 0x0001e40000100a00 */
[----:B-----5:R-:W-:Y:S01]  /*30e50*/  STL.64 [R1+0x2620], R20 ;  /* 0x0026201401007387 */ /* 0x020fe20000100a00 */
[----:B0-----:R-:W5:Y:S04]  /*30e60*/  LDL.LU.64 R22, [R1+0x98] ;  /* 0x0000980001167983 */ /* 0x001f680000300a00 */
[----:B-----5:R0:W-:Y:S04]  /*30e70*/  STL.64 [R1+0x2638], R22 ;  /* 0x0026381601007387 */ /* 0x0201e80000100a00 */
[----:B0-----:R-:W5:Y:S04]  /*30e80*/  LDL.LU.64 R22, [R1+0xa8] ;  /* 0x0000a80001167983 */ /* 0x001f680000300a00 */
[----:B-----5:R0:W-:Y:S01]  /*30e90*/  STL.64 [R1+0x2670], R22 ;  /* 0x0026701601007387 */ /* 0x0201e20000100a00 */
[----:B------:R-:W5:Y:S02]  /*30ea0*/  LDL.LU R20, [R1+0x230] ;  /* 0x0002300001147983 */ /* 0x000f640000300800 */
[----:B------:R-:W5:Y:S01]  /*30eb0*/  LDL.LU R21, [R1+0x234] ;  /* 0x0002340001157983 */ /* 0x000f620000300800 */
[----:B0-----:R-:W5:Y:S01]  /*30ec0*/  LDL.LU R22, [R1+0x238] ;  /* 0x0002380001167983 */ /* 0x001f620000300800 */
[----:B------:R-:W5:Y:S02]  /*30ed0*/  LDL.LU R23, [R1+0x23c] ;  /* 0x00023c0001177983 */ /* 0x000f640000300800 */
[----:B----4-:R0:W-:Y:S02]  /*30ee0*/  STL.64 [R1+0x2610], R18 ;  /* 0x0026101201007387 */ /* 0x0101e40000100a00 */
[----:B---3--:R3:W-:Y:S01]  /*30ef0*/  STL.64 [R1+0x2608], R16 ;  /* 0x0026081001007387 */ /* 0x0087e20000100a00 */
[----:B0-----:R-:W4:Y:S04]  /*30f00*/  LDL.LU.64 R18, [R1+0x88] ;  /* 0x0000880001127983 */ /* 0x001f280000300a00 */
[----:B----4-:R0:W-:Y:S01]  /*30f10*/  STL.64 [R1+0x2630], R18 ;  /* 0x0026301201007387 */ /* 0x0101e20000100a00 */
[----:B---3--:R-:W3:Y:S02]  /*30f20*/  LDL.LU R16, [R1+0x2d0] ;  /* 0x0002d00001107983 */ /* 0x008ee40000300800 */
[----:B------:R-:W3:Y:S01]  /*30f30*/  LDL.LU R17, [R1+0x2d4] ;  /* 0x0002d40001117983 */ /* 0x000ee20000300800 */
[----:B0-----:R-:W3:Y:S01]  /*30f40*/  LDL.LU R18, [R1+0x2d8] ;  /* 0x0002d80001127983 */ /* 0x001ee20000300800 */
[----:B------:R-:W3:Y:S02]  /*30f50*/  LDL.LU R19, [R1+0x2dc] ;  /* 0x0002dc0001137983 */ /* 0x000ee40000300800 */
[----:B-1----:R0:W-:Y:S02]  /*30f60*/  STL.64 [R1+0x2478], R10 ;  /* 0x0024780a01007387 */ /* 0x0021e40000100a00 */
[----:B------:R1:W-:Y:S01]  /*30f70*/  STL.64 [R1+0x2470], R8 ;  /* 0x0024700801007387 */ /* 0x0003e20000100a00 */
[----:B0-----:R-:W2:Y:S02]  /*30f80*/  LDL.LU.64 R10, [R1+0xe8] ;  /* 0x0000e800010a7983 */ /* 0x001ea40000300a00 */
[----:B--2---:R-:W-:Y:S11]  /*30f90*/  HMMA.16816.F32 R24, R12, R10, R24 ;  /* 0x0000000a0c18723c */ /* 0x004ff60000001818 */
[----:B------:R-:W-:Y:S11]  /*30fa0*/  @!UPT UIADD3 URZ, URZ, URZ, URZ ;  /* 0x0000003f3f3ff290 */ /* 0x000ff6000fffe03f */
[----:B------:R-:W-:Y:S02]  /*30fb0*/  @!UPT UIADD3 URZ, URZ, URZ, URZ ;  /* 0x0000003f3f3ff290 */ /* 0x000fe4000fffe03f */
[----:B-1----:R-:W-:Y:S01]  /*30fc0*/  IMAD.MOV.U32 R9, RZ, RZ, R26 ;  /* 0x000000ffff097224 */ /* 0x002fe200078e001a */
[----:B------:R-:W-:Y:S02]  /*30fd0*/  MOV R8, R27 ;  /* 0x0000001b00087202 */ /* 0x000fe40000000f00 */
[----:B------:R-:W5:Y:S01]  /*30fe0*/  LDL.LU.64 R26, [R1+0x2680] ;  /* 0x00268000011a7983 */ /* 0x000f620000300a00 */
[----:B------:R-:W-:Y:S01]  /*30ff0*/  IMAD.MOV.U32 R4, RZ, RZ, R10 ;  /* 0x000000ffff047224 */ /* 0x000fe200078e000a */
[----:B------:R-:W-:Y:S01]  /*31000*/  MOV R2, R11 ;  /* 0x0000000b00027202 */ /* 0x000fe20000000f00 */
[----:B------:R-:W-:Y:S01]  /*31010*/  MOV R11, R24 ;  /* 0x00000018000b7202 */ /* 0x000fe20000000f00 */
[----:B------:R-:W-:-:S05]  /*31020*/  MOV R10, R25 ;  /* 0x00000019000a7202 */ /* 0x000fca0000000f00 */
[----:B------:R0:W-:Y:S01]  /*31030*/  STL.64 [R1+0x24a8], R10 ;  /* 0x0024a80a01007387 */ /* 0x0001e20000100a00 */
[----:B------:R1:W-:Y:S01]  /*31040*/  STL.64 [R1+0x24a0], R8 ;  /* 0x0024a00801007387 */ /* 0x0003e20000100a00 */
[----:B0-----:R-:W-:Y:S02]  /*31050*/  MOV R10, R28 ;  /* 0x0000001c000a7202 */ /* 0x001fe40000000f00 */
[----:B------:R-:W-:Y:S01]  /*31060*/  MOV R11, R3 ;  /* 0x00000003000b7202 */ /* 0x000fe20000000f00 */
[----:B------:R-:W2:Y:S01]  /*31070*/  LDL.LU R28, [R1+0x267c] ;  /* 0x00267c00011c7983 */ /* 0x000ea20000300800 */
[----:B------:R-:W4:Y:S01]  /*31080*/  LDL.LU R3, [R1+0x2678] ;  /* 0x0026780001037983 */ /* 0x000f220000300800 */
[C---:B-----5:R-:W-:Y:S01]  /*31090*/  HMMA.16816.F32 R20, R12.reuse, R26, R20 ;  /* 0x0000001a0c14723c */ /* 0x060fe20000001814 */
[----:B-1----:R-:W-:Y:S01]  /*310a0*/  IMAD.MOV.U32 R8, RZ, RZ, R26 ;  /* 0x000000ffff087224 */ /* 0x002fe200078e001a */
[----:B------:R-:W-:Y:S11]  /*310b0*/  MOV R5, R27 ;  /* 0x0000001b00057202 */ /* 0x000ff60000000f00 */
[----:B------:R-:W-:Y:S10]  /*310c0*/  @!UPT UIADD3 URZ, URZ, URZ, URZ ;  /* 0x0000003f3f3ff290 */ /* 0x000ff4000fffe03f */
[----:B------:R-:W-:Y:S01]  /*310d0*/  STL.64 [R1+0x230], R20 ;  /* 0x0002301401007387 */ /* 0x000fe20000100a00 */
[----:B------:R0:W-:Y:S03]  /*310e0*/  STL.64 [R1+0x238], R22 ;  /* 0x0002381601007387 */ /* 0x0001e60000100a00 */
[----:B0-----:R-:W5:Y:S01]  /*310f0*/  LDL.LU.64 R22, [R1+0x2670] ;  /* 0x0026700001167983 */ /* 0x001f620000300a00 */
[----:B------:R-:W2:Y:S02]  /*31100*/  LDL.LU.64 R26, [R1+0x2668] ;  /* 0x00266800011a7983 */ /* 0x000ea40000300a00 */
[----:B------:R-:W2:Y:S02]  /*31110*/  LDL.LU.64 R24, [R1+0x2660] ;  /* 0x0026600001187983 */ /* 0x000ea40000300a00 */
[----:B--2---:R-:W-:Y:S11]  /*31120*/  HMMA.16816.F32 R24, R12, R6, R24 ;  /* 0x000000060c18723c */ /* 0x004ff60000001818 */
[----:B------:R-:W-:Y:S11]  /*31130*/  @!UPT UIADD3 URZ, URZ, URZ, URZ ;  /* 0x0000003f3f3ff290 */ /* 0x000ff6000fffe03f */
[----:B------:R-:W-:Y:S01]  /*31140*/  @!UPT UIADD3 URZ, URZ, URZ, URZ ;  /* 0x0000003f3f3ff290 */ /* 0x000fe2000fffe03f */
[----:B------:R-:W-:Y:S01]  /*31150*/  STL.64 [R1+0x240], R24 ;  /* 0x0002401801007387 */ /* 0x000fe20000100a00 */
[----:B------:R0:W-:Y:S03]  /*31160*/  STL.64 [R1+0x248], R26 ;  /* 0x0002481a01007387 */ /* 0x0001e60000100a00 */
[----:B0-----:R-:W2:Y:S01]  /*31170*/  LDL.LU.64 R26, [R1+0x2658] ;  /* 0x00265800011a7983 */ /* 0x001ea20000300a00 */
[----:B------:R-:W2:Y:S02]  /*31180*/  LDL.LU.64 R24, [R1+0x2650] ;  /* 0x0026500001187983 */ /* 0x000ea40000300a00 */
[----:B------:R0:W-:Y:S02]  /*31190*/  STL.64 [R1+0x25e0], R6 ;  /* 0x0025e00601007387 */ /* 0x0001e40000100a00 */
[----:B0-----:R-:W-:Y:S02]  /*311a0*/  MOV R6, R8 ;  /* 0x0000000800067202 */ /* 0x001fe40000000f00 */
[----:B------:R-:W-:-:S05]  /*311b0*/  MOV R7, R5 ;  /* 0x0000000500077202 */ /* 0x000fca0000000f00 */
[----:B------:R0:W-:Y:S02]  /*311c0*/  STL.64 [R1+0x25f0], R6 ;  /* 0x0025f00601007387 */ /* 0x0001e40000100a00 */
[----:B0-----:R-:W-:Y:S01]  /*311d0*/  MOV R7, R2 ;  /* 0x0000000200077202 */ /* 0x001fe20000000f00 */
[C---:B--2---:R-:W-:Y:S11]  /*311e0*/  HMMA.16816.F32 R24, R12.reuse, R10, R24 ;  /* 0x0000000a0c18723c */ /* 0x044ff60000001818 */
[----:B------:R-:W-:Y:S11]  /*311f0*/  @!UPT UIADD3 URZ, URZ, URZ, URZ ;  /* 0x0000003f3f3ff290 */ /* 0x000ff6000fffe03f */
[----:B------:R-:W-:Y:S01]  /*31200*/  @!UPT UIADD3 URZ, URZ, URZ, URZ ;  /* 0x0000003f3f3ff290 */ /* 0x000fe2000fffe03f */
[----:B------:R-:W-:Y:S01]  /*31210*/  STL.64 [R1+0x250], R24 ;  /* 0x0002501801007387 */ /* 0x000fe20000100a00 */
[----:B------:R0:W-:Y:S01]  /*31220*/  STL [R1+0x258], R26 ;  /* 0x0002581a01007387 */ /* 0x0001e20000100800 */
[----:B------:R-:W-:Y:S02]  /*31230*/  MOV R2, R27 ;  /* 0x0000001b00027202 */ /* 0x000fe40000000f00 */
[----:B0-----:R-:W5:Y:S01]  /*31240*/  LDL.LU.64 R26, [R1+0x2648] ;  /* 0x00264800011a7983 */ /* 0x001f620000300a00 */
[----:B------:R-:W5:Y:S02]  /*31250*/  LDL.LU.64 R24, [R1+0x2640] ;  /* 0x0026400001187983 */ /* 0x000f640000300a00 */
[C---:B-----5:R-:W-:Y:S11]  /*31260*/  HMMA.16816.F32 R24, R12.reuse, R22, R24 ;  /* 0x000000160c18723c */ /* 0x060ff60000001818 */
[----:B------:R-:W-:Y:S11]  /*31270*/  @!UPT UIADD3 URZ, URZ, URZ, URZ ;  /* 0x0000003f3f3ff290 */ /* 0x000ff6000fffe03f */
[----:B------:R-:W-:Y:S01]  /*31280*/  @!UPT UIADD3 URZ, URZ, URZ, URZ ;  /* 0x0000003f3f3ff290 */ /* 0x000fe2000fffe03f */
[----:B------:R-:W-:Y:S01]  /*31290*/  STL.64 [R1+0x2e0], R24 ;  /* 0x0002e01801007387 */ /* 0x000fe20000100a00 */
[----:B------:R0:W-:Y:S02]  /*312a0*/  STL.64 [R1+0x2e8], R26 ;  /* 0x0002e81a01007387 */ /* 0x0001e40000100a00 */
[----:B0-----:R-:W-:Y:S01]  /*312b0*/  MOV R27, R22 ;  /* 0x00000016001b7202 */ /* 0x001fe20000000f00 */
[----:B------:R-:W-:Y:S02]  /*312c0*/  IMAD.MOV.U32 R26, RZ, RZ, R23 ;  /* 0x000000ffff1a7224 */ /* 0x000fe400078e0017 */
[----:B------:R-:W3:Y:S03]  /*312d0*/  LDL.LU.64 R22, [R1+0x2638] ;  /* 0x0026380001167983 */ /* 0x000ee60000300a00 */
[----:B------:R0:W-:Y:S02]  /*312e0*/  STL.64 [R1+0x25e8], R26 ;  /* 0x0025e81a01007387 */ /* 0x0001e40000100a00 */
[----:B------:R-:W2:Y:S02]  /*312f0*/  LDL.LU R24, [R1+0x290] ;  /* 0x0002900001187983 */ /* 0x000ea40000300800 */
[----:B------:R-:W2:Y:S01]  /*31300*/  LDL.LU R25, [R1+0x294] ;  /* 0x0002940001197983 */ /* 0x000ea20000300800 */
[----:B0-----:R-:W2:Y:S01]  /*31310*/  LDL.LU R26, [R1+0x298] ;  /* 0x00029800011a7983 */ /* 0x001ea20000300800 */
[----:B------:R-:W2:Y:S01]  /*31320*/  LDL.LU R27, [R1+0x29c] ;  /* 0x00029c00011b7983 */ /* 0x000ea20000300800 */
[----:B---3--:R-:W-:Y:S01]  /*31330*/  HMMA.16816.F32 R16, R12, R22, R16 ;  /* 0x000000160c10723c */ /* 0x008fe20000001810 */
[----:B------:R-:W-:-:S02]  /*31340*/  MOV R9, R22 ;  /* 0x0000001600097202 */ /* 0x000fc40000000f00 */
[----:B------:R-:W-:Y:S11]  /*31350*/  MOV R8, R23 ;  /* 0x0000001700087202 */ /* 0x000ff60000000f00 */
[----:B------:R-:W-:Y:S09]  /*31360*/  @!UPT UIADD3 URZ, URZ, URZ, URZ ;  /* 0x0000003f3f3ff290 */ /* 0x000ff2000fffe03f */
        /* <DEDUP_REMOVED lines=8> */
[----:B------:R0:W-:Y:S01]  /*313f0*/  STL.64 [R1+0x380], R20 ;  /* 0x0003801401007387 */ /* 0x0001e20000100a00 */
[----:B------:R1:W-:Y:S01]  /*31400*/  STL.64 [R1+0x388], R22 ;  /* 0x0003881601007387 */ /* 0x0003e20000100a00 */
[----:B0-----:R-:W-:Y:S02]  /*31410*/  MOV R21, R18 ;  /* 0x0000001200157202 */ /* 0x001fe40000000f00 */
[----:B-1----:R-:W3:Y:S01]  /*31420*/  LDL.LU.64 R22, [R1+0x2618] ;  /* 0x0026180001167983 */ /* 0x002ee20000300a00 */
[----:B------:R-:W-:Y:S02]  /*31430*/  IMAD.MOV.U32 R20, RZ, RZ, R19 ;  /* 0x000000ffff147224 */ /* 0x000fe400078e0013 */
[----:B------:R-:W3:Y:S02]  /*31440*/  LDL.LU.64 R18, [R1+0x2610] ;  /* 0x0026100001127983 */ /* 0x000ee40000300a00 */
[----:B------:R-:W3:Y:S02]  /*31450*/  LDL.LU.64 R16, [R1+0x2608] ;  /* 0x0026080001107983 */ /* 0x000ee40000300a00 */
[----:B---3--:R-:W-:Y:S01]  /*31460*/  HMMA.16816.F32 R12, R12, R22, R16 ;  /* 0x000000160c0c723c */ /* 0x008fe20000001810 */
[----:B------:R-:W3:Y:S01]  /*31470*/  LDL.LU.64 R18, [R1+0x2600] ;  /* 0x0026000001127983 */ /* 0x000ee20000300a00 */
[----:B------:R-:W3:Y:S11]  /*31480*/  LDL.LU.64 R16, [R1+0x25f8] ;  /* 0x0025f80001107983 */ /* 0x000ef60000300a00 */
[----:B------:R-:W-:Y:S10]  /*31490*/  @!UPT UIADD3 URZ, URZ, URZ, URZ ;  /* 0x0000003f3f3ff290 */ /* 0x000ff4000fffe03f */
[----:B------:R0:W-:Y:S01]  /*314a0*/  STL.64 [R1+0x370], R12 ;  /* 0x0003700c01007387 */ /* 0x0001e20000100a00 */
[----:B------:R1:W-:Y:S03]  /*314b0*/  STL.64 [R1+0x378], R14 ;  /* 0x0003780e01007387 */ /* 0x0003e60000100a00 */
[----:B0-----:R-:W3:Y:S01]  /*314c0*/  LDL.LU R12, [R1+0x2a0] ;  /* 0x0002a000010c7983 */ /* 0x001ee20000300800 */
[----:B------:R-:W3:Y:S02]  /*314d0*/  LDL.LU R13, [R1+0x2a4] ;  /* 0x0002a400010d7983 */ /* 0x000ee40000300800 */
[----:B-1----:R-:W3:Y:S02]  /*314e0*/  LDL.LU R14, [R1+0x2a8] ;  /* 0x0002a800010e7983 */ /* 0x002ee40000300800 */
[----:B------:R-:W3:Y:S02]  /*314f0*/  LDL.LU R15, [R1+0x2ac] ;  /* 0x0002ac00010f7983 */ /* 0x000ee40000300800 */
[----:B------:R-:W-:Y:S01]  /*31500*/  IMAD.MOV.U32 R6, RZ, RZ, R4 ;  /* 0x000000ffff067224 */ /* 0x000fe200078e0004 */
[----:B------:R-:W-:Y:S06]  /*31510*/  STL.64 [R1+0x25a0], R22 ;  /* 0x0025a01601007387 */ /* 0x000fec0000100a00 */
[C---:B---3--:R-:W-:Y:S11]  /*31520*/  HMMA.16816.F32 R4, R16.reuse, R6, R12 ;  /* 0x000000061004723c */ /* 0x048ff6000000180c */
[----:B------:R-:W-:Y:S11]  /*31530*/  @!UPT UIADD3 URZ, URZ, URZ, URZ ;  /* 0x0000003f3f3ff290 */ /* 0x000ff6000fffe03f */
[----:B------:R-:W-:Y:S02]  /*31540*/  @!UPT UIADD3 URZ, URZ, URZ, URZ ;  /* 0x0000003f3f3ff290 */ /* 0x000fe4000fffe03f */
[----:B------:R-:W-:Y:S01]  /*31550*/  MOV R13, R6 ;  /* 0x00000006000d7202 */ /* 0x000fe20000000f00 */
[----:B------:R-:W-:Y:S02]  /*31560*/  IMAD.MOV.U32 R12, RZ, RZ, R7 ;  /* 0x000000ffff0c7224 */ /* 0x000fe400078e0007 */
[----:B------:R-:W2:Y:S01]  /*31570*/  LDL.LU.64 R6, [R1+0x25f0] ;  /* 0x0025f00001067983 */ /* 0x000ea20000300a00 */
[----:B------:R-:W-:Y:S02]  /*31580*/  MOV R15, R4 ;  /* 0x00000004000f7202 */ /* 0x000fe40000000f00 */
[----:B------:R-:W-:Y:S01]  /*31590*/  MOV R14, R5 ;  /* 0x00000005000e7202 */ /* 0x000fe20000000f00 */
[----:B------:R0:W-:Y:S04]  /*315a0*/  STL [R1+0x23d4], R12 ;  /* 0x0023d40c01007387 */ /* 0x0001e80000100800 */
[----:B------:R-:W-:Y:S01]  /*315b0*/  STL [R1+0x23d0], R14 ;  /* 0x0023d00e01007387 */ /* 0x000fe20000100800 */
[----:B------:R-:W-:Y:S02]  /*315c0*/  STL [R1+0x23cc], R15 ;  /* 0x0023cc0f01007387 */ /* 0x000fe40000100800 */
[----:B------:R1:W-:Y:S01]  /*315d0*/  STL [R1+0x23c8], R13 ;  /* 0x0023c80d01007387 */ /* 0x0003e20000100800 */
[----:B0-----:R-:W3:Y:S04]  /*315e0*/  LDL.LU R12, [R1+0x280] ;  /* 0x00028000010c7983 */ /* 0x001ee80000300800 */
[----:B-1----:R-:W3:Y:S01]  /*315f0*/  LDL.LU R13, [R1+0x284] ;  /* 0x00028400010d7983 */ /* 0x002ee20000300800 */
[----:B------:R-:W3:Y:S02]  /*31600*/  LDL.LU R14, [R1+0x288] ;  /* 0x00028800010e7983 */ /* 0x000ee40000300800 */
[----:B------:R-:W3:Y:S01]  /*31610*/  LDL.LU R15, [R1+0x28c] ;  /* 0x00028c00010f7983 */ /* 0x000ee20000300800 */
[C---:B--2---:R-:W-:Y:S01]  /*31620*/  HMMA.16816.F32 R4, R16.reuse, R6, R24 ;  /* 0x000000061004723c */ /* 0x044fe20000001818 */
[----:B------:R-:W2:Y:S11]  /*31630*/  LDL.LU.64 R26, [R1+0x25e8] ;  /* 0x0025e800011a7983 */ /* 0x000eb60000300a00 */
[----:B------:R-:W-:Y:S11]  /*31640*/  @!UPT UIADD3 URZ, URZ, URZ, URZ ;  /* 0x0000003f3f3ff290 */ /* 0x000ff6000fffe03f */
[----:B------:R-:W-:Y:S01]  /*31650*/  STL.64 [R1+0x340], R4 ;  /* 0x0003400401007387 */ /* 0x000fe20000100a00 */
[----:B------:R0:W-:Y:S03]  /*31660*/  STL.64 [R1+0x348], R6 ;  /* 0x0003480601007387 */ /* 0x0001e60000100a00 */
[----:B0-----:R-:W3:Y:S02]  /*31670*/  LDL.LU.64 R6, [R1+0x25e0] ;  /* 0x0025e00001067983 */ /* 0x001ee40000300a00 */
[----:B---3--:R-:W-:Y:S11]  /*31680*/  HMMA.16816.F32 R4, R16, R6, R12 ;  /* 0x000000061004723c */ /* 0x008ff6000000180c */
[----:B------:R-:W-:Y:S11]  /*31690*/  @!UPT UIADD3 URZ, URZ, URZ, URZ ;  /* 0x0000003f3f3ff290 */ /* 0x000ff6000fffe03f */
[----:B------:R-:W-:Y:S01]  /*316a0*/  @!UPT UIADD3 URZ, URZ, URZ, URZ ;  /* 0x0000003f3f3ff290 */ /* 0x000fe2000fffe03f */
[----:B------:R0:W-:Y:S01]  /*316b0*/  STL [R1+0x334], R5 ;  /* 0x0003340501007387 */ /* 0x0001e20000100800 */
[----:B------:R1:W-:Y:S01]  /*316c0*/  STL.64 [R1+0x338], R6 ;  /* 0x0003380601007387 */ /* 0x0003e20000100a00 */
[----:B------:R-:W-:Y:S02]  /*316d0*/  MOV R13, R4 ;  /* 0x00000004000d7202 */ /* 0x000fe40000000f00 */
[----:B------:R-:W3:Y:S04]  /*316e0*/  LDL.LU R4, [R1+0x170] ;  /* 0x0001700001047983 */ /* 0x000ee80000300800 */
[----:B0-----:R-:W3:Y:S01]  /*316f0*/  LDL.LU R5, [R1+0x174] ;  /* 0x0001740001057983 */ /* 0x001ee20000300800 */
[----:B-1----:R-:W5:Y:S02]  /*31700*/  LDL.LU R6, [R1+0x178] ;  /* 0x0001780001067983 */ /* 0x002f640000300800 */
[----:B------:R-:W5:Y:S01]  /*31710*/  LDL.LU R7, [R1+0x17c] ;  /* 0x00017c0001077983 */ /* 0x000f620000300800 */
[----:B------:R-:W-:-:S02]  /*31720*/  MOV R22, R21 ;  /* 0x0000001500167202 */ /* 0x000fc40000000f00 */
[----:B------:R-:W-:-:S05]  /*31730*/  MOV R23, R20 ;  /* 0x0000001400177202 */ /* 0x000fca0000000f00 */
[----:B------:R-:W-:Y:S04]  /*31740*/  STL.64 [R1+0x25b8], R22 ;  /* 0x0025b81601007387 */ /* 0x000fe80000100a00 */
[----:B-----5:R-:W-:Y:S01]  /*31750*/  STL.64 [R1+0x2570], R6 ;  /* 0x0025700601007387 */ /* 0x020fe20000100a00 */
[----:B---3--:R0:W-:Y:S03]  /*31760*/  STL.64 [R1+0x2568], R4 ;  /* 0x0025680401007387 */ /* 0x0081e60000100a00 */
[----:B0-----:R-:W3:Y:S01]  /*31770*/  LDL.64 R4, [R1+0x50] ;  /* 0x0000500001047983 */ /* 0x001ee20000100a00 */
[----:B------:R-:W-:Y:S01]  /*31780*/  IMAD.MOV.U32 R22, RZ, RZ, R9 ;  /* 0x000000ffff167224 */ /* 0x000fe200078e0009 */
[----:B------:R-:W-:-:S02]  /*31790*/  MOV R23, R8 ;  /* 0x0000000800177202 */ /* 0x000fc40000000f00 */
[----:B---3--:R0:W-:Y:S04]  /*317a0*/  STL.64 [R1+0x2598], R4 ;  /* 0x0025980401007387 */ /* 0x0081e80000100a00 */
[----:B0-----:R-:W3:Y:S01]  /*317b0*/  LDL.LU R4, [R1+0x1a0] ;  /* 0x0001a00001047983 */ /* 0x001ee20000300800 */
[----:B------:R-:W3:Y:S02]  /*317c0*/  LDL.LU R5, [R1+0x1a4] ;  /* 0x0001a40001057983 */ /* 0x000ee40000300800 */
[----:B------:R-:W5:Y:S02]  /*317d0*/  LDL.LU R6, [R1+0x1a8] ;  /* 0x0001a80001067983 */ /* 0x000f640000300800 */
[----:B------:R-:W5:Y:S01]  /*317e0*/  LDL.LU R7, [R1+0x1ac] ;  /* 0x0001ac0001077983 */ /* 0x000f620000300800 */
[----:B------:R0:W-:Y:S01]  /*317f0*/  STL.64 [R1+0x25d0], R22 ;  /* 0x0025d01601007387 */ /* 0x0001e20000100a00 */
[----:B------:R-:W2:Y:S02]  /*31800*/  LDL.LU R20, [R1+0x260] ;  /* 0x0002600001147983 */ /* 0x000ea40000300800 */
[----:B------:R-:W2:Y:S01]  /*31810*/  LDL.LU R21, [R1+0x264] ;  /* 0x0002640001157983 */ /* 0x000ea20000300800 */
[----:B0-----:R-:W2:Y:S01]  /*31820*/  LDL.LU R22, [R1+0x268] ;  /* 0x0002680001167983 */ /* 0x001ea20000300800 */
[----:B------:R-:W2:Y:S03]  /*31830*/  LDL.LU R23, [R1+0x26c] ;  /* 0x00026c0001177983 */ /* 0x000ea60000300800 */
[----:B-----5:R-:W-:Y:S01]  /*31840*/  STL.64 [R1+0x25b0], R6 ;  /* 0x0025b00601007387 */ /* 0x020fe20000100a00 */
[----:B---3--:R0:W-:Y:S03]  /*31850*/  STL.64 [R1+0x25a8], R4 ;  /* 0x0025a80401007387 */ /* 0x0081e60000100a00 */
[----:B0-----:R-:W3:Y:S01]  /*31860*/  LDL.LU R4, [R1+0x1d0] ;  /* 0x0001d00001047983 */ /* 0x001ee20000300800 */
[----:B------:R-:W3:Y:S02]  /*31870*/  LDL.LU R5, [R1+0x1d4] ;  /* 0x0001d40001057983 */ /* 0x000ee40000300800 */
[----:B------:R-:W5:Y:S02]  /*31880*/  LDL.LU R6, [R1+0x1d8] ;  /* 0x0001d80001067983 */ /* 0x000f640000300800 */
[----:B------:R-:W5:Y:S02]  /*31890*/  LDL.LU R7, [R1+0x1dc] ;  /* 0x0001dc0001077983 */ /* 0x000f640000300800 */
[----:B-----5:R-:W-:Y:S01]  /*318a0*/  STL.64 [R1+0x25c8], R6 ;  /* 0x0025c80601007387 */ /* 0x020fe20000100a00 */
[----:B---3--:R0:W-:Y:S03]  /*318b0*/  STL.64 [R1+0x25c0], R4 ;  /* 0x0025c00401007387 */ /* 0x0081e60000100a00 */
[----:B0-----:R-:W3:Y:S01]  /*318c0*/  LDL.LU R4, [R1+0x220] ;  /* 0x0002200001047983 */ /* 0x001ee20000300800 */
[----:B------:R-:W3:Y:S02]  /*318d0*/  LDL.LU R5, [R1+0x224] ;  /* 0x0002240001057983 */ /* 0x000ee40000300800 */
[----:B------:R-:W3:Y:S02]  /*318e0*/  LDL.LU R6, [R1+0x228] ;  /* 0x0002280001067983 */ /* 0x000ee40000300800 */
[----:B------:R-:W3:Y:S01]  /*318f0*/  LDL.LU R7, [R1+0x22c] ;  /* 0x00022c0001077983 */ /* 0x000ee20000300800 */
[----:B------:R0:W-:Y:S01]  /*31900*/  STL [R1+0x23d8], R13 ;  /* 0x0023d80d01007387 */ /* 0x0001e20000100800 */
[----:B------:R-:W5:Y:S03]  /*31910*/  LDL.LU R12, [R1+0x270] ;  /* 0x00027000010c7983 */ /* 0x000f660000300800 */
[----:B0-----:R-:W5:Y:S01]  /*31920*/  LDL.LU R13, [R1+0x274] ;  /* 0x00027400010d7983 */ /* 0x001f620000300800 */
[----:B------:R-:W5:Y:S02]  /*31930*/  LDL.LU R14, [R1+0x278] ;  /* 0x00027800010e7983 */ /* 0x000f640000300800 */
[----:B------:R-:W5:Y:S02]  /*31940*/  LDL.LU R15, [R1+0x27c] ;  /* 0x00027c00010f7983 */ /* 0x000f640000300800 */
[----:B-----5:R-:W-:Y:S11]  /*31950*/  HMMA.16816.F32 R8, R16, R10, R12 ;  /* 0x0000000a1008723c */ /* 0x020ff6000000180c */
[----:B------:R-:W-:Y:S11]  /*31960*/  @!UPT UIADD3 URZ, URZ, URZ, URZ ;  /* 0x0000003f3f3ff290 */ /* 0x000ff6000fffe03f */
[----:B------:R-:W-:Y:S01]  /*31970*/  @!UPT UIADD3 URZ, URZ, URZ, URZ ;  /* 0x0000003f3f3ff290 */ /* 0x000fe2000fffe03f */
[----:B------:R0:W-:Y:S01]  /*31980*/  STL [R1+0x320], R8 ;  /* 0x0003200801007387 */ /* 0x0001e20000100800 */
[----:B------:R-:W-:-:S03]  /*31990*/  MOV R12, R9 ;  /* 0x00000009000c7202 */ /* 0x000fc60000000f00 */
[----:B0-----:R-:W5:Y:S01]  /*319a0*/  LDL.LU R8, [R1+0x160] ;  /* 0x0001600001087983 */ /* 0x001f620000300800 */
[----:B------:R-:W5:Y:S01]  /*319b0*/  LDL.LU R9, [R1+0x164] ;  /* 0x0001640001097983 */ /* 0x000f620000300800 */
[----:B------:R-:W-:Y:S01]  /*319c0*/  MOV R14, R10 ;  /* 0x0000000a000e7202 */ /* 0x000fe20000000f00 */
[----:B------:R-:W-:Y:S01]  /*319d0*/  IMAD.MOV.U32 R15, RZ, RZ, R11 ;  /* 0x000000ffff0f7224 */ /* 0x000fe200078e000b */
[----:B----4-:R-:W-:Y:S02]  /*319e0*/  MOV R10, R3 ;  /* 0x00000003000a7202 */ /* 0x010fe40000000f00 */
[----:B------:R-:W-:Y:S01]  /*319f0*/  MOV R11, R28 ;  /* 0x0000001c000b7202 */ /* 0x000fe20000000f00 */
[----:B------:R-:W4:Y:S01]  /*31a00*/  LDL.LU R3, [R1+0x25dc] ;  /* 0x0025dc0001037983 */ /* 0x000f220000300800 */
[----:B------:R-:W2:Y:S03]  /*31a10*/  LDL.LU R28, [R1+0x25d8] ;  /* 0x0025d800011c7983 */ /* 0x000ea60000300800 */
[----:B------:R-:W-:Y:S04]  /*31a20*/  STL.64 [R1+0x2560], R10 ;  /* 0x0025600a01007387 */ /* 0x000fe80000100a00 */
[----:B-----5:R0:W-:Y:S04]  /*31a30*/  STL.64 [R1+0x2558], R8 ;  /* 0x0025580801007387 */ /* 0x0201e80000100a00 */
[----:B0-----:R-:W5:Y:S04]  /*31a40*/  LDL.64 R8, [R1+0x30] ;  /* 0x0000300001087983 */ /* 0x001f680000100a00 */
[----:B-----5:R0:W-:Y:S04]  /*31a50*/  STL.64 [R1+0x2578], R8 ;  /* 0x0025780801007387 */ /* 0x0201e80000100a00 */
[----:B0-----:R-:W5:Y:S01]  /*31a60*/  LDL.LU R8, [R1+0x190] ;  /* 0x0001900001087983 */ /* 0x001f620000300800 */
[----:B------:R-:W5:Y:S02]  /*31a70*/  LDL.LU R9, [R1+0x194] ;  /* 0x0001940001097983 */ /* 0x000f640000300800 */
[----:B------:R-:W5:Y:S02]  /*31a80*/  LDL.LU R10, [R1+0x198] ;  /* 0x00019800010a7983 */ /* 0x000f640000300800 */
[----:B------:R-:W5:Y:S01]  /*31a90*/  LDL.LU R11, [R1+0x19c] ;  /* 0x00019c00010b7983 */ /* 0x000f620000300800 */
[----:B------:R-:W3:Y:S01]  /*31aa0*/  LDL.64 R24, [R1+0x20] ;  /* 0x0000200001187983 */ /* 0x000ee20000100a00 */
[----:B------:R2:W-:Y:S02]  /*31ab0*/  STL [R1+0x23e4], R15 ;  /* 0x0023e40f01007387 */ /* 0x0005e40000100800 */
[----:B------:R0:W-:Y:S02]  /*31ac0*/  STL [R1+0x23e0], R14 ;  /* 0x0023e00e01007387 */ /* 0x0001e40000100800 */
[----:B------:R1:W-:Y:S02]  /*31ad0*/  STL [R1+0x23dc], R12 ;  /* 0x0023dc0c01007387 */ /* 0x0003e40000100800 */
[----:B--2---:R-:W-:Y:S01]  /*31ae0*/  IMAD.MOV.U32 R15, RZ, RZ, R26 ;  /* 0x000000ffff0f7224 */ /* 0x004fe200078e001a */
[----:B0-----:R-:W-:-:S07]  /*31af0*/  MOV R14, R27 ;  /* 0x0000001b000e7202 */ /* 0x001fce0000000f00 */
[----:B-1----:R-:W-:Y:S01]  /*31b00*/  HMMA.16816.F32 R12, R16, R14, R20 ;  /* 0x0000000e100c723c */ /* 0x002fe20000001814 */
[----:B------:R-:W3:Y:S11]  /*31b10*/  LDL.LU.64 R22, [R1+0x25d0] ;  /* 0x0025d00001167983 */ /* 0x000ef60000300a00 */
[----:B------:R-:W-:Y:S11]  /*31b20*/  @!UPT UIADD3 URZ, URZ, URZ, URZ ;  /* 0x0000003f3f3ff290 */ /* 0x000ff6000fffe03f */
[----:B------:R0:W-:Y:S01]  /*31b30*/  STL.64 [R1+0x310], R12 ;  /* 0x0003100c01007387 */ /* 0x0001e20000100a00 */
[----:B------:R-:W-:Y:S01]  /*31b40*/  STL [R1+0x318], R14 ;  /* 0x0003180e01007387 */ /* 0x000fe20000100800 */
[----:B0-----:R-:W-:-:S05]  /*31b50*/  MOV R13, R15 ;  /* 0x0000000f000d7202 */ /* 0x001fca0000000f00 */
[----:B------:R0:W-:Y:S04]  /*31b60*/  STL [R1+0x23e8], R13 ;  /* 0x0023e80d01007387 */ /* 0x0001e80000100800 */
[----:B0-----:R-:W2:Y:S01]  /*31b70*/  LDL.64 R12, [R1+0x40] ;  /* 0x00004000010c7983 */ /* 0x001ea20000100a00 */
[C---:B---3--:R-:W-:Y:S03]  /*31b80*/  HMMA.16816.F32 R20, R16.reuse, R22, R4 ;  /* 0x000000161014723c */ /* 0x048fe60000001804 */
[----:B------:R-:W3:Y:S01]  /*31b90*/  LDL.LU.64 R6, [R1+0x25c8] ;  /* 0x0025c80001067983 */ /* 0x000ee20000300a00 */
[----:B------:R-:W3:Y:S11]  /*31ba0*/  LDL.LU.64 R4, [R1+0x25c0] ;  /* 0x0025c00001047983 */ /* 0x000ef60000300a00 */
[----:B------:R-:W-:Y:S08]  /*31bb0*/  @!UPT UIADD3 URZ, URZ, URZ, URZ ;  /* 0x0000003f3f3ff290 */ /* 0x000ff0000fffe03f */
[----:B------:R-:W-:Y:S01]  /*31bc0*/  STL.64 [R1+0x300], R20 ;  /* 0x0003001401007387 */ /* 0x000fe20000100a00 */
[----:B------:R0:W-:Y:S03]  /*31bd0*/  STL.64 [R1+0x308], R22 ;  /* 0x0003081601007387 */ /* 0x0001e60000100a00 */
[----:B0-----:R-:W3:Y:S02]  /*31be0*/  LDL.LU.64 R22, [R1+0x25b8] ;  /* 0x0025b80001167983 */ /* 0x001ee40000300a00 */
[C---:B---3--:R-:W-:Y:S02]  /*31bf0*/  HMMA.16816.F32 R20, R16.reuse, R22, R4 ;  /* 0x000000161014723c */ /* 0x048fe40000001804 */
[----:B------:R-:W3:Y:S01]  /*31c00*/  LDL.LU.64 R6, [R1+0x25b0] ;  /* 0x0025b00001067983 */ /* 0x000ee20000300a00 */
[----:B------:R-:W3:Y:S11]  /*31c10*/  LDL.LU.64 R4, [R1+0x25a8] ;  /* 0x0025a80001047983 */ /* 0x000ef60000300a00 */
[----:B------:R-:W-:Y:S09]  /*31c20*/  @!UPT UIADD3 URZ, URZ, URZ, URZ ;  /* 0x0000003f3f3ff290 */ /* 0x000ff2000fffe03f */
[----:B------:R-:W-:Y:S01]  /*31c30*/  STL.64 [R1+0x2f0], R20 ;  /* 0x0002f01401007387 */ /* 0x000fe20000100a00 */
[----:B------:R0:W-:Y:S03]  /*31c40*/  STL.64 [R1+0x2f8], R22 ;  /* 0x0002f81601007387 */ /* 0x0001e60000100a00 */
[----:B0-----:R-:W3:Y:S02]  /*31c50*/  LDL.LU.64 R22, [R1+0x25a0] ;  /* 0x0025a00001167983 */ /* 0x001ee40000300a00 */
[----:B---3--:R-:W-:Y:S02]  /*31c60*/  HMMA.16816.F32 R16, R16, R22, R4 ;  /* 0x000000161010723c */ /* 0x008fe40000001804 */
[----:B------:R-:W5:Y:S01]  /*31c70*/  LDL.LU.64 R4, [R1+0x2598] ;  /* 0x0025980001047983 */ /* 0x000f620000300a00 */
[----:B------:R-:W5:Y:S02]  /*31c80*/  LDL.LU.64 R22, [R1+0x2590] ;  /* 0x0025900001167983 */ /* 0x000f640000300a00 */
[----:B------:R-:W5:Y:S11]  /*31c90*/  LDL.LU.64 R20, [R1+0x2588] ;  /* 0x0025880001147983 */ /* 0x000f760000300a00 */
[----:B------:R-:W-:Y:S07]  /*31ca0*/  @!UPT UIADD3 URZ, URZ, URZ, URZ ;  /* 0x0000003f3f3ff290 */ /* 0x000fee000fffe03f */
[----:B------:R0:W-:Y:S01]  /*31cb0*/  STL.64 [R1+0x2d0], R16 ;  /* 0x0002d01001007387 */ /* 0x0001e20000100a00 */
[----:B------:R1:W-:Y:S01]  /*31cc0*/  STL.64 [R1+0x2d8], R18 ;  /* 0x0002d81201007387 */ /* 0x0003e20000100a00 */
[----:B0-----:R-:W-:Y:S02]  /*31cd0*/  MOV R16, R29 ;  /* 0x0000001d00107202 */ /* 0x001fe40000000f00 */
[----:B------:R-:W3:Y:S01]  /*31ce0*/  LDL.LU R29, [R1+0x2580] ;  /* 0x00258000011d7983 */ /* 0x000ee20000300800 */
[----:B------:R-:W-:Y:S01]  /*31cf0*/  MOV R17, R0 ;  /* 0x0000000000117202 */ /* 0x000fe20000000f00 */
[----:B-----5:R-:W-:Y:S01]  /*31d00*/  HMMA.16816.F32 R8, R20, R4, R8 ;  /* 0x000000041408723c */ /* 0x020fe20000001808 */
[----:B-1----:R-:W-:Y:S01]  /*31d10*/  IMAD.MOV.U32 R19, RZ, RZ, R4 ;  /* 0x000000ffff137224 */ /* 0x002fe200078e0004 */
[----:B------:R-:W-:Y:S11]  /*31d20*/  MOV R18, R5 ;  /* 0x0000000500127202 */ /* 0x000ff60000000f00 */
[----:B------:R-:W-:Y:S10]  /*31d30*/  @!UPT UIADD3 URZ, URZ, URZ, URZ ;  /* 0x0000003f3f3ff290 */ /* 0x000ff4000fffe03f */
[----:B------:R0:W-:Y:S01]  /*31d40*/  STL.64 [R1+0x2c0], R8 ;  /* 0x0002c00801007387 */ /* 0x0001e20000100a00 */
[----:B------:R-:W-:Y:S03]  /*31d50*/  STL.64 [R1+0x2c8], R10 ;  /* 0x0002c80a01007387 */ /* 0x000fe60000100a00 */
[----:B0-----:R-:W5:Y:S01]  /*31d60*/  LDL.LU.64 R8, [R1+0x2578] ;  /* 0x0025780001087983 */ /* 0x001f620000300a00 */
[----:B------:R-:W5:Y:S02]  /*31d70*/  LDL.LU.64 R6, [R1+0x2570] ;  /* 0x0025700001067983 */ /* 0x000f640000300a00 */
[----:B------:R-:W5:Y:S02]  /*31d80*/  LDL.LU.64 R4, [R1+0x2568] ;  /* 0x0025680001047983 */ /* 0x000f640000300a00 */
[----:B------:R-:W-:Y:S01]  /*31d90*/  STL.64 [R1+0x2540], R18 ;  /* 0x0025401201007387 */ /* 0x000fe20000100a00 */
[----:B------:R0:W-:Y:S04]  /*31da0*/  STL.64 [R1+0x2538], R16 ;  /* 0x0025381001007387 */ /* 0x0001e80000100a00 */
[----:B0-----:R-:W2:Y:S01]  /*31db0*/  LDL.LU R16, [R1+0x180] ;  /* 0x0001800001107983 */ /* 0x001ea20000300800 */
[----:B---3--:R-:W-:-:S02]  /*31dc0*/  MOV R17, R29 ;  /* 0x0000001d00117202 */ /* 0x008fc40000000f00 */
[----:B------:R-:W-:Y:S01]  /*31dd0*/  MOV R18, R28 ;  /* 0x0000001c00127202 */ /* 0x000fe20000000f00 */
[----:B----4-:R-:W-:-:S07]  /*31de0*/  IMAD.MOV.U32 R19, RZ, RZ, R3 ;  /* 0x000000ffff137224 */ /* 0x010fce00078e0003 */
[C---:B--2---:R-:W-:Y:S11]  /*31df0*/  HMMA.16816.F32 R16, R20.reuse, R12, R16 ;  /* 0x0000000c1410723c */ /* 0x044ff60000001810 */
[----:B------:R-:W-:Y:S11]  /*31e00*/  @!UPT UIADD3 URZ, URZ, URZ, URZ ;  /* 0x0000003f3f3ff290 */ /* 0x000ff6000fffe03f */
[----:B------:R-:W-:Y:S01]  /*31e10*/  @!UPT UIADD3 URZ, URZ, URZ, URZ ;  /* 0x0000003f3f3ff290 */ /* 0x000fe2000fffe03f */
[----:B------:R-:W-:Y:S01]  /*31e20*/  STL.64 [R1+0x2b0], R16 ;  /* 0x0002b01001007387 */ /* 0x000fe20000100a00 */
[----:B------:R0:W-:Y:S02]  /*31e30*/  STL.64 [R1+0x2b8], R18 ;  /* 0x0002b81201007387 */ /* 0x0001e40000100a00 */
[----:B------:R-:W2:Y:S01]  /*31e40*/  LDL.LU.64 R10, [R1+0x2560] ;  /* 0x00256000010a7983 */ /* 0x000ea20000300a00 */
[----:B0-----:R-:W-:Y:S02]  /*31e50*/  MOV R19, R12 ;  /* 0x0000000c00137202 */ /* 0x001fe40000000f00 */
[----:B------:R-:W-:Y:S02]  /*31e60*/  MOV R18, R13 ;  /* 0x0000000d00127202 */ /* 0x000fe40000000f00 */
[----:B-----5:R-:W-:Y:S07]  /*31e70*/  HMMA.16816.F32 R12, R20, R8, R4 ;  /* 0x00000008140c723c */ /* 0x020fee0000001804 */
[----:B------:R-:W-:Y:S01]  /*31e80*/  MOV R5, R8 ;  /* 0x0000000800057202 */ /* 0x000fe20000000f00 */
[----:B------:R-:W-:-:S02]  /*31e90*/  IMAD.MOV.U32 R4, RZ, RZ, R9 ;  /* 0x000000ffff047224 */ /* 0x000fc400078e0009 */
[----:B------:R-:W2:Y:S11]  /*31ea0*/  LDL.LU.64 R8, [R1+0x2558] ;  /* 0x0025580001087983 */ /* 0x000eb60000300a00 */
[----:B------:R-:W-:Y:S03]  /*31eb0*/  @!UPT UIADD3 URZ, URZ, URZ, URZ ;  /* 0x0000003f3f3ff290 */ /* 0x000fe6000fffe03f */
[----:B------:R-:W-:Y:S01]  /*31ec0*/  IMAD.MOV.U32 R0, RZ, RZ, R15 ;  /* 0x000000ffff007224 */ /* 0x000fe200078e000f */
[----:B------:R-:W-:Y:S02]  /*31ed0*/  MOV R3, R14 ;  /* 0x0000000e00037202 */ /* 0x000fe40000000f00 */
[----:B------:R-:W-:Y:S02]  /*31ee0*/  MOV R28, R13 ;  /* 0x0000000d001c7202 */ /* 0x000fe40000000f00 */
[----:B------:R-:W-:Y:S01]  /*31ef0*/  MOV R29, R12 ;  /* 0x0000000c001d7202 */ /* 0x000fe20000000f00 */
[----:B------:R0:W-:Y:S01]  /*31f00*/  STL [R1+0x2334], R0 ;  /* 0x0023340001007387 */ /* 0x0001e20000100800 */
[----:B------:R1:W-:Y:S02]  /*31f10*/  STL [R1+0x2330], R3 ;  /* 0x0023300301007387 */ /* 0x0003e40000100800 */
[----:B------:R-:W-:Y:S02]  /*31f20*/  STL [R1+0x231c], R28 ;  /* 0x00231c1c01007387 */ /* 0x000fe40000100800 */
[----:B------:R-:W-:Y:S01]  /*31f30*/  STL [R1+0x2318], R29 ;  /* 0x0023181d01007387 */ /* 0x000fe20000100800 */
[----:B--2---:R-:W-:Y:S11]  /*31f40*/  HMMA.16816.F32 R8, R20, R24, R8 ;  /* 0x000000181408723c */ /* 0x004ff60000001808 */
[----:B------:R-:W-:Y:S11]  /*31f50*/  @!UPT UIADD3 URZ, URZ, URZ, URZ ;  /* 0x0000003f3f3ff290 */ /* 0x000ff6000fffe03f */
[----:B------:R-:W-:Y:S01]  /*31f60*/  @!UPT UIADD3 URZ, URZ, URZ, URZ ;  /* 0x0000003f3f3ff290 */ /* 0x000fe2000fffe03f */
[----:B------:R-:W-:Y:S01]  /*31f70*/  STL.64 [R1+0x290], R8 ;  /* 0x0002900801007387 */ /* 0x000fe20000100a00 */
[----:B------:R-:W-:Y:S02]  /*31f80*/  STL.64 [R1+0x298], R10 ;  /* 0x0002980a01007387 */ /* 0x000fe40000100a00 */
[----:B------:R-:W2:Y:S02]  /*31f90*/  LDL.LU R12, [R1+0x1e0] ;  /* 0x0001e000010c7983 */ /* 0x000ea40000300800 */
[----:B------:R-:W2:Y:S01]  /*31fa0*/  LDL.LU R13, [R1+0x1e4] ;  /* 0x0001e400010d7983 */ /* 0x000ea20000300800 */
[----:B------:R-:W3:Y:S01]  /*31fb0*/  LDL.LU R14, [R1+0x1e8] ;  /* 0x0001e800010e7983 */ /* 0x000ee20000300800 */
[----:B------:R-:W3:Y:S01]  /*31fc0*/  LDL.LU R15, [R1+0x1ec] ;  /* 0x0001ec00010f7983 */ /* 0x000ee20000300800 */
[----:B0-----:R-:W-:Y:S02]  /*31fd0*/  MOV R0, R25 ;  /* 0x0000001900007202 */ /* 0x001fe40000000f00 */
[----:B-1----:R-:W-:Y:S01]  /*31fe0*/  MOV R3, R24 ;  /* 0x0000001800037202 */ /* 0x002fe20000000f00 */
[----:B---3--:R-:W-:Y:S01]  /*31ff0*/  STL.64 [R1+0x24b8], R14 ;  /* 0x0024b80e01007387 */ /* 0x008fe20000100a00 */
[----:B--2---:R0:W-:Y:S02]  /*32000*/  STL.64 [R1+0x24b0], R12 ;  /* 0x0024b00c01007387 */ /* 0x0041e40000100a00 */
[----:B0-----:R-:W-:Y:S01]  /*32010*/  MOV R12, R3 ;  /* 0x00000003000c7202 */ /* 0x001fe20000000f00 */
[----:B------:R-:W-:-:S05]  /*32020*/  IMAD.MOV.U32 R13, RZ, RZ, R0 ;  /* 0x000000ffff0d7224 */ /* 0x000fca00078e0000 */
[----:B------:R0:W-:Y:S01]  /*32030*/  STL.64 [R1+0x24d0], R12 ;  /* 0x0024d00c01007387 */ /* 0x0001e20000100a00 */
[----:B------:R-:W2:Y:S02]  /*32040*/  LDL.LU R8, [R1+0x1c0] ;  /* 0x0001c00001087983 */ /* 0x000ea40000300800 */
[----:B------:R-:W2:Y:S02]  /*32050*/  LDL.LU R9, [R1+0x1c4] ;  /* 0x0001c40001097983 */ /* 0x000ea40000300800 */
[----:B------:R-:W3:Y:S01]  /*32060*/  LDL.LU R10, [R1+0x1c8] ;  /* 0x0001c800010a7983 */ /* 0x000ee20000300800 */
[----:B------:R-:W3:Y:S01]  /*32070*/  LDL.LU R11, [R1+0x1cc] ;  /* 0x0001cc00010b7983 */ /* 0x000ee20000300800 */
[----:B0-----:R-:W-:Y:S02]  /*32080*/  MOV R12, R5 ;  /* 0x00000005000c7202 */ /* 0x001fe40000000f00 */
[----:B------:R-:W-:Y:S01]  /*32090*/  MOV R13, R4 ;  /* 0x00000004000d7202 */ /* 0x000fe20000000f00 */
[----:B------:R-:W4:Y:S04]  /*320a0*/  LDL R5, [R1+0x4] ;  /* 0x0000040001057983 */ /* 0x000f280000100800 */
[----:B------:R-:W4:Y:S04]  /*320b0*/  LDL R4, [R1] ;  /* 0x0000000001047983 */ /* 0x000f280000100800 */
[----:B----4-:R-:W-:Y:S01]  /*320c0*/  STL.64 [R1+0x2530], R4 ;  /* 0x0025300401007387 */ /* 0x010fe20000100a00 */
[----:B------:R-:W-:Y:S02]  /*320d0*/  STL.64 [R1+0x24e8], R12 ;  /* 0x0024e80c01007387 */ /* 0x000fe40000100a00 */
[----:B---3--:R-:W-:Y:S02]  /*320e0*/  STL.64 [R1+0x24c8], R10 ;  /* 0x0024c80a01007387 */ /* 0x008fe40000100a00 */
[----:B--2---:R0:W-:Y:S02]  /*320f0*/  STL.64 [R1+0x24c0], R8 ;  /* 0x0024c00801007387 */ /* 0x0041e40000100a00 */
[----:B0-----:R-:W2:Y:S01]  /*32100*/  LDL.LU R8, [R1+0x1b0] ;  /* 0x0001b00001087983 */ /* 0x001ea20000300800 */
[----:B------:R-:W2:Y:S02]  /*32110*/  LDL.LU R9, [R1+0x1b4] ;  /* 0x0001b40001097983 */ /* 0x000ea40000300800 */
[----:B------:R-:W3:Y:S02]  /*32120*/  LDL.LU R10, [R1+0x1b8] ;  /* 0x0001b800010a7983 */ /* 0x000ee40000300800 */
[----:B------:R-:W3:Y:S01]  /*32130*/  LDL.LU R11, [R1+0x1bc] ;  /* 0x0001bc00010b7983 */ /* 0x000ee20000300800 */
[----:B------:R-:W4:Y:S04]  /*32140*/  LDL R16, [R1+0x60] ;  /* 0x0000600001107983 */ /* 0x000f280000100800 */
[----:B------:R-:W4:Y:S01]  /*32150*/  LDL R17, [R1+0x64] ;  /* 0x0000640001117983 */ /* 0x000f220000100800 */
[----:B------:R-:W5:Y:S02]  /*32160*/  LDL.LU R24, [R1+0x120] ;  /* 0x0001200001187983 */ /* 0x000f640000300800 */
[----:B------:R-:W5:Y:S02]  /*32170*/  LDL.LU R25, [R1+0x124] ;  /* 0x0001240001197983 */ /* 0x000f640000300800 */
[----:B------:R-:W2:Y:S01]  /*32180*/  LDL.LU R26, [R1+0x128] ;  /* 0x00012800011a7983 */ /* 0x000ea20000300800 */
[----:B------:R-:W2:Y:S01]  /*32190*/  LDL.LU R27, [R1+0x12c] ;  /* 0x00012c00011b7983 */ /* 0x000ea20000300800 */
[----:B------:R-:W2:Y:S02]  /*321a0*/  LDL.LU R4, [R1+0x140] ;  /* 0x0001400001047983 */ /* 0x000ea40000300800 */
[----:B------:R-:W2:Y:S02]  /*321b0*/  LDL.LU R5, [R1+0x144] ;  /* 0x0001440001057983 */ /* 0x000ea40000300800 */
[----:B------:R-:W2:Y:S01]  /*321c0*/  LDL.LU R6, [R1+0x148] ;  /* 0x0001480001067983 */ /* 0x000ea20000300800 */
[----:B------:R-:W2:Y:S01]  /*321d0*/  LDL.LU R7, [R1+0x14c] ;  /* 0x00014c0001077983 */ /* 0x000ea20000300800 */
[----:B------:R-:W-:Y:S01]  /*321e0*/  MOV R12, R19 ;  /* 0x00000013000c7202 */ /* 0x000fe20000000f00 */
[----:B------:R-:W-:-:S02]  /*321f0*/  IMAD.MOV.U32 R13, RZ, RZ, R18 ;  /* 0x000000ffff0d7224 */ /* 0x000fc400078e0012 */
[----:B--2---:R-:W-:Y:S01]  /*32200*/  STL.64 [R1+0x2550], R6 ;  /* 0x0025500601007387 */ /* 0x004fe20000100a00 */
[----:B------:R0:W-:Y:S03]  /*32210*/  STL.64 [R1+0x2548], R4 ;  /* 0x0025480401007387 */ /* 0x0001e60000100a00 */
[----:B0-----:R-:W4:Y:S01]  /*32220*/  LDL.LU R4, [R1+0x150] ;  /* 0x0001500001047983 */ /* 0x001f220000300800 */
[----:B------:R-:W4:Y:S02]  /*32230*/  LDL.LU R5, [R1+0x154] ;  /* 0x0001540001057983 */ /* 0x000f240000300800 */
[----:B------:R-:W4:Y:S02]  /*32240*/  LDL.LU R6, [R1+0x158] ;  /* 0x0001580001067983 */ /* 0x000f240000300800 */
[----:B------:R-:W4:Y:S01]  /*32250*/  LDL.LU R7, [R1+0x15c] ;  /* 0x00015c0001077983 */ /* 0x000f220000300800 */
[----:B------:R-:W-:Y:S01]  /*32260*/  STL.64 [R1+0x2528], R26 ;  /* 0x0025281a01007387 */ /* 0x000fe20000100a00 */
[----:B-----5:R0:W-:Y:S03]  /*32270*/  STL.64 [R1+0x2520], R24 ;  /* 0x0025201801007387 */ /* 0x0201e60000100a00 */
[----:B0-----:R-:W2:Y:S01]  /*32280*/  LDL.LU R24, [R1+0x130] ;  /* 0x0001300001187983 */ /* 0x001ea20000300800 */
[----:B------:R-:W2:Y:S02]  /*32290*/  LDL.LU R25, [R1+0x134] ;  /* 0x0001340001197983 */ /* 0x000ea40000300800 */
[----:B------:R-:W2:Y:S02]  /*322a0*/  LDL.LU R26, [R1+0x138] ;  /* 0x00013800011a7983 */ /* 0x000ea40000300800 */
[----:B------:R-:W2:Y:S01]  /*322b0*/  LDL.LU R27, [R1+0x13c] ;  /* 0x00013c00011b7983 */ /* 0x000ea20000300800 */
[----:B------:R-:W-:Y:S01]  /*322c0*/  STL.64 [R1+0x2500], R12 ;  /* 0x0025000c01007387 */ /* 0x000fe20000100a00 */
[----:B---3--:R-:W-:Y:S02]  /*322d0*/  STL.64 [R1+0x24e0], R10 ;  /* 0x0024e00a01007387 */ /* 0x008fe40000100a00 */
[----:B------:R0:W-:Y:S02]  /*322e0*/  STL.64 [R1+0x24d8], R8 ;  /* 0x0024d80801007387 */ /* 0x0001e40000100a00 */
[----:B0-----:R-:W3:Y:S01]  /*322f0*/  LDL.LU R8, [R1+0xf0] ;  /* 0x0000f00001087983 */ /* 0x001ee20000300800 */
[----:B------:R-:W3:Y:S02]  /*32300*/  LDL.LU R9, [R1+0xf4] ;  /* 0x0000f40001097983 */ /* 0x000ee40000300800 */
[----:B------:R-:W5:Y:S02]  /*32310*/  LDL.LU R10, [R1+0xf8] ;  /* 0x0000f800010a7983 */ /* 0x000f640000300800 */
[----:B------:R-:W5:Y:S01]  /*32320*/  LDL.LU R11, [R1+0xfc] ;  /* 0x0000fc00010b7983 */ /* 0x000f620000300800 */
[----:B------:R-:W2:Y:S01]  /*32330*/  LDL.LU R12, [R1+0x110] ;  /* 0x00011000010c7983 */ /* 0x000ea20000300800 */
[----:B------:R-:W2:Y:S02]  /*32340*/  LDL.LU R13, [R1+0x114] ;  /* 0x00011400010d7983 */ /* 0x000ea40000300800 */
[----:B------:R-:W2:Y:S02]  /*32350*/  LDL.LU R14, [R1+0x118] ;  /* 0x00011800010e7983 */ /* 0x000ea40000300800 */
[----:B------:R-:W2:Y:S01]  /*32360*/  LDL.LU R15, [R1+0x11c] ;  /* 0x00011c00010f7983 */ /* 0x000ea20000300800 */
[C---:B----4-:R-:W-:Y:S11]  /*32370*/  HMMA.16816.F32 R16, R20.reuse, R16, R4 ;  /* 0x000000101410723c */ /* 0x050ff60000001804 */
[----:B------:R-:W-:Y:S11]  /*32380*/  @!UPT UIADD3 URZ, URZ, URZ, URZ ;  /* 0x0000003f3f3ff290 */ /* 0x000ff6000fffe03f */
[----:B------:R-:W-:Y:S02]  /*32390*/  @!UPT UIADD3 URZ, URZ, URZ, URZ ;  /* 0x0000003f3f3ff290 */ /* 0x000fe4000fffe03f */
[----:B------:R-:W-:Y:S02]  /*323a0*/  MOV R0, R18 ;  /* 0x0000001200007202 */ /* 0x000fe40000000f00 */
[----:B------:R-:W-:Y:S01]  /*323b0*/  MOV R3, R19 ;  /* 0x0000001300037202 */ /* 0x000fe20000000f00 */
[----:B-----5:R-:W-:Y:S01]  /*323c0*/  STL.64 [R1+0x24f8], R10 ;  /* 0x0024f80a01007387 */ /* 0x020fe20000100a00 */
[----:B---3--:R0:W-:Y:S03]  /*323d0*/  STL.64 [R1+0x24f0], R8 ;  /* 0x0024f00801007387 */ /* 0x0081e60000100a00 */
[----:B0-----:R-:W3:Y:S01]  /*323e0*/  LDL.LU R8, [R1+0x100] ;  /* 0x0001000001087983 */ /* 0x001ee20000300800 */
[----:B------:R-:W3:Y:S02]  /*323f0*/  LDL.LU R9, [R1+0x104] ;  /* 0x0001040001097983 */ /* 0x000ee40000300800 */
[----:B------:R-:W3:Y:S02]  /*32400*/  LDL.LU R10, [R1+0x108] ;  /* 0x00010800010a7983 */ /* 0x000ee40000300800 */
[----:B------:R-:W3:Y:S01]  /*32410*/  LDL.LU R11, [R1+0x10c] ;  /* 0x00010c00010b7983 */ /* 0x000ee20000300800 */
[----:B------:R-:W4:Y:S01]  /*32420*/  LDL.LU.64 R6, [R1+0x2550] ;  /* 0x0025500001067983 */ /* 0x000f220000300a00 */
[----:B------:R-:W4:Y:S02]  /*32430*/  LDL.LU.64 R4, [R1+0x2548] ;  /* 0x0025480001047983 */ /* 0x000f240000300a00 */
[----:B------:R0:W-:Y:S02]  /*32440*/  STL.64 [R1+0x280], R16 ;  /* 0x0002801001007387 */ /* 0x0001e40000100a00 */
[----:B------:R-:W5:Y:S01]  /*32450*/  LDL.LU.64 R18, [R1+0x2540] ;  /* 0x0025400001127983 */ /* 0x000f620000300a00 */
[----:B0-----:R-:W4:Y:S01]  /*32460*/  LDL.LU.64 R16, [R1+0x2538] ;  /* 0x0025380001107983 */ /* 0x001f220000300a00 */
[----:B------:R-:W-:Y:S02]  /*32470*/  STL [R1+0x233c], R3 ;  /* 0x00233c0301007387 */ /* 0x000fe40000100800 */
[----:B------:R-:W-:Y:S01]  /*32480*/  STL [R1+0x2338], R0 ;  /* 0x0023380001007387 */ /* 0x000fe20000100800 */
[C---:B----4-:R-:W-:Y:S11]  /*32490*/  HMMA.16816.F32 R4, R20.reuse, R16, R4 ;  /* 0x000000101404723c */ /* 0x050ff60000001804 */
[----:B------:R-:W-:Y:S11]  /*324a0*/  @!UPT UIADD3 URZ, URZ, URZ, URZ ;  /* 0x0000003f3f3ff290 */ /* 0x000ff6000fffe03f */
[----:B------:R-:W-:Y:S01]  /*324b0*/  @!UPT UIADD3 URZ, URZ, URZ, URZ ;  /* 0x0000003f3f3ff290 */ /* 0x000fe2000fffe03f */
[----:B------:R0:W-:Y:S01]  /*324c0*/  STL.64 [R1+0x270], R4 ;  /* 0x0002700401007387 */ /* 0x0001e20000100a00 */
[----:B------:R2:W-:Y:S03]  /*324d0*/  STL.64 [R1+0x278], R6 ;  /* 0x0002780601007387 */ /* 0x0005e60000100a00 */
[----:B0-----:R-:W2:Y:S02]  /*324e0*/  LDL.LU.64 R4, [R1+0x2530] ;  /* 0x0025300001047983 */ /* 0x001ea40000300a00 */
[----:B--2---:R-:W-:Y:S02]  /*324f0*/  HMMA.16816.F32 R4, R20, R4, R24 ;  /* 0x000000041404723c */ /* 0x004fe40000001818 */
[----:B------:R-:W2:Y:S01]  /*32500*/  LDL.LU.64 R26, [R1+0x2528] ;  /* 0x00252800011a7983 */ /* 0x000ea20000300a00 */
[----:B------:R-:W2:Y:S11]  /*32510*/  LDL.LU.64 R24, [R1+0x2520] ;  /* 0x0025200001187983 */ /* 0x000eb60000300a00 */
[----:B------:R-:W-:Y:S09]  /*32520*/  @!UPT UIADD3 URZ, URZ, URZ, URZ ;  /* 0x0000003f3f3ff290 */ /* 0x000ff2000fffe03f */
[----:B------:R0:W-:Y:S04]  /*32530*/  STL.64 [R1+0x260], R4 ;  /* 0x0002600401007387 */ /* 0x0001e80000100a00 */
[----:B0-----:R-:W2:Y:S01]  /*32540*/  LDL.LU.64 R4, [R1+0x2518] ;  /* 0x0025180001047983 */ /* 0x001ea20000300a00 */
[----:B------:R-:W-:Y:S01]  /*32550*/  IMAD.MOV.U32 R0, RZ, RZ, R7 ;  /* 0x000000ffff007224 */ /* 0x000fe200078e0007 */
[----:B------:R-:W-:-:S04]  /*32560*/  MOV R3, R6 ;  /* 0x0000000600037202 */ /* 0x000fc80000000f00 */
[----:B------:R-:W-:Y:S01]  /*32570*/  STL [R1+0x23c4], R0 ;  /* 0x0023c40001007387 */ /* 0x000fe20000100800 */
[----:B------:R-:W-:Y:S01]  /*32580*/  STL [R1+0x23c0], R3 ;  /* 0x0023c00301007387 */ /* 0x000fe20000100800 */
[----:B--2---:R-:W-:Y:S02]  /*32590*/  HMMA.16816.F32 R20, R20, R4, R24 ;  /* 0x000000041414723c */ /* 0x004fe40000001818 */
[----:B------:R-:W2:Y:S01]  /*325a0*/  LDL.LU.64 R26, [R1+0x2510] ;  /* 0x00251000011a7983 */ /* 0x000ea20000300a00 */
[----:B------:R-:W2:Y:S11]  /*325b0*/  LDL.LU.64 R24, [R1+0x2508] ;  /* 0x0025080001187983 */ /* 0x000eb60000300a00 */
[----:B------:R-:W-:Y:S10]  /*325c0*/  @!UPT UIADD3 URZ, URZ, URZ, URZ ;  /* 0x0000003f3f3ff290 */ /* 0x000ff4000fffe03f */
[----:B------:R-:W-:Y:S01]  /*325d0*/  IMAD.MOV.U32 R7, RZ, RZ, R23 ;  /* 0x000000ffff077224 */ /* 0x000fe200078e0017 */
[----:B------:R-:W-:Y:S02]  /*325e0*/  MOV R6, R22 ;  /* 0x0000001600067202 */ /* 0x000fe40000000f00 */
[----:B------:R-:W-:Y:S02]  /*325f0*/  MOV R28, R20 ;  /* 0x00000014001c7202 */ /* 0x000fe40000000f00 */
[----:B------:R-:W-:Y:S02]  /*32600*/  MOV R29, R21 ;  /* 0x00000015001d7202 */ /* 0x000fe40000000f00 */
[----:B------:R-:W4:Y:S01]  /*32610*/  LDL.LU.64 R20, [R1+0x60] ;  /* 0x0000600001147983 */ /* 0x000f220000300a00 */
[----:B------:R-:W-:Y:S02]  /*32620*/  STL [R1+0x23f8], R7 ;  /* 0x0023f80701007387 */ /* 0x000fe40000100800 */
[----:B------:R-:W-:Y:S02]  /*32630*/  STL [R1+0x23f4], R6 ;  /* 0x0023f40601007387 */ /* 0x000fe40000100800 */
[----:B------:R5:W-:Y:S01]  /*32640*/  STL.64 [R1+0x2480], R4 ;  /* 0x0024800401007387 */ /* 0x000be20000100a00 */
[----:B------:R-:W-:Y:S01]  /*32650*/  STL [R1+0x23f0], R29 ;  /* 0x0023f01d01007387 */ /* 0x000fe20000100800 */
[----:B------:R-:W-:Y:S01]  /*32660*/  STL [R1+0x23ec], R28 ;  /* 0x0023ec1c01007387 */ /* 0x000fe20000100800 */
[----:B-----5:R-:W-:-:S02]  /*32670*/  MOV R4, R19 ;  /* 0x0000001300047202 */ /* 0x020fc40000000f00 */
[----:B------:R-:W-:-:S07]  /*32680*/  MOV R5, R18 ;  /* 0x0000001200057202 */ /* 0x000fce0000000f00 */
[C---:B--2---:R-:W-:Y:S01]  /*32690*/  HMMA.16816.F32 R4, R24.reuse, R4, R12 ;  /* 0x000000041804723c */ /* 0x044fe2000000180c */
[----:B------:R-:W3:Y:S11]  /*326a0*/  LDL.LU.64 R12, [R1+0x2500] ;  /* 0x00250000010c7983 */ /* 0x000ef60000300a00 */
[----:B------:R-:W-:Y:S11]  /*326b0*/  @!UPT UIADD3 URZ, URZ, URZ, URZ ;  /* 0x0000003f3f3ff290 */ /* 0x000ff6000fffe03f */
[----:B------:R0:W-:Y:S01]  /*326c0*/  STL.64 [R1+0x1d0], R4 ;  /* 0x0001d00401007387 */ /* 0x0001e20000100a00 */
[----:B------:R1:W-:Y:S03]  /*326d0*/  STL.64 [R1+0x1d8], R6 ;  /* 0x0001d80601007387 */ /* 0x0003e60000100a00 */
[----:B0-----:R-:W2:Y:S01]  /*326e0*/  LDL.LU R4, [R1+0x200] ;  /* 0x0002000001047983 */ /* 0x001ea20000300800 */
[----:B------:R-:W2:Y:S02]  /*326f0*/  LDL.LU R5, [R1+0x204] ;  /* 0x0002040001057983 */ /* 0x000ea40000300800 */
[----:B-1----:R-:W2:Y:S02]  /*32700*/  LDL.LU R6, [R1+0x208] ;  /* 0x0002080001067983 */ /* 0x002ea40000300800 */
[----:B------:R-:W2:Y:S01]  /*32710*/  LDL.LU R7, [R1+0x20c] ;  /* 0x00020c0001077983 */ /* 0x000ea20000300800 */
[C---:B---3--:R-:W-:Y:S01]  /*32720*/  HMMA.16816.F32 R12, R24.reuse, R12, R8 ;  /* 0x0000000c180c723c */ /* 0x048fe20000001808 */
[----:B------:R-:W3:Y:S01]  /*32730*/  LDL.LU.64 R10, [R1+0x24f8] ;  /* 0x0024f800010a7983 */ /* 0x000ee20000300a00 */
[----:B------:R-:W3:Y:S11]  /*32740*/  LDL.LU.64 R8, [R1+0x24f0] ;  /* 0x0024f00001087983 */ /* 0x000ef60000300a00 */
[----:B------:R-:W-:Y:S10]  /*32750*/  @!UPT UIADD3 URZ, URZ, URZ, URZ ;  /* 0x0000003f3f3ff290 */ /* 0x000ff4000fffe03f */
[----:B------:R0:W-:Y:S01]  /*32760*/  STL.64 [R1+0x1a0], R12 ;  /* 0x0001a00c01007387 */ /* 0x0001e20000100a00 */
[----:B------:R3:W-:Y:S03]  /*32770*/  STL.64 [R1+0x1a8], R14 ;  /* 0x0001a80e01007387 */ /* 0x0007e60000100a00 */
[----:B0-----:R-:W3:Y:S02]  /*32780*/  LDL.LU.64 R12, [R1+0x24e8] ;  /* 0x0024e800010c7983 */ /* 0x001ee40000300a00 */
[C---:B---3--:R-:W-:Y:S02]  /*32790*/  HMMA.16816.F32 R12, R24.reuse, R12, R8 ;  /* 0x0000000c180c723c */ /* 0x048fe40000001808 */
[----:B------:R-:W3:Y:S01]  /*327a0*/  LDL.LU.64 R10, [R1+0x24e0] ;  /* 0x0024e000010a7983 */ /* 0x000ee20000300a00 */
[----:B------:R-:W3:Y:S11]  /*327b0*/  LDL.LU.64 R8, [R1+0x24d8] ;  /* 0x0024d80001087983 */ /* 0x000ef60000300a00 */
[----:B------:R-:W-:Y:S09]  /*327c0*/  @!UPT UIADD3 URZ, URZ, URZ, URZ ;  /* 0x0000003f3f3ff290 */ /* 0x000ff2000fffe03f */
[----:B------:R0:W-:Y:S01]  /*327d0*/  STL.64 [R1+0x190], R12 ;  /* 0x0001900c01007387 */ /* 0x0001e20000100a00 */
[----:B------:R3:W-:Y:S03]  /*327e0*/  STL.64 [R1+0x198], R14 ;  /* 0x0001980e01007387 */ /* 0x0007e60000100a00 */
[----:B0-----:R-:W3:Y:S02]  /*327f0*/  LDL.LU.64 R12, [R1+0x24d0] ;  /* 0x0024d000010c7983 */ /* 0x001ee40000300a00 */
[C---:B---3--:R-:W-:Y:S02]  /*32800*/  HMMA.16816.F32 R12, R24.reuse, R12, R8 ;  /* 0x0000000c180c723c */ /* 0x048fe40000001808 */
[----:B------:R-:W4:Y:S01]  /*32810*/  LDL.LU.64 R10, [R1+0x24c8] ;  /* 0x0024c800010a7983 */ /* 0x000f220000300a00 */
[----:B------:R-:W4:Y:S11]  /*32820*/  LDL.LU.64 R8, [R1+0x24c0] ;  /* 0x0024c00001087983 */ /* 0x000f360000300a00 */
[----:B------:R-:W-:Y:S09]  /*32830*/  @!UPT UIADD3 URZ, URZ, URZ, URZ ;  /* 0x0000003f3f3ff290 */ /* 0x000ff2000fffe03f */
[----:B------:R-:W-:Y:S01]  /*32840*/  STL.64 [R1+0x180], R12 ;  /* 0x0001800c01007387 */ /* 0x000fe20000100a00 */
[----:B------:R0:W-:Y:S03]  /*32850*/  STL.64 [R1+0x188], R14 ;  /* 0x0001880e01007387 */ /* 0x0001e60000100a00 */
[----:B0-----:R-:W3:Y:S01]  /*32860*/  LDL.LU.64 R14, [R1+0x24b8] ;  /* 0x0024b800010e7983 */ /* 0x001ee20000300a00 */
[----:B------:R-:W3:Y:S01]  /*32870*/  LDL.LU.64 R12, [R1+0x24b0] ;  /* 0x0024b000010c7983 */ /* 0x000ee20000300a00 */
[C---:B----4-:R-:W-:Y:S11]  /*32880*/  HMMA.16816.F32 R8, R24.reuse, R20, R8 ;  /* 0x000000141808723c */ /* 0x050ff60000001808 */
[----:B------:R-:W-:Y:S11]  /*32890*/  @!UPT UIADD3 URZ, URZ, URZ, URZ ;  /* 0x0000003f3f3ff290 */ /* 0x000ff6000fffe03f */
[----:B------:R-:W-:Y:S01]  /*328a0*/  @!UPT UIADD3 URZ, URZ, URZ, URZ ;  /* 0x0000003f3f3ff290 */ /* 0x000fe2000fffe03f */
[----:B------:R-:W-:Y:S01]  /*328b0*/  STL.64 [R1+0x170], R8 ;  /* 0x0001700801007387 */ /* 0x000fe20000100a00 */
[----:B------:R0:W-:Y:S03]  /*328c0*/  STL.64 [R1+0x178], R10 ;  /* 0x0001780a01007387 */ /* 0x0001e60000100a00 */
[----:B0-----:R-:W4:Y:S01]  /*328d0*/  LDL.LU.64 R10, [R1+0x24a8] ;  /* 0x0024a800010a7983 */ /* 0x001f220000300a00 */
[----:B------:R-:W5:Y:S02]  /*328e0*/  LDL.LU.64 R8, [R1+0x24a0] ;  /* 0x0024a00001087983 */ /* 0x000f640000300a00 */
[----:B------:R-:W2:Y:S01]  /*328f0*/  LDL R23, [R1+0x1070] ;  /* 0x0010700001177983 */ /* 0x000ea20000100800 */
[----:B---3--:R-:W-:Y:S01]  /*32900*/  HMMA.16816.F32 R12, R24, R16, R12 ;  /* 0x00000010180c723c */ /* 0x008fe2000000180c */
[----:B--2---:R-:W-:Y:S11]  /*32910*/  STL [R1+0x2428], R23 ;  /* 0x0024281701007387 */ /* 0x004ff60000100800 */
[----:B------:R-:W-:Y:S11]  /*32920*/  @!UPT UIADD3 URZ, URZ, URZ, URZ ;  /* 0x0000003f3f3ff290 */ /* 0x000ff6000fffe03f */
[----:B------:R-:W-:Y:S02]  /*32930*/  STL.64 [R1+0x160], R12 ;  /* 0x0001600c01007387 */ /* 0x000fe40000100a00 */
[----:B------:R-:W-:Y:S02]  /*32940*/  STL.64 [R1+0x168], R14 ;  /* 0x0001680e01007387 */ /* 0x000fe40000100a00 */
[----:B------:R0:W-:Y:S02]  /*32950*/  STL.64 [R1+0x2420], R20 ;  /* 0x0024201401007387 */ /* 0x0001e40000100a00 */
[----:B0-----:R-:W2:Y:S01]  /*32960*/  LDL.LU R20, [R1+0x250] ;  /* 0x0002500001147983 */ /* 0x001ea20000300800 */
[----:B------:R-:W2:Y:S02]  /*32970*/  LDL.LU R21, [R1+0x254] ;  /* 0x0002540001157983 */ /* 0x000ea40000300800 */
[----:B------:R-:W3:Y:S01]  /*32980*/  LDL.LU R22, [R1+0x258] ;  /* 0x0002580001167983 */ /* 0x000ee20000300800 */
[----:B-----5:R-:W-:-:S02]  /*32990*/  MOV R14, R9 ;  /* 0x00000009000e7202 */ /* 0x020fc40000000f00 */
[----:B------:R-:W-:Y:S01]  /*329a0*/  MOV R15, R8 ;  /* 0x00000008000f7202 */ /* 0x000fe20000000f00 */
[----:B----4-:R-:W-:Y:S01]  /*329b0*/  IMAD.MOV.U32 R12, RZ, RZ, R11 ;  /* 0x000000ffff0c7224 */ /* 0x010fe200078e000b */
[----:B------:R-:W-:Y:S02]  /*329c0*/  MOV R13, R10 ;  /* 0x0000000a000d7202 */ /* 0x000fe40000000f00 */
[----:B------:R-:W-:Y:S02]  /*329d0*/  MOV R23, R2 ;  /* 0x0000000200177202 */ /* 0x000fe40000000f00 */
[----:B------:R-:W4:Y:S01]  /*329e0*/  LDL.LU R2, [R1+0x2498] ;  /* 0x0024980001027983 */ /* 0x000f220000300800 */
[----:B------:R-:W-:Y:S02]  /*329f0*/  STL.64 [R1+0x2490], R14 ;  /* 0x0024900e01007387 */ /* 0x000fe40000100a00 */
[----:B------:R0:W-:Y:S02]  /*32a00*/  STL.64 [R1+0x2488], R12 ;  /* 0x0024880c01007387 */ /* 0x0001e40000100a00 */
[----:B0-----:R-:W5:Y:S01]  /*32a10*/  LDL.LU.64 R12, [R1] ;  /* 0x00000000010c7983 */ /* 0x001f620000300a00 */
[----:B------:R-:W4:Y:S02]  /*32a20*/  LDL.LU R8, [R1+0x1f0] ;  /* 0x0001f00001087983 */ /* 0x000f240000300800 */
[----:B------:R-:W4:Y:S02]  /*32a30*/  LDL.LU R9, [R1+0x1f4] ;  /* 0x0001f40001097983 */ /* 0x000f240000300800 */
[----:B------:R-:W4:Y:S01]  /*32a40*/  LDL.LU R10, [R1+0x1f8] ;  /* 0x0001f800010a7983 */ /* 0x000f220000300800 */
[----:B---3--:R-:W-:Y:S01]  /*32a50*/  STL.64 [R1+0x2438], R22 ;  /* 0x0024381601007387 */ /* 0x008fe20000100a00 */
[----:B--2---:R0:W-:Y:S03]  /*32a60*/  STL.64 [R1+0x2430], R20 ;  /* 0x0024301401007387 */ /* 0x0041e60000100a00 */
[----:B0-----:R-:W2:Y:S01]  /*32a70*/  LDL.LU.64 R20, [R1+0x30] ;  /* 0x0000300001147983 */ /* 0x001ea20000300a00 */
[----:B-----5:R-:W-:Y:S03]  /*32a80*/  HMMA.16816.F32 R4, R24, R12, R4 ;  /* 0x0000000c1804723c */ /* 0x020fe60000001804 */
[----:B--2---:R0:W-:Y:S04]  /*32a90*/  STL.64 [R1+0x2450], R20 ;  /* 0x0024501401007387 */ /* 0x0041e80000100a00 */
[----:B0-----:R-:W2:Y:S01]  /*32aa0*/  LDL.LU.64 R20, [R1+0x40] ;  /* 0x0000400001147983 */ /* 0x001ea20000300a00 */
[----:B------:R-:W-:-:S02]  /*32ab0*/  MOV R19, R12 ;  /* 0x0000000c00137202 */ /* 0x000fc40000000f00 */
[----:B------:R-:W-:Y:S01]  /*32ac0*/  MOV R18, R13 ;  /* 0x0000000d00127202 */ /* 0x000fe20000000f00 */
[----:B--2---:R0:W-:Y:S04]  /*32ad0*/  STL.64 [R1+0x2468], R20 ;  /* 0x0024681401007387 */ /* 0x0041e80000100a00 */
[----:B0-----:R-:W2:Y:S01]  /*32ae0*/  LDL.LU.64 R20, [R1+0x50] ;  /* 0x0000500001147983 */ /* 0x001ea20000300a00 */
[----:B------:R-:W2:Y:S02]  /*32af0*/  LDL.LU.64 R14, [R1+0x2490] ;  /* 0x00249000010e7983 */ /* 0x000ea40000300a00 */
[----:B------:R-:W2:Y:S05]  /*32b00*/  LDL.LU.64 R12, [R1+0x2488] ;  /* 0x00248800010c7983 */ /* 0x000eaa0000300a00 */
[----:B------:R0:W-:Y:S01]  /*32b10*/  STL.64 [R1+0x150], R4 ;  /* 0x0001500401007387 */ /* 0x0001e20000100a00 */
[----:B------:R-:W-:Y:S04]  /*32b20*/  STL [R1+0x158], R6 ;  /* 0x0001580601007387 */ /* 0x000fe80000100800 */
[----:B0-----:R-:W3:Y:S01]  /*32b30*/  LDL.LU.64 R4, [R1+0x2480] ;  /* 0x0024800001047983 */ /* 0x001ee20000300a00 */
[----:B------:R-:W-:Y:S02]  /*32b40*/  STL.64 [R1+0x2418], R18 ;  /* 0x0024181201007387 */ /* 0x000fe40000100a00 */
[----:B------:R0:W-:Y:S02]  /*32b50*/  STL.64 [R1+0x2410], R16 ;  /* 0x0024101001007387 */ /* 0x0001e40000100a00 */
[----:B0-----:R-:W5:Y:S01]  /*32b60*/  LDL.LU R16, [R1+0x2e0] ;  /* 0x0002e00001107983 */ /* 0x001f620000300800 */
[----:B------:R-:W5:Y:S02]  /*32b70*/  LDL.LU R17, [R1+0x2e4] ;  /* 0x0002e40001117983 */ /* 0x000f640000300800 */
[----:B------:R-:W2:Y:S02]  /*32b80*/  LDL.LU R18, [R1+0x2e8] ;  /* 0x0002e80001127983 */ /* 0x000ea40000300800 */
[----:B------:R-:W2:Y:S02]  /*32b90*/  LDL.LU R19, [R1+0x2ec] ;  /* 0x0002ec0001137983 */ /* 0x000ea40000300800 */
[----:B--2---:R-:W-:Y:S01]  /*32ba0*/  STL.64 [R1+0x2448], R18 ;  /* 0x0024481201007387 */ /* 0x004fe20000100a00 */
[----:B-----5:R0:W-:Y:S03]  /*32bb0*/  STL.64 [R1+0x2440], R16 ;  /* 0x0024401001007387 */ /* 0x0201e60000100a00 */
[----:B0-----:R-:W2:Y:S01]  /*32bc0*/  LDL.LU R16, [R1+0x240] ;  /* 0x0002400001107983 */ /* 0x001ea20000300800 */
[----:B------:R-:W2:Y:S02]  /*32bd0*/  LDL.LU R17, [R1+0x244] ;  /* 0x0002440001117983 */ /* 0x000ea40000300800 */
[----:B------:R-:W5:Y:S02]  /*32be0*/  LDL.LU R18, [R1+0x248] ;  /* 0x0002480001127983 */ /* 0x000f640000300800 */
[----:B------:R-:W5:Y:S02]  /*32bf0*/  LDL.LU R19, [R1+0x24c] ;  /* 0x00024c0001137983 */ /* 0x000f640000300800 */
[----:B----4-:R-:W-:Y:S01]  /*32c00*/  IMAD.MOV.U32 R11, RZ, RZ, R2 ;  /* 0x000000ffff0b7224 */ /* 0x010fe200078e0002 */
[----:B------:R-:W-:-:S06]  /*32c10*/  MOV R2, R7 ;  /* 0x0000000700027202 */ /* 0x000fcc0000000f00 */
[----:B---3--:R-:W-:Y:S01]  /*32c20*/  HMMA.16816.F32 R24, R24, R4, R8 ;  /* 0x000000041818723c */ /* 0x008fe20000001808 */
[----:B-----5:R-:W-:Y:S01]  /*32c30*/  STL.64 [R1+0x2460], R18 ;  /* 0x0024601201007387 */ /* 0x020fe20000100a00 */
[----:B--2---:R0:W-:Y:S03]  /*32c40*/  STL.64 [R1+0x2458], R16 ;  /* 0x0024581001007387 */ /* 0x0041e60000100a00 */
[----:B0-----:R-:W2:Y:S01]  /*32c50*/  LDL.LU R16, [R1+0x230] ;  /* 0x0002300001107983 */ /* 0x001ea20000300800 */
[----:B------:R-:W2:Y:S02]  /*32c60*/  LDL.LU R17, [R1+0x234] ;  /* 0x0002340001117983 */ /* 0x000ea40000300800 */
[----:B------:R-:W2:Y:S02]  /*32c70*/  LDL.LU R18, [R1+0x238] ;  /* 0x0002380001127983 */ /* 0x000ea40000300800 */
[----:B------:R-:W2:Y:S01]  /*32c80*/  LDL.LU R19, [R1+0x23c] ;  /* 0x00023c0001137983 */ /* 0x000ea20000300800 */
[----:B------:R0:W-:Y:S04]  /*32c90*/  STL [R1+0x2290], R2 ;  /* 0x0022900201007387 */ /* 0x0001e80000100800 */
[----:B0-----:R-:W3:Y:S01]  /*32ca0*/  LDL R2, [R1+0x106c] ;  /* 0x00106c0001027983 */ /* 0x001ee20000100800 */
[----:B------:R-:W4:Y:S02]  /*32cb0*/  LDL.LU.64 R10, [R1+0x2478] ;  /* 0x00247800010a7983 */ /* 0x000f240000300a00 */
[----:B------:R-:W4:Y:S05]  /*32cc0*/  LDL.LU.64 R8, [R1+0x2470] ;  /* 0x0024700001087983 */ /* 0x000f2a0000300a00 */
[----:B------:R0:W-:Y:S01]  /*32cd0*/  STL.64 [R1+0x130], R24 ;  /* 0x0001301801007387 */ /* 0x0001e20000100a00 */
[----:B------:R-:W-:Y:S04]  /*32ce0*/  STL.64 [R1+0x138], R26 ;  /* 0x0001381a01007387 */ /* 0x000fe80000100a00 */
[----:B0-----:R-:W5:Y:S01]  /*32cf0*/  LDL.LU.64 R24, [R1+0x20] ;  /* 0x0000200001187983 */ /* 0x001f620000300a00 */
[C---:B----4-:R-:W-:Y:S11]  /*32d00*/  HMMA.16816.F32 R12, R8.reuse, R20, R12 ;  /* 0x00000014080c723c */ /* 0x050ff6000000180c */
[----:B------:R-:W-:Y:S11]  /*32d10*/  @!UPT UIADD3 URZ, URZ, URZ, URZ ;  /* 0x0000003f3f3ff290 */ /* 0x000ff6000fffe03f */
[----:B------:R-:W-:Y:S01]  /*32d20*/  @!UPT UIADD3 URZ, URZ, URZ, URZ ;  /* 0x0000003f3f3ff290 */ /* 0x000fe2000fffe03f */
[----:B------:R0:W-:Y:S01]  /*32d30*/  STL.64 [R1+0x120], R12 ;  /* 0x0001200c01007387 */ /* 0x0001e20000100a00 */
[----:B------:R1:W-:Y:S01]  /*32d40*/  STL.64 [R1+0x128], R14 ;  /* 0x0001280e01007387 */ /* 0x0003e20000100a00 */
[----:B0-----:R-:W-:Y:S01]  /*32d50*/  MOV R12, R21 ;  /* 0x00000015000c7202 */ /* 0x001fe20000000f00 */
[----:B-1----:R-:W-:Y:S02]  /*32d60*/  IMAD.MOV.U32 R14, RZ, RZ, R20 ;  /* 0x000000ffff0e7224 */ /* 0x002fe400078e0014 */
[----:B------:R-:W2:Y:S02]  /*32d70*/  LDL.LU.64 R20, [R1+0x2468] ;  /* 0x0024680001147983 */ /* 0x000ea40000300a00 */
[C---:B--2---:R-:W-:Y:S01]  /*32d80*/  HMMA.16816.F32 R16, R8.reuse, R20, R16 ;  /* 0x000000140810723c */ /* 0x044fe20000001810 */
[----:B------:R-:W-:Y:S02]  /*32d90*/  MOV R0, R20 ;  /* 0x0000001400007202 */ /* 0x000fe40000000f00 */
[----:B------:R-:W-:Y:S11]  /*32da0*/  MOV R3, R21 ;  /* 0x0000001500037202 */ /* 0x000ff60000000f00 */
[----:B------:R-:W-:Y:S09]  /*32db0*/  @!UPT UIADD3 URZ, URZ, URZ, URZ ;  /* 0x0000003f3f3ff290 */ /* 0x000ff2000fffe03f */
[----:B------:R-:W-:Y:S01]  /*32dc0*/  STL.64 [R1+0x110], R16 ;  /* 0x0001101001007387 */ /* 0x000fe20000100a00 */
[----:B------:R0:W-:Y:S03]  /*32dd0*/  STL.64 [R1+0x118], R18 ;  /* 0x0001181201007387 */ /* 0x0001e60000100a00 */
[----:B0-----:R-:W2:Y:S01]  /*32de0*/  LDL.LU.64 R18, [R1+0x2460] ;  /* 0x0024600001127983 */ /* 0x001ea20000300a00 */
[----:B------:R-:W2:Y:S02]  /*32df0*/  LDL.LU.64 R16, [R1+0x2458] ;  /* 0x0024580001107983 */ /* 0x000ea40000300a00 */
[----:B------:R-:W2:Y:S02]  /*32e00*/  LDL.LU.64 R20, [R1+0x2450] ;  /* 0x0024500001147983 */ /* 0x000ea40000300a00 */
[C---:B--2---:R-:W-:Y:S01]  /*32e10*/  HMMA.16816.F32 R16, R8.reuse, R20, R16 ;  /* 0x000000140810723c */ /* 0x044fe20000001810 */
[----:B------:R-:W-:Y:S01]  /*32e20*/  IMAD.MOV.U32 R13, RZ, RZ, R20 ;  /* 0x000000ffff0d7224 */ /* 0x000fe200078e0014 */
[----:B------:R-:W-:Y:S11]  /*32e30*/  MOV R15, R21 ;  /* 0x00000015000f7202 */ /* 0x000ff60000000f00 */
[----:B------:R-:W-:Y:S10]  /*32e40*/  @!UPT UIADD3 URZ, URZ, URZ, URZ ;  /* 0x0000003f3f3ff290 */ /* 0x000ff4000fffe03f */
[----:B------:R-:W-:Y:S01]  /*32e50*/  STL.64 [R1+0x100], R16 ;  /* 0x0001001001007387 */ /* 0x000fe20000100a00 */
[----:B------:R0:W-:Y:S03]  /*32e60*/  STL.64 [R1+0x108], R18 ;  /* 0x0001081201007387 */ /* 0x0001e60000100a00 */
[----:B0-----:R-:W2:Y:S01]  /*32e70*/  LDL.LU.64 R18, [R1+0x2448] ;  /* 0x0024480001127983 */ /* 0x001ea20000300a00 */
[----:B------:R-:W2:Y:S02]  /*32e80*/  LDL.LU.64 R16, [R1+0x2440] ;  /* 0x0024400001107983 */ /* 0x000ea40000300a00 */
[----:B------:R-:W5:Y:S02]  /*32e90*/  LDL.LU.64 R22, [R1+0x2438] ;  /* 0x0024380001167983 */ /* 0x000f640000300a00 */
[----:B------:R-:W5:Y:S01]  /*32ea0*/  LDL.LU.64 R20, [R1+0x2430] ;  /* 0x0024300001147983 */ /* 0x000f620000300a00 */
[----:B------:R-:W-:Y:S01]  /*32eb0*/  STL.64 [R1+0x2408], R14 ;  /* 0x0024080e01007387 */ /* 0x000fe20000100a00 */
[----:B------:R0:W-:Y:S03]  /*32ec0*/  STL.64 [R1+0x2400], R12 ;  /* 0x0024000c01007387 */ /* 0x0001e60000100a00 */
[----:B0-----:R-:W4:Y:S01]  /*32ed0*/  LDL.LU R12, [R1+0x350] ;  /* 0x00035000010c7983 */ /* 0x001f220000300800 */
[----:B------:R-:W4:Y:S02]  /*32ee0*/  LDL.LU R13, [R1+0x354] ;  /* 0x00035400010d7983 */ /* 0x000f240000300800 */
[----:B------:R-:W4:Y:S02]  /*32ef0*/  LDL.LU R14, [R1+0x358] ;  /* 0x00035800010e7983 */ /* 0x000f240000300800 */
[----:B------:R-:W4:Y:S01]  /*32f00*/  LDL.LU R15, [R1+0x35c] ;  /* 0x00035c00010f7983 */ /* 0x000f220000300800 */
[C---:B-----5:R-:W-:Y:S11]  /*32f10*/  HMMA.16816.F32 R20, R8.reuse, R24, R20 ;  /* 0x000000180814723c */ /* 0x060ff60000001814 */
[----:B------:R-:W-:Y:S11]  /*32f20*/  @!UPT UIADD3 URZ, URZ, URZ, URZ ;  /* 0x0000003f3f3ff290 */ /* 0x000ff6000fffe03f */
[----:B------:R-:W-:Y:S01]  /*32f30*/  @!UPT UIADD3 URZ, URZ, URZ, URZ ;  /* 0x0000003f3f3ff290 */ /* 0x000fe2000fffe03f */
[----:B------:R-:W-:Y:S01]  /*32f40*/  STL.64 [R1+0xf0], R20 ;  /* 0x0000f01401007387 */ /* 0x000fe20000100a00 */
[----:B------:R0:W-:Y:S03]  /*32f50*/  STL.64 [R1+0xf8], R22 ;  /* 0x0000f81601007387 */ /* 0x0001e60000100a00 */
[----:B0-----:R-:W5:Y:S01]  /*32f60*/  LDL.LU R23, [R1+0x2428] ;  /* 0x0024280001177983 */ /* 0x001f620000300800 */
[----:B------:R-:W2:Y:S01]  /*32f70*/  LDL.LU.64 R20, [R1+0x2420] ;  /* 0x0024200001147983 */ /* 0x000ea20000300a00 */
[----:B------:R-:W-:Y:S02]  /*32f80*/  MOV R29, R24 ;  /* 0x00000018001d7202 */ /* 0x000fe40000000f00 */
[----:B------:R-:W-:Y:S02]  /*32f90*/  MOV R28, R25 ;  /* 0x00000019001c7202 */ /* 0x000fe40000000f00 */
[----:B-----5:R-:W0:Y:S01]  /*32fa0*/  LDSM.16.M88.4 R24, [R23+0x1b000] ;  /* 0x01b000001718783b */ /* 0x020e220000000200 */
[----:B--2---:R-:W-:Y:S03]  /*32fb0*/  HMMA.16816.F32 R16, R8, R20, R16 ;  /* 0x000000140810723c */ /* 0x004fe60000001810 */
[----:B0-----:R-:W-:Y:S01]  /*32fc0*/  STL.64 [R1+0x23b8], R26 ;  /* 0x0023b81a01007387 */ /* 0x001fe20000100a00 */
[----:B------:R0:W-:Y:S03]  /*32fd0*/  STL.64 [R1+0x23b0], R24 ;  /* 0x0023b01801007387 */ /* 0x0001e60000100a00 */
[----:B0-----:R-:W2:Y:S01]  /*32fe0*/  LDL.LU R24, [R1+0x380] ;  /* 0x0003800001187983 */ /* 0x001ea20000300800 */
[----:B------:R-:W2:Y:S02]  /*32ff0*/  LDL.LU R25, [R1+0x384] ;  /* 0x0003840001197983 */ /* 0x000ea40000300800 */
[----:B------:R-:W2:Y:S02]  /*33000*/  LDL.LU R26, [R1+0x388] ;  /* 0x00038800011a7983 */ /* 0x000ea40000300800 */
[----:B------:R-:W2:Y:S11]  /*33010*/  LDL.LU R27, [R1+0x38c] ;  /* 0x00038c00011b7983 */ /* 0x000eb60000300800 */
[----:B------:R-:W-:Y:S01]  /*33020*/  STL.64 [R1+0xe0], R16 ;  /* 0x0000e01001007387 */ /* 0x000fe20000100a00 */
[----:B------:R0:W-:Y:S03]  /*33030*/  STL.64 [R1+0xe8], R18 ;  /* 0x0000e81201007387 */ /* 0x0001e60000100a00 */
[----:B0-----:R-:W5:Y:S01]  /*33040*/  LDL.LU.64 R18, [R1+0x2418] ;  /* 0x0024180001127983 */ /* 0x001f620000300a00 */
[----:B------:R-:W4:Y:S02]  /*33050*/  LDL.LU.64 R16, [R1+0x2410] ;  /* 0x0024100001107983 */ /* 0x000f240000300a00 */
[----:B------:R-:W-:Y:S01]  /*33060*/  IMAD.MOV.U32 R7, RZ, RZ, R20 ;  /* 0x000000ffff077224 */ /* 0x000fe200078e0014 */
[----:B------:R-:W-:-:S02]  /*33070*/  MOV R6, R21 ;  /* 0x0000001500067202 */ /* 0x000fc40000000f00 */
[----:B---3--:R-:W0:Y:S04]  /*33080*/  LDSM.16.M88.4 R20, [R2+0x18000] ;  /* 0x018000000214783b */ /* 0x008e280000000200 */
[----:B0-----:R-:W-:Y:S01]  /*33090*/  STL.64 [R1+0x2328], R22 ;  /* 0x0023281601007387 */ /* 0x001fe20000100a00 */
[----:B------:R5:W-:Y:S02]  /*330a0*/  STL.64 [R1+0x2320], R20 ;  /* 0x0023201401007387 */ /* 0x000be40000100a00 */
[----:B-----5:R-:W-:Y:S02]  /*330b0*/  MOV R20, R19 ;  /* 0x0000001300147202 */ /* 0x020fe40000000f00 */
[----:B------:R-:W-:Y:S02]  /*330c0*/  MOV R21, R18 ;  /* 0x0000001200157202 */ /* 0x000fe40000000f00 */
[C---:B----4-:R-:W-:Y:S01]  /*330d0*/  HMMA.16816.F32 R16, R8.reuse, R16, R12 ;  /* 0x000000100810723c */ /* 0x050fe2000000180c */
[----:B------:R-:W3:Y:S01]  /*330e0*/  LDL.LU.64 R14, [R1+0x2408] ;  /* 0x00240800010e7983 */ /* 0x000ee20000300a00 */
[----:B------:R-:W4:Y:S11]  /*330f0*/  LDL.LU.64 R12, [R1+0x2400] ;  /* 0x00240000010c7983 */ /* 0x000f360000300a00 */
[----:B------:R-:W-:Y:S10]  /*33100*/  @!UPT UIADD3 URZ, URZ, URZ, URZ ;  /* 0x0000003f3f3ff290 */ /* 0x000ff4000fffe03f */
[----:B------:R-:W-:Y:S01]  /*33110*/  STL.64 [R1+0xd0], R16 ;  /* 0x0000d01001007387 */ /* 0x000fe20000100a00 */
[----:B------:R-:W-:Y:S02]  /*33120*/  STL.64 [R1+0xd8], R18 ;  /* 0x0000d81201007387 */ /* 0x000fe40000100a00 */
[----:B------:R-:W0:Y:S02]  /*33130*/  LDSM.16.M88.4 R16, [R2+0x19000] ;  /* 0x019000000210783b */ /* 0x000e240000000200 */
[----:B0-----:R-:W-:Y:S02]  /*33140*/  STL.64 [R1+0x22a0], R18 ;  /* 0x0022a01201007387 */ /* 0x001fe40000100a00 */
[----:B------:R0:W-:Y:S02]  /*33150*/  STL.64 [R1+0x2298], R16 ;  /* 0x0022981001007387 */ /* 0x0001e40000100a00 */
[----:B0-----:R-:W5:Y:S01]  /*33160*/  LDL.LU R16, [R1+0x2f0] ;  /* 0x0002f00001107983 */ /* 0x001f620000300800 */
[----:B------:R-:W5:Y:S02]  /*33170*/  LDL.LU R17, [R1+0x2f4] ;  /* 0x0002f40001117983 */ /* 0x000f640000300800 */
[----:B------:R-:W3:Y:S02]  /*33180*/  LDL.LU R18, [R1+0x2f8] ;  /* 0x0002f80001127983 */ /* 0x000ee40000300800 */
[----:B------:R-:W3:Y:S01]  /*33190*/  LDL.LU R19, [R1+0x2fc] ;  /* 0x0002fc0001137983 */ /* 0x000ee20000300800 */
[----:B--2---:R-:W-:Y:S01]  /*331a0*/  HMMA.16816.F32 R24, R8, R20, R24 ;  /* 0x000000140818723c */ /* 0x004fe20000001818 */
[----:B---3--:R-:W-:Y:S01]  /*331b0*/  STL.64 [R1+0x2348], R18 ;  /* 0x0023481201007387 */ /* 0x008fe20000100a00 */
[----:B-----5:R0:W-:Y:S02]  /*331c0*/  STL.64 [R1+0x2340], R16 ;  /* 0x0023401001007387 */ /* 0x0201e40000100a00 */
[----:B0-----:R-:W-:Y:S01]  /*331d0*/  IMAD.MOV.U32 R16, RZ, RZ, R7 ;  /* 0x000000ffff107224 */ /* 0x001fe200078e0007 */
[----:B------:R-:W-:Y:S01]  /*331e0*/  MOV R17, R6 ;  /* 0x0000000600117202 */ /* 0x000fe20000000f00 */
[----:B------:R-:W2:Y:S01]  /*331f0*/  LDL.LU R7, [R1+0x23f8] ;  /* 0x0023f80001077983 */ /* 0x000ea20000300800 */
[----:B------:R-:W3:Y:S03]  /*33200*/  LDL.LU R6, [R1+0x23f4] ;  /* 0x0023f40001067983 */ /* 0x000ee60000300800 */
[----:B------:R0:W-:Y:S02]  /*33210*/  STL.64 [R1+0x2358], R16 ;  /* 0x0023581001007387 */ /* 0x0001e40000100a00 */
[----:B0-----:R-:W-:-:S02]  /*33220*/  MOV R16, R29 ;  /* 0x0000001d00107202 */ /* 0x001fc40000000f00 */
[----:B------:R-:W-:Y:S01]  /*33230*/  MOV R17, R28 ;  /* 0x0000001c00117202 */ /* 0x000fe20000000f00 */
[----:B------:R-:W5:Y:S01]  /*33240*/  LDL.LU R29, [R1+0x23f0] ;  /* 0x0023f000011d7983 */ /* 0x000f620000300800 */
[----:B------:R-:W2:Y:S03]  /*33250*/  LDL.LU R28, [R1+0x23ec] ;  /* 0x0023ec00011c7983 */ /* 0x000ea60000300800 */
[----:B------:R4:W-:Y:S02]  /*33260*/  STL.64 [R1+0x2370], R16 ;  /* 0x0023701001007387 */ /* 0x0009e40000100a00 */
[----:B----4-:R-:W-:Y:S01]  /*33270*/  IMAD.MOV.U32 R16, RZ, RZ, R13 ;  /* 0x000000ffff107224 */ /* 0x010fe200078e000d */
[----:B------:R-:W-:Y:S01]  /*33280*/  MOV R17, R15 ;  /* 0x0000000f00117202 */ /* 0x000fe20000000f00 */
[----:B------:R-:W4:Y:S01]  /*33290*/  LDL.LU R13, [R1+0x23e8] ;  /* 0x0023e800010d7983 */ /* 0x000f220000300800 */
[----:B------:R-:W-:Y:S02]  /*332a0*/  STL.64 [R1+0xc0], R24 ;  /* 0x0000c01801007387 */ /* 0x000fe40000100a00 */
[----:B------:R-:W-:Y:S02]  /*332b0*/  STL.64 [R1+0xc8], R26 ;  /* 0x0000c81a01007387 */ /* 0x000fe40000100a00 */
[----:B------:R-:W2:Y:S01]  /*332c0*/  LDL.LU R15, [R1+0x23e4] ;  /* 0x0023e400010f7983 */ /* 0x000ea20000300800 */
[----:B------:R0:W-:Y:S04]  /*332d0*/  STL.64 [R1+0x2388], R16 ;  /* 0x0023881001007387 */ /* 0x0001e80000100a00 */
[----:B0-----:R-:W2:Y:S01]  /*332e0*/  LDL.LU R16, [R1+0x340] ;  /* 0x0003400001107983 */ /* 0x001ea20000300800 */
[----:B------:R-:W2:Y:S02]  /*332f0*/  LDL.LU R17, [R1+0x344] ;  /* 0x0003440001117983 */ /* 0x000ea40000300800 */
[----:B------:R-:W2:Y:S02]  /*33300*/  LDL.LU R18, [R1+0x348] ;  /* 0x0003480001127983 */ /* 0x000ea40000300800 */
[----:B------:R-:W2:Y:S02]  /*33310*/  LDL.LU R19, [R1+0x34c] ;  /* 0x00034c0001137983 */ /* 0x000ea40000300800 */
[----:B--2---:R-:W-:Y:S01]  /*33320*/  STL.64 [R1+0x2398], R18 ;  /* 0x0023981201007387 */ /* 0x004fe20000100a00 */
[----:B------:R0:W-:Y:S02]  /*33330*/  STL.64 [R1+0x2390], R16 ;  /* 0x0023901001007387 */ /* 0x0001e40000100a00 */
[----:B0-----:R-:W-:-:S02]  /*33340*/  MOV R16, R14 ;  /* 0x0000000e00107202 */ /* 0x001fc40000000f00 */
[----:B------:R-:W-:Y:S01]  /*33350*/  MOV R17, R12 ;  /* 0x0000000c00117202 */ /* 0x000fe20000000f00 */
[----:B------:R-:W2:Y:S01]  /*33360*/  LDL.LU R14, [R1+0x23e0] ;  /* 0x0023e000010e7983 */ /* 0x000ea20000300800 */
[----:B------:R-:W2:Y:S02]  /*33370*/  LDL.LU R12, [R1+0x23dc] ;  /* 0x0023dc00010c7983 */ /* 0x000ea40000300800 */
[----:B------:R-:W2:Y:S02]  /*33380*/  LDL.LU R24, [R1+0x370] ;  /* 0x0003700001187983 */ /* 0x000ea40000300800 */
[----:B------:R-:W2:Y:S01]  /*33390*/  LDL.LU R25, [R1+0x374] ;  /* 0x0003740001197983 */ /* 0x000ea20000300800 */
[----:B------:R-:W2:Y:S01]  /*333a0*/  LDL.LU R26, [R1+0x378] ;  /* 0x00037800011a7983 */ /* 0x000ea20000300800 */
[----:B------:R-:W2:Y:S02]  /*333b0*/  LDL.LU R27, [R1+0x37c] ;  /* 0x00037c00011b7983 */ /* 0x000ea40000300800 */
[----:B------:R0:W-:Y:S02]  /*333c0*/  STL.64 [R1+0x2350], R20 ;  /* 0x0023501401007387 */ /* 0x0001e40000100a00 */
[----:B0-----:R-:W2:Y:S01]  /*333d0*/  LDL.LU R20, [R1+0x310] ;  /* 0x0003100001147983 */ /* 0x001ea20000300800 */
[----:B------:R-:W2:Y:S02]  /*333e0*/  LDL.LU R21, [R1+0x314] ;  /* 0x0003140001157983 */ /* 0x000ea40000300800 */
[----:B------:R-:W2:Y:S02]  /*333f0*/  LDL.LU R22, [R1+0x318] ;  /* 0x0003180001167983 */ /* 0x000ea40000300800 */
[----:B----4-:R-:W-:-:S02]  /*33400*/  IMAD.MOV.U32 R23, RZ, RZ, R13 ;  /* 0x000000ffff177224 */ /* 0x010fc400078e000d */
[----:B------:R-:W4:Y:S04]  /*33410*/  LDL.LU R13, [R1+0x23d8] ;  /* 0x0023d800010d7983 */ /* 0x000f280000300800 */
[----:B--2---:R-:W-:Y:S01]  /*33420*/  STL.64 [R1+0x2368], R22 ;  /* 0x0023681601007387 */ /* 0x004fe20000100a00 */
[----:B------:R0:W-:Y:S03]  /*33430*/  STL.64 [R1+0x2360], R20 ;  /* 0x0023601401007387 */ /* 0x0001e60000100a00 */
[----:B0-----:R-:W2:Y:S01]  /*33440*/  LDL.LU R20, [R1+0x320] ;  /* 0x0003200001147983 */ /* 0x001ea20000300800 */
[----:B------:R-:W-:Y:S02]  /*33450*/  MOV R22, R14 ;  /* 0x0000000e00167202 */ /* 0x000fe40000000f00 */
[----:B------:R-:W-:-:S02]  /*33460*/  MOV R23, R15 ;  /* 0x0000000f00177202 */ /* 0x000fc40000000f00 */
[----:B------:R-:W-:Y:S02]  /*33470*/  MOV R21, R12 ;  /* 0x0000000c00157202 */ /* 0x000fe40000000f00 */
[----:B------:R-:W3:Y:S01]  /*33480*/  LDL.LU R12, [R1+0x23d4] ;  /* 0x0023d400010c7983 */ /* 0x000ee20000300800 */
[----:B------:R-:W3:Y:S02]  /*33490*/  LDL.LU R14, [R1+0x23d0] ;  /* 0x0023d000010e7983 */ /* 0x000ee40000300800 */
[----:B------:R-:W3:Y:S02]  /*334a0*/  LDL.LU R15, [R1+0x23cc] ;  /* 0x0023cc00010f7983 */ /* 0x000ee40000300800 */
[----:B------:R-:W-:Y:S01]  /*334b0*/  STL.64 [R1+0x2380], R22 ;  /* 0x0023801601007387 */ /* 0x000fe20000100a00 */
[----:B--2---:R4:W-:Y:S02]  /*334c0*/  STL.64 [R1+0x2378], R20 ;  /* 0x0023781401007387 */ /* 0x0049e40000100a00 */
[----:B----4-:R-:W-:-:S02]  /*334d0*/  IMAD.MOV.U32 R20, RZ, RZ, R13 ;  /* 0x000000ffff147224 */ /* 0x010fc400078e000d */
[----:B------:R-:W2:Y:S01]  /*334e0*/  LDL.LU R13, [R1+0x23c8] ;  /* 0x0023c800010d7983 */ /* 0x000ea20000300800 */
[----:B------:R-:W4:Y:S02]  /*334f0*/  LDL.LU R21, [R1+0x334] ;  /* 0x0003340001157983 */ /* 0x000f240000300800 */
[----:B------:R-:W2:Y:S02]  /*33500*/  LDL.LU R22, [R1+0x338] ;  /* 0x0003380001167983 */ /* 0x000ea40000300800 */
[----:B------:R-:W2:Y:S01]  /*33510*/  LDL.LU R23, [R1+0x33c] ;  /* 0x00033c0001177983 */ /* 0x000ea20000300800 */
[----:B------:R-:W-:Y:S01]  /*33520*/  HMMA.16816.F32 R8, R8, R4, R24 ;  /* 0x000000040808723c */ /* 0x000fe20000001818 */
[----:B--2---:R0:W-:Y:S01]  /*33530*/  STL.64 [R1+0x23a8], R22 ;  /* 0x0023a81601007387 */ /* 0x0041e20000100a00 */
[----:B----4-:R3:W-:Y:S01]  /*33540*/  STL.64 [R1+0x23a0], R20 ;  /* 0x0023a01401007387 */ /* 0x0107e20000100a00 */
[----:B0-----:R-:W-:Y:S02]  /*33550*/  MOV R22, R13 ;  /* 0x0000000d00167202 */ /* 0x001fe40000000f00 */
[----:B---3--:R-:W-:-:S02]  /*33560*/  MOV R20, R15 ;  /* 0x0000000f00147202 */ /* 0x008fc40000000f00 */
[----:B------:R-:W-:Y:S01]  /*33570*/  MOV R21, R14 ;  /* 0x0000000e00157202 */ /* 0x000fe20000000f00 */
[----:B------:R-:W-:Y:S02]  /*33580*/  IMAD.MOV.U32 R23, RZ, RZ, R12 ;  /* 0x000000ffff177224 */ /* 0x000fe400078e000c */
[----:B------:R-:W0:Y:S04]  /*33590*/  LDSM.16.M88.4 R12, [R2+0x1a000] ;  /* 0x01a00000020c783b */ /* 0x000e280000000200 */
[----:B0-----:R-:W-:Y:S01]  /*335a0*/  STL.64 [R1+0x2228], R14 ;  /* 0x0022280e01007387 */ /* 0x001fe20000100a00 */
[----:B------:R0:W-:Y:S02]  /*335b0*/  STL.64 [R1+0x2220], R12 ;  /* 0x0022200c01007387 */ /* 0x0001e40000100a00 */
[----:B0-----:R-:W-:-:S02]  /*335c0*/  MOV R12, R0 ;  /* 0x00000000000c7202 */ /* 0x001fc40000000f00 */
[----:B------:R-:W-:Y:S01]  /*335d0*/  MOV R13, R3 ;  /* 0x00000003000d7202 */ /* 0x000fe20000000f00 */
[----:B------:R-:W2:Y:S01]  /*335e0*/  LDL.LU R0, [R1+0x23c4] ;  /* 0x0023c40001007983 */ /* 0x000ea20000300800 */
[----:B------:R-:W3:Y:S02]  /*335f0*/  LDL.LU R3, [R1+0x23c0] ;  /* 0x0023c00001037983 */ /* 0x000ee40000300800 */
[----:B------:R-:W4:Y:S02]  /*33600*/  LDL R14, [R1+0x48] ;  /* 0x00004800010e7983 */ /* 0x000f240000100800 */
[----:B------:R-:W4:Y:S01]  /*33610*/  LDL R15, [R1+0x4c] ;  /* 0x00004c00010f7983 */ /* 0x000f220000100800 */
[----:B------:R-:W2:Y:S01]  /*33620*/  LDL.LU.64 R26, [R1+0x23b8] ;  /* 0x0023b800011a7983 */ /* 0x000ea20000300a00 */
[----:B------:R-:W2:Y:S02]  /*33630*/  LDL.LU.64 R24, [R1+0x23b0] ;  /* 0x0023b00001187983 */ /* 0x000ea40000300a00 */
[----:B------:R-:W-:Y:S02]  /*33640*/  STL.64 [R1+0xb0], R8 ;  /* 0x0000b00801007387 */ /* 0x000fe40000100a00 */
[----:B------:R-:W-:Y:S02]  /*33650*/  STL.64 [R1+0xb8], R10 ;  /* 0x0000b80a01007387 */ /* 0x000fe40000100a00 */
[----:B------:R-:W0:Y:S04]  /*33660*/  LDSM.16.M88.4 R8, [R2+0x1b000] ;  /* 0x01b000000208783b */ /* 0x000e280000000200 */
[----:B0-----:R-:W-:Y:S01]  /*33670*/  STL.64 [R1+0x21c8], R10 ;  /* 0x0021c80a01007387 */ /* 0x001fe20000100a00 */
[----:B------:R0:W-:Y:S03]  /*33680*/  STL.64 [R1+0x21c0], R8 ;  /* 0x0021c00801007387 */ /* 0x0001e60000100a00 */
[----:B0-----:R-:W3:Y:S01]  /*33690*/  LDL.LU.64 R8, [R1+0x10] ;  /* 0x0000100001087983 */ /* 0x001ee20000300a00 */
[----:B------:R-:W3:Y:S01]  /*336a0*/  LDL.LU.64 R10, [R1+0x18] ;  /* 0x00001800010a7983 */ /* 0x000ee20000300a00 */
[C---:B--2---:R-:W-:Y:S02]  /*336b0*/  HMMA.16816.F32 R16, R24.reuse, R16, R20 ;  /* 0x000000101810723c */ /* 0x044fe40000001814 */
[----:B------:R-:W2:Y:S01]  /*336c0*/  LDL.LU.64 R22, [R1+0x23a8] ;  /* 0x0023a80001167983 */ /* 0x000ea20000300a00 */
[----:B------:R-:W2:Y:S11]  /*336d0*/  LDL.LU.64 R20, [R1+0x23a0] ;  /* 0x0023a00001147983 */ /* 0x000eb60000300a00 */
[----:B------:R-:W-:Y:S09]  /*336e0*/  @!UPT UIADD3 URZ, URZ, URZ, URZ ;  /* 0x0000003f3f3ff290 */ /* 0x000ff2000fffe03f */
[----:B------:R-:W-:Y:S01]  /*336f0*/  STL.64 [R1+0xa0], R16 ;  /* 0x0000a01001007387 */ /* 0x000fe20000100a00 */
[----:B------:R0:W-:Y:S03]  /*33700*/  STL.64 [R1+0xa8], R18 ;  /* 0x0000a81201007387 */ /* 0x0001e60000100a00 */
[----:B0-----:R-:W2:Y:S01]  /*33710*/  LDL.LU.64 R18, [R1+0x2398] ;  /* 0x0023980001127983 */ /* 0x001ea20000300a00 */
[----:B------:R-:W2:Y:S02]  /*33720*/  LDL.LU.64 R16, [R1+0x2390] ;  /* 0x0023900001107983 */ /* 0x000ea40000300a00 */
[C---:B--2---:R-:W-:Y:S11]  /*33730*/  HMMA.16816.F32 R16, R24.reuse, R12, R16 ;  /* 0x0000000c1810723c */ /* 0x044ff60000001810 */
[----:B------:R-:W-:Y:S11]  /*33740*/  @!UPT UIADD3 URZ, URZ, URZ, URZ ;  /* 0x0000003f3f3ff290 */ /* 0x000ff6000fffe03f */
[----:B------:R-:W-:Y:S01]  /*33750*/  @!UPT UIADD3 URZ, URZ, URZ, URZ ;  /* 0x0000003f3f3ff290 */ /* 0x000fe2000fffe03f */
[----:B------:R0:W-:Y:S01]  /*33760*/  STL.64 [R1+0x90], R16 ;  /* 0x0000901001007387 */ /* 0x0001e20000100a00 */
[----:B------:R-:W-:Y:S03]  /*33770*/  STL.64 [R1+0x98], R18 ;  /* 0x0000981201007387 */ /* 0x000fe60000100a00 */
[----:B0-----:R-:W2:Y:S01]  /*33780*/  LDL.LU.64 R16, [R1+0x2388] ;  /* 0x0023880001107983 */ /* 0x001ea20000300a00 */
[----:B----4-:R0:W-:Y:S02]  /*33790*/  STL.64 [R1+0x22f8], R14 ;  /* 0x0022f80e01007387 */ /* 0x0101e40000100a00 */
[----:B------:R-:W3:Y:S02]  /*337a0*/  LDL.LU R12, [R1+0x300] ;  /* 0x00030000010c7983 */ /* 0x000ee40000300800 */
[----:B------:R-:W3:Y:S01]  /*337b0*/  LDL.LU R13, [R1+0x304] ;  /* 0x00030400010d7983 */ /* 0x000ee20000300800 */
[----:B0-----:R-:W3:Y:S01]  /*337c0*/  LDL.LU R14, [R1+0x308] ;  /* 0x00030800010e7983 */ /* 0x001ee20000300800 */
[----:B------:R-:W3:Y:S01]  /*337d0*/  LDL.LU R15, [R1+0x30c] ;  /* 0x00030c00010f7983 */ /* 0x000ee20000300800 */
[C---:B--2---:R-:W-:Y:S02]  /*337e0*/  HMMA.16816.F32 R16, R24.reuse, R16, R20 ;  /* 0x000000101810723c */ /* 0x044fe40000001814 */
[----:B------:R-:W2:Y:S01]  /*337f0*/  LDL.LU.64 R22, [R1+0x2380] ;  /* 0x0023800001167983 */ /* 0x000ea20000300a00 */
[----:B------:R-:W2:Y:S11]  /*33800*/  LDL.LU.64 R20, [R1+0x2378] ;  /* 0x0023780001147983 */ /* 0x000eb60000300a00 */
[----:B------:R-:W-:Y:S09]  /*33810*/  @!UPT UIADD3 URZ, URZ, URZ, URZ ;  /* 0x0000003f3f3ff290 */ /* 0x000ff2000fffe03f */
[----:B------:R0:W-:Y:S01]  /*33820*/  STL.64 [R1+0x80], R16 ;  /* 0x0000801001007387 */ /* 0x0001e20000100a00 */
[----:B------:R2:W-:Y:S03]  /*33830*/  STL.64 [R1+0x88], R18 ;  /* 0x0000881201007387 */ /* 0x0005e60000100a00 */
[----:B0-----:R-:W2:Y:S02]  /*33840*/  LDL.LU.64 R16, [R1+0x2370] ;  /* 0x0023700001107983 */ /* 0x001ea40000300a00 */
[C---:B--2---:R-:W-:Y:S02]  /*33850*/  HMMA.16816.F32 R16, R24.reuse, R16, R20 ;  /* 0x000000101810723c */ /* 0x044fe40000001814 */
[----:B------:R-:W2:Y:S01]  /*33860*/  LDL.LU.64 R22, [R1+0x2368] ;  /* 0x0023680001167983 */ /* 0x000ea20000300a00 */
[----:B------:R-:W2:Y:S11]  /*33870*/  LDL.LU.64 R20, [R1+0x2360] ;  /* 0x0023600001147983 */ /* 0x000eb60000300a00 */
[----:B------:R-:W-:Y:S09]  /*33880*/  @!UPT UIADD3 URZ, URZ, URZ, URZ ;  /* 0x0000003f3f3ff290 */ /* 0x000ff2000fffe03f */
[----:B------:R0:W-:Y:S01]  /*33890*/  STL.64 [R1+0x70], R16 ;  /* 0x0000701001007387 */ /* 0x0001e20000100a00 */
[----:B------:R2:W-:Y:S03]  /*338a0*/  STL.64 [R1+0x78], R18 ;  /* 0x0000781201007387 */ /* 0x0005e60000100a00 */
[----:B0-----:R-:W2:Y:S01]  /*338b0*/  LDL.LU.64 R16, [R1+0x2358] ;  /* 0x0023580001107983 */ /* 0x001ea20000300a00 */
[C---:B---3--:R-:W-:Y:S08]  /*338c0*/  HMMA.16816.F32 R12, R24.reuse, R8, R12 ;  /* 0x00000008180c723c */ /* 0x048ff0000000180c */
[C---:B--2---:R-:W-:Y:S01]  /*338d0*/  HMMA.16816.F32 R16, R24.reuse, R16, R20 ;  /* 0x000000101810723c */ /* 0x044fe20000001814 */
[----:B------:R-:W2:Y:S11]  /*338e0*/  LDL.LU.64 R20, [R1+0x2350] ;  /* 0x0023500001147983 */ /* 0x000eb60000300a00 */
[----:B------:R-:W-:Y:S11]  /*338f0*/  @!UPT UIADD3 URZ, URZ, URZ, URZ ;  /* 0x0000003f3f3ff290 */ /* 0x000ff6000fffe03f */
[----:B------:R-:W-:Y:S01]  /*33900*/  STL.64 [R1+0x140], R16 ;  /* 0x0001401001007387 */ /* 0x000fe20000100a00 */
[----:B------:R0:W-:Y:S03]  /*33910*/  STL.64 [R1+0x148], R18 ;  /* 0x0001481201007387 */ /* 0x0001e60000100a00 */
[----:B0-----:R-:W2:Y:S01]  /*33920*/  LDL.LU.64 R18, [R1+0x2348] ;  /* 0x0023480001127983 */ /* 0x001ea20000300a00 */
[----:B------:R-:W2:Y:S02]  /*33930*/  LDL.LU.64 R16, [R1+0x2340] ;  /* 0x0023400001107983 */ /* 0x000ea40000300a00 */
[----:B------:R0:W-:Y:S02]  /*33940*/  STL.64 [R1+0x22b8], R10 ;  /* 0x0022b80a01007387 */ /* 0x0001e40000100a00 */
[----:B0-----:R-:W3:Y:S01]  /*33950*/  LDL R10, [R1+0x68] ;  /* 0x00006800010a7983 */ /* 0x001ee20000100800 */
[----:B------:R-:W-:Y:S02]  /*33960*/  STL.64 [R1+0x1b0], R12 ;  /* 0x0001b00c01007387 */ /* 0x000fe40000100a00 */
[----:B------:R-:W-:Y:S02]  /*33970*/  STL.64 [R1+0x1b8], R14 ;  /* 0x0001b80e01007387 */ /* 0x000fe40000100a00 */
[----:B------:R-:W3:Y:S02]  /*33980*/  LDL R11, [R1+0x6c] ;  /* 0x00006c00010b7983 */ /* 0x000ee40000100800 */
[----:B---3--:R0:W-:Y:S04]  /*33990*/  STL.64 [R1+0x22d0], R10 ;  /* 0x0022d00a01007387 */ /* 0x0081e80000100a00 */
[----:B0-----:R-:W3:Y:S01]  /*339a0*/  LDL.64 R10, [R1+0x28] ;  /* 0x00002800010a7983 */ /* 0x001ee20000100a00 */
[----:B--2---:R-:W-:Y:S07]  /*339b0*/  HMMA.16816.F32 R12, R24, R20, R16 ;  /* 0x00000014180c723c */ /* 0x004fee0000001810 */
[----:B------:R-:W-:Y:S01]  /*339c0*/  MOV R18, R3 ;  /* 0x0000000300127202 */ /* 0x000fe20000000f00 */
[----:B------:R-:W-:Y:S01]  /*339d0*/  IMAD.MOV.U32 R19, RZ, RZ, R0 ;  /* 0x000000ffff137224 */ /* 0x000fe200078e0000 */
[----:B---3--:R-:W-:Y:S11]  /*339e0*/  STL.64 [R1+0x22e8], R10 ;  /* 0x0022e80a01007387 */ /* 0x008ff60000100a00 */
[----:B------:R-:W-:Y:S03]  /*339f0*/  @!UPT UIADD3 URZ, URZ, URZ, URZ ;  /* 0x0000003f3f3ff290 */ /* 0x000fe6000fffe03f */
[----:B------:R-:W-:Y:S02]  /*33a00*/  STL.64 [R1+0x1c0], R12 ;  /* 0x0001c00c01007387 */ /* 0x000fe40000100a00 */
[----:B------:R0:W-:Y:S02]  /*33a10*/  STL.64 [R1+0x1c8], R14 ;  /* 0x0001c80e01007387 */ /* 0x0001e40000100a00 */
[----:B------:R-:W2:Y:S01]  /*33a20*/  LDL.LU R16, [R1+0x260] ;  /* 0x0002600001107983 */ /* 0x000ea20000300800 */
[----:B------:R-:W2:Y:S01]  /*33a30*/  LDL.LU R17, [R1+0x264] ;  /* 0x0002640001117983 */ /* 0x000ea20000300800 */
[----:B------:R-:W3:Y:S02]  /*33a40*/  LDL.LU R3, [R1+0x233c] ;  /* 0x00233c0001037983 */ /* 0x000ee40000300800 */
[----:B------:R-:W4:Y:S02]  /*33a50*/  LDL.LU R0, [R1+0x2338] ;  /* 0x0023380001007983 */ /* 0x000f240000300800 */
[----:B------:R-:W2:Y:S01]  /*33a60*/  LDL.LU R20, [R1+0x2d0] ;  /* 0x0002d00001147983 */ /* 0x000ea20000300800 */
[----:B------:R-:W2:Y:S01]  /*33a70*/  LDL.LU R21, [R1+0x2d4] ;  /* 0x0002d40001157983 */ /* 0x000ea20000300800 */
[----:B------:R-:W2:Y:S02]  /*33a80*/  LDL.LU R22, [R1+0x2d8] ;  /* 0x0002d80001167983 */ /* 0x000ea40000300800 */
[----:B------:R-:W2:Y:S01]  /*33a90*/  LDL.LU R23, [R1+0x2dc] ;  /* 0x0002dc0001177983 */ /* 0x000ea20000300800 */
[----:B0-----:R-:W2:Y:S01]  /*33aa0*/  LDL.64 R14, [R1+0x58] ;  /* 0x00005800010e7983 */ /* 0x001ea20000100a00 */
[----:B------:R-:W2:Y:S03]  /*33ab0*/  LDL.LU.64 R10, [R1+0x38] ;  /* 0x00003800010a7983 */ /* 0x000ea60000300a00 */
[----:B--2---:R0:W-:Y:S01]  /*33ac0*/  STL.64 [R1+0x22f0], R10 ;  /* 0x0022f00a01007387 */ /* 0x0041e20000100a00 */
[----:B------:R-:W2:Y:S02]  /*33ad0*/  LDL.LU R8, [R1+0x2b0] ;  /* 0x0002b00001087983 */ /* 0x000ea40000300800 */
[----:B------:R-:W2:Y:S01]  /*33ae0*/  LDL.LU R9, [R1+0x2b4] ;  /* 0x0002b40001097983 */ /* 0x000ea20000300800 */
[----:B0-----:R-:W2:Y:S01]  /*33af0*/  LDL.LU R10, [R1+0x2b8] ;  /* 0x0002b800010a7983 */ /* 0x001ea20000300800 */
[----:B------:R-:W2:Y:S03]  /*33b00*/  LDL.LU R11, [R1+0x2bc] ;  /* 0x0002bc00010b7983 */ /* 0x000ea60000300800 */
[----:B--2---:R-:W-:Y:S01]  /*33b10*/  STL.64 [R1+0x2308], R10 ;  /* 0x0023080a01007387 */ /* 0x004fe20000100a00 */
[----:B------:R0:W-:Y:S03]  /*33b20*/  STL.64 [R1+0x2300], R8 ;  /* 0x0023000801007387 */ /* 0x0001e60000100a00 */
[----:B0-----:R-:W2:Y:S01]  /*33b30*/  LDL.LU R8, [R1+0x2c0] ;  /* 0x0002c00001087983 */ /* 0x001ea20000300800 */
[----:B------:R-:W2:Y:S02]  /*33b40*/  LDL.LU R9, [R1+0x2c4] ;  /* 0x0002c40001097983 */ /* 0x000ea40000300800 */
[----:B------:R-:W2:Y:S02]  /*33b50*/  LDL.LU R10, [R1+0x2c8] ;  /* 0x0002c800010a7983 */ /* 0x000ea40000300800 */
[----:B------:R-:W2:Y:S01]  /*33b60*/  LDL.LU R11, [R1+0x2cc] ;  /* 0x0002cc00010b7983 */ /* 0x000ea20000300800 */
[----:B------:R-:W-:Y:S01]  /*33b70*/  STL.64 [R1+0x22b0], R18 ;  /* 0x0022b01201007387 */ /* 0x000fe20000100a00 */
        /* <DEDUP_REMOVED lines=8> */
[----:B------:R-:W2:Y:S01]  /*33c00*/  LDL.LU R17, [R1+0x284] ;  /* 0x0002840001117983 */ /* 0x000ea20000300800 */
[----:B----4-:R-:W-:-:S02]  /*33c10*/  MOV R18, R0 ;  /* 0x0000000000127202 */ /* 0x010fc40000000f00 */
[----:B---3--:R-:W-:Y:S01]  /*33c20*/  MOV R19, R3 ;  /* 0x0000000300137202 */ /* 0x008fe20000000f00 */
[----:B------:R-:W3:Y:S01]  /*33c30*/  LDL.LU R0, [R1+0x2334] ;  /* 0x0023340001007983 */ /* 0x000ee20000300800 */
[----:B------:R-:W4:Y:S03]  /*33c40*/  LDL.LU R3, [R1+0x2330] ;  /* 0x0023300001037983 */ /* 0x000f260000300800 */
[----:B------:R-:W-:Y:S01]  /*33c50*/  STL.64 [R1+0x22e0], R18 ;  /* 0x0022e01201007387 */ /* 0x000fe20000100a00 */
[----:B------:R-:W-:Y:S03]  /*33c60*/  HMMA.16816.F32 R24, R24, R4, R20 ;  /* 0x000000041818723c */ /* 0x000fe60000001814 */
[----:B--2---:R0:W-:Y:S04]  /*33c70*/  STL.64 [R1+0x22d8], R16 ;  /* 0x0022d81001007387 */ /* 0x0041e80000100a00 */
[----:B0-----:R-:W2:Y:S01]  /*33c80*/  LDL.LU R16, [R1+0x290] ;  /* 0x0002900001107983 */ /* 0x001ea20000300800 */
[----:B------:R-:W2:Y:S02]  /*33c90*/  LDL.LU R17, [R1+0x294] ;  /* 0x0002940001117983 */ /* 0x000ea40000300800 */
[----:B------:R-:W2:Y:S02]  /*33ca0*/  LDL.LU R18, [R1+0x298] ;  /* 0x0002980001127983 */ /* 0x000ea40000300800 */
[----:B------:R-:W2:Y:S01]  /*33cb0*/  LDL.LU R19, [R1+0x29c] ;  /* 0x00029c0001137983 */ /* 0x000ea20000300800 */
[----:B------:R-:W2:Y:S01]  /*33cc0*/  LDL.LU.64 R22, [R1+0x2328] ;  /* 0x0023280001167983 */ /* 0x000ea20000300a00 */
[----:B------:R-:W2:Y:S09]  /*33cd0*/  LDL.LU.64 R20, [R1+0x2320] ;  /* 0x0023200001147983 */ /* 0x000eb20000300a00 */
[----:B------:R-:W-:Y:S02]  /*33ce0*/  STL.64 [R1+0x2158], R26 ;  /* 0x0021581a01007387 */ /* 0x000fe40000100a00 */
[----:B------:R0:W-:Y:S01]  /*33cf0*/  STL.64 [R1+0x2150], R24 ;  /* 0x0021501801007387 */ /* 0x0001e20000100a00 */
[----:B------:R-:W-:Y:S01]  /*33d00*/  MOV R5, R14 ;  /* 0x0000000e00057202 */ /* 0x000fe20000000f00 */
[----:B------:R-:W-:Y:S01]  /*33d10*/  IMAD.MOV.U32 R4, RZ, RZ, R15 ;  /* 0x000000ffff047224 */ /* 0x000fe200078e000f */
[----:B0-----:R-:W-:Y:S01]  /*33d20*/  MOV R24, R28 ;  /* 0x0000001c00187202 */ /* 0x001fe20000000f00 */
[----:B-----5:R-:W-:Y:S01]  /*33d30*/  IMAD.MOV.U32 R25, RZ, RZ, R29 ;  /* 0x000000ffff197224 */ /* 0x020fe200078e001d */
[----:B------:R-:W5:Y:S01]  /*33d40*/  LDL.LU R28, [R1+0x231c] ;  /* 0x00231c00011c7983 */ /* 0x000f620000300800 */
[----:B------:R-:W3:Y:S01]  /*33d50*/  LDL.LU R29, [R1+0x2318] ;  /* 0x00231800011d7983 */ /* 0x000ee20000300800 */
[----:B------:R-:W-:-:S02]  /*33d60*/  MOV R26, R6 ;  /* 0x00000006001a7202 */ /* 0x000fc40000000f00 */
[----:B------:R-:W-:Y:S01]  /*33d70*/  MOV R27, R7 ;  /* 0x00000007001b7202 */ /* 0x000fe20000000f00 */
[----:B------:R-:W3:Y:S01]  /*33d80*/  LDL.LU R6, [R1+0x2314] ;  /* 0x0023140001067983 */ /* 0x000ee20000300800 */
[----:B------:R-:W3:Y:S01]  /*33d90*/  LDL.LU R7, [R1+0x2310] ;  /* 0x0023100001077983 */ /* 0x000ee20000300800 */
[C---:B--2---:R-:W-:Y:S11]  /*33da0*/  HMMA.16816.F32 R8, R20.reuse, R14, R8 ;  /* 0x0000000e1408723c */ /* 0x044ff60000001808 */
[----:B------:R-:W-:Y:S11]  /*33db0*/  @!UPT UIADD3 URZ, URZ, URZ, URZ ;  /* 0x0000003f3f3ff290 */ /* 0x000ff6000fffe03f */
[----:B------:R-:W-:Y:S01]  /*33dc0*/  @!UPT UIADD3 URZ, URZ, URZ, URZ ;  /* 0x0000003f3f3ff290 */ /* 0x000fe2000fffe03f */
[----:B------:R-:W-:Y:S01]  /*33dd0*/  STL.64 [R1+0x1f0], R8 ;  /* 0x0001f00801007387 */ /* 0x000fe20000100a00 */
[----:B------:R0:W-:Y:S03]  /*33de0*/  STL.64 [R1+0x1f8], R10 ;  /* 0x0001f80a01007387 */ /* 0x0001e60000100a00 */
[----:B0-----:R-:W2:Y:S01]  /*33df0*/  LDL.LU.64 R10, [R1+0x2308] ;  /* 0x00230800010a7983 */ /* 0x001ea20000300a00 */
        /* <DEDUP_REMOVED lines=8> */
[----:B------:R4:W-:Y:S01]  /*33e80*/  STL.64 [R1+0x2278], R14 ;  /* 0x0022780e01007387 */ /* 0x0009e20000100a00 */
[----:B---3--:R-:W-:Y:S02]  /*33e90*/  MOV R12, R29 ;  /* 0x0000001d000c7202 */ /* 0x008fe40000000f00 */
[----:B-----5:R-:W-:Y:S02]  /*33ea0*/  MOV R13, R28 ;  /* 0x0000001c000d7202 */ /* 0x020fe40000000f00 */
[----:B----4-:R-:W-:Y:S01]  /*33eb0*/  MOV R14, R3 ;  /* 0x00000003000e7202 */ /* 0x010fe20000000f00 */
[----:B------:R-:W-:-:S07]  /*33ec0*/  IMAD.MOV.U32 R15, RZ, RZ, R0 ;  /* 0x000000ffff0f7224 */ /* 0x000fce00078e0000 */
[C---:B--2---:R-:W-:Y:S01]  /*33ed0*/  HMMA.16816.F32 R12, R20.reuse, R10, R12 ;  /* 0x0000000a140c723c */ /* 0x044fe2000000180c */
[----:B------:R-:W-:Y:S11]  /*33ee0*/  MOV R0, R11 ;  /* 0x0000000b00007202 */ /* 0x000ff60000000f00 */
[----:B------:R-:W-:Y:S11]  /*33ef0*/  @!UPT UIADD3 URZ, URZ, URZ, URZ ;  /* 0x0000003f3f3ff290 */ /* 0x000ff6000fffe03f */
[----:B------:R0:W-:Y:S01]  /*33f00*/  STL.64 [R1+0x2a0], R12 ;  /* 0x0002a00c01007387 */ /* 0x0001e20000100a00 */
[----:B------:R-:W-:Y:S01]  /*33f10*/  STL.64 [R1+0x2a8], R14 ;  /* 0x0002a80e01007387 */ /* 0x000fe20000100a00 */
[----:B0-----:R-:W-:Y:S02]  /*33f20*/  MOV R12, R10 ;  /* 0x0000000a000c7202 */ /* 0x001fe40000000f00 */
[----:B------:R-:W2:Y:S02]  /*33f30*/  LDL.LU.64 R10, [R1+0x22e8] ;  /* 0x0022e800010a7983 */ /* 0x000ea40000300a00 */
[C---:B--2---:R-:W-:Y:S01]  /*33f40*/  HMMA.16816.F32 R16, R20.reuse, R10, R16 ;  /* 0x0000000a1410723c */ /* 0x044fe20000001810 */
[----:B------:R-:W-:Y:S01]  /*33f50*/  MOV R2, R10 ;  /* 0x0000000a00027202 */ /* 0x000fe20000000f00 */
[----:B------:R-:W-:Y:S11]  /*33f60*/  IMAD.MOV.U32 R13, RZ, RZ, R11 ;  /* 0x000000ffff0d7224 */ /* 0x000ff600078e000b */
[----:B------:R-:W-:Y:S10]  /*33f70*/  @!UPT UIADD3 URZ, URZ, URZ, URZ ;  /* 0x0000003f3f3ff290 */ /* 0x000ff4000fffe03f */
[----:B------:R-:W-:Y:S01]  /*33f80*/  STL.64 [R1+0x290], R16 ;  /* 0x0002901001007387 */ /* 0x000fe20000100a00 */
[----:B------:R0:W-:Y:S03]  /*33f90*/  STL.64 [R1+0x298], R18 ;  /* 0x0002981201007387 */ /* 0x0001e60000100a00 */
[----:B0-----:R-:W2:Y:S01]  /*33fa0*/  LDL.LU.64 R18, [R1+0x22e0] ;  /* 0x0022e00001127983 */ /* 0x001ea20000300a00 */
[----:B------:R-:W2:Y:S02]  /*33fb0*/  LDL.LU.64 R16, [R1+0x22d8] ;  /* 0x0022d80001107983 */ /* 0x000ea40000300a00 */
[----:B------:R-:W2:Y:S02]  /*33fc0*/  LDL.LU.64 R10, [R1+0x22d0] ;  /* 0x0022d000010a7983 */ /* 0x000ea40000300a00 */
[C---:B--2---:R-:W-:Y:S01]  /*33fd0*/  HMMA.16816.F32 R8, R20.reuse, R10, R16 ;  /* 0x0000000a1408723c */ /* 0x044fe20000001810 */
[----:B------:R-:W2:Y:S01]  /*33fe0*/  LDL.LU.64 R18, [R1+0x22c8] ;  /* 0x0022c80001127983 */ /* 0x000ea20000300a00 */
[----:B------:R-:W2:Y:S11]  /*33ff0*/  LDL.LU.64 R16, [R1+0x22c0] ;  /* 0x0022c00001107983 */ /* 0x000eb60000300a00 */
[----:B------:R-:W-:Y:S10]  /*34000*/  @!UPT UIADD3 URZ, URZ, URZ, URZ ;  /* 0x0000003f3f3ff290 */ /* 0x000ff4000fffe03f */
[----:B------:R-:W-:Y:S01]  /*34010*/  STL.64 [R1+0x280], R8 ;  /* 0x0002800801007387 */ /* 0x000fe20000100a00 */
[----:B------:R0:W-:Y:S03]  /*34020*/  STL.64 [R1+0x288], R10 ;  /* 0x0002880a01007387 */ /* 0x0001e60000100a00 */
[----:B0-----:R-:W2:Y:S02]  /*34030*/  LDL.LU.64 R10, [R1+0x22b8] ;  /* 0x0022b800010a7983 */ /* 0x001ea40000300a00 */
[----:B--2---:R-:W-:Y:S11]  /*34040*/  HMMA.16816.F32 R16, R20, R10, R16 ;  /* 0x0000000a1410723c */ /* 0x004ff60000001810 */
[----:B------:R-:W-:Y:S11]  /*34050*/  @!UPT UIADD3 URZ, URZ, URZ, URZ ;  /* 0x0000003f3f3ff290 */ /* 0x000ff6000fffe03f */
[----:B------:R-:W-:Y:S01]  /*34060*/  @!UPT UIADD3 URZ, URZ, URZ, URZ ;  /* 0x0000003f3f3ff290 */ /* 0x000fe2000fffe03f */
[----:B------:R0:W-:Y:S01]  /*34070*/  STL [R1+0x2d0], R16 ;  /* 0x0002d01001007387 */ /* 0x0001e20000100800 */
[----:B------:R-:W-:Y:S02]  /*34080*/  MOV R28, R18 ;  /* 0x00000012001c7202 */ /* 0x000fe40000000f00 */
[----:B------:R-:W-:Y:S02]  /*34090*/  MOV R3, R19 ;  /* 0x0000001300037202 */ /* 0x000fe40000000f00 */
[----:B------:R-:W-:Y:S01]  /*340a0*/  MOV R29, R17 ;  /* 0x00000011001d7202 */ /* 0x000fe20000000f00 */
[----:B------:R-:W2:Y:S04]  /*340b0*/  LDL.LU.64 R18, [R1+0x22b0] ;  /* 0x0022b00001127983 */ /* 0x000ea80000300a00 */
[----:B0-----:R-:W2:Y:S01]  /*340c0*/  LDL.LU.64 R16, [R1+0x22a8] ;  /* 0x0022a80001107983 */ /* 0x001ea20000300a00 */
[----:B------:R0:W-:Y:S03]  /*340d0*/  STL.64 [R1+0x2250], R10 ;  /* 0x0022500a01007387 */ /* 0x0001e60000100a00 */
[----:B0-----:R-:W2:Y:S04]  /*340e0*/  LDL R10, [R1+0x8] ;  /* 0x00000800010a7983 */ /* 0x001ea80000100800 */
[----:B------:R-:W2:Y:S01]  /*340f0*/  LDL R11, [R1+0xc] ;  /* 0x00000c00010b7983 */ /* 0x000ea20000100800 */
[----:B------:R0:W-:Y:S03]  /*34100*/  STL [R1+0x2120], R3 ;  /* 0x0021200301007387 */ /* 0x0001e60000100800 */
[----:B0-----:R-:W3:Y:S01]  /*34110*/  LDL R3, [R1+0x3b0] ;  /* 0x0003b00001037983 */ /* 0x001ee20000100800 */
[----:B------:R-:W-:Y:S02]  /*34120*/  STL [R1+0x20f8], R28 ;  /* 0x0020f81c01007387 */ /* 0x000fe40000100800 */
[----:B------:R-:W-:Y:S01]  /*34130*/  STL [R1+0x20f4], R29 ;  /* 0x0020f41d01007387 */ /* 0x000fe20000100800 */
[----:B------:R-:W-:-:S02]  /*34140*/  MOV R15, R4 ;  /* 0x00000004000f7202 */ /* 0x000fc40000000f00 */
[----:B------:R-:W-:Y:S01]  /*34150*/  MOV R14, R5 ;  /* 0x00000005000e7202 */ /* 0x000fe20000000f00 */
[C---:B--2---:R-:W-:Y:S01]  /*34160*/  HMMA.16816.F32 R8, R20.reuse, R10, R16 ;  /* 0x0000000a1408723c */ /* 0x044fe20000001810 */
[----:B------:R-:W2:Y:S01]  /*34170*/  LDL.LU.64 R18, [R1+0x22a0] ;  /* 0x0022a00001127983 */ /* 0x000ea20000300a00 */
[----:B------:R-:W2:Y:S11]  /*34180*/  LDL.LU.64 R16, [R1+0x2298] ;  /* 0x0022980001107983 */ /* 0x000eb60000300a00 */
[----:B------:R-:W-:Y:S10]  /*34190*/  @!UPT UIADD3 URZ, URZ, URZ, URZ ;  /* 0x0000003f3f3ff290 */ /* 0x000ff4000fffe03f */
[----:B------:R-:W-:Y:S01]  /*341a0*/  STL.64 [R1+0x2f0], R8 ;  /* 0x0002f00801007387 */ /* 0x000fe20000100a00 */
[----:B------:R0:W-:Y:S02]  /*341b0*/  STL.64 [R1+0x2f8], R10 ;  /* 0x0002f80a01007387 */ /* 0x0001e40000100a00 */
[----:B0-----:R-:W-:Y:S11]  /*341c0*/  HMMA.16816.F32 R8, R20, R6, R24 ;  /* 0x000000061408723c */ /* 0x001ff60000001818 */
[----:B------:R-:W-:Y:S11]  /*341d0*/  @!UPT UIADD3 URZ, URZ, URZ, URZ ;  /* 0x0000003f3f3ff290 */ /* 0x000ff6000fffe03f */
[----:B------:R-:W-:Y:S01]  /*341e0*/  @!UPT UIADD3 URZ, URZ, URZ, URZ ;  /* 0x0000003f3f3ff290 */ /* 0x000fe2000fffe03f */
[----:B------:R-:W-:Y:S01]  /*341f0*/  STL.64 [R1+0x2e0], R8 ;  /* 0x0002e00801007387 */ /* 0x000fe20000100a00 */
[----:B------:R-:W-:Y:S02]  /*34200*/  STL [R1+0x2e8], R10 ;  /* 0x0002e80a01007387 */ /* 0x000fe40000100800 */
[----:B------:R0:W-:Y:S02]  /*34210*/  STL.64 [R1+0x2230], R6 ;  /* 0x0022300601007387 */ /* 0x0001e40000100a00 */
[----:B------:R-:W4:Y:S01]  /*34220*/  LDL.LU R4, [R1+0x1a0] ;  /* 0x0001a00001047983 */ /* 0x000f220000300800 */
[----:B------:R-:W4:Y:S04]  /*34230*/  LDL.LU R5, [R1+0x1a4] ;  /* 0x0001a40001057983 */ /* 0x000f280000300800 */
[----:B0-----:R-:W5:Y:S01]  /*34240*/  LDL.LU R6, [R1+0x1a8] ;  /* 0x0001a80001067983 */ /* 0x001f620000300800 */
[----:B------:R-:W5:Y:S02]  /*34250*/  LDL.LU R7, [R1+0x1ac] ;  /* 0x0001ac0001077983 */ /* 0x000f640000300800 */
[----:B------:R-:W-:Y:S01]  /*34260*/  IMAD.MOV.U32 R22, RZ, RZ, R11 ;  /* 0x000000ffff167224 */ /* 0x000fe200078e000b */
[----:B-----5:R-:W-:Y:S01]  /*34270*/  STL.64 [R1+0x2288], R6 ;  /* 0x0022880601007387 */ /* 0x020fe20000100a00 */
[----:B----4-:R0:W-:Y:S03]  /*34280*/  STL.64 [R1+0x2280], R4 ;  /* 0x0022800401007387 */ /* 0x0101e60000100a00 */
[----:B0-----:R-:W2:Y:S01]  /*34290*/  LDL.LU R4, [R1+0x1d0] ;  /* 0x0001d00001047983 */ /* 0x001ea20000300800 */
[----:B------:R-:W2:Y:S02]  /*342a0*/  LDL.LU R5, [R1+0x1d4] ;  /* 0x0001d40001057983 */ /* 0x000ea40000300800 */
[----:B------:R-:W2:Y:S02]  /*342b0*/  LDL.LU R6, [R1+0x1d8] ;  /* 0x0001d80001067983 */ /* 0x000ea40000300800 */
[----:B------:R-:W2:Y:S01]  /*342c0*/  LDL.LU R7, [R1+0x1dc] ;  /* 0x0001dc0001077983 */ /* 0x000ea20000300800 */
[----:B------:R-:W4:Y:S01]  /*342d0*/  LDL.LU R24, [R1+0xd0] ;  /* 0x0000d00001187983 */ /* 0x000f220000300800 */
[----:B------:R-:W4:Y:S02]  /*342e0*/  LDL.LU R25, [R1+0xd4] ;  /* 0x0000d40001197983 */ /* 0x000f240000300800 */
[----:B------:R-:W5:Y:S02]  /*342f0*/  LDL.LU R26, [R1+0xd8] ;  /* 0x0000d800011a7983 */ /* 0x000f640000300800 */
[----:B------:R-:W5:Y:S01]  /*34300*/  LDL.LU R27, [R1+0xdc] ;  /* 0x0000dc00011b7983 */ /* 0x000f620000300800 */
[----:B------:R-:W2:Y:S01]  /*34310*/  LDL.LU R8, [R1+0x170] ;  /* 0x0001700001087983 */ /* 0x000ea20000300800 */
[----:B------:R-:W2:Y:S02]  /*34320*/  LDL.LU R9, [R1+0x174] ;  /* 0x0001740001097983 */ /* 0x000ea40000300800 */
[----:B------:R-:W2:Y:S02]  /*34330*/  LDL.LU R10, [R1+0x178] ;  /* 0x00017800010a7983 */ /* 0x000ea40000300800 */
[----:B------:R-:W2:Y:S02]  /*34340*/  LDL.LU R11, [R1+0x17c] ;  /* 0x00017c00010b7983 */ /* 0x000ea40000300800 */
[----:B--2---:R0:W-:Y:S01]  /*34350*/  STL.64 [R1+0x2260], R10 ;  /* 0x0022600a01007387 */ /* 0x0041e20000100a00 */
[----:B------:R1:W-:Y:S01]  /*34360*/  STL.64 [R1+0x2258], R8 ;  /* 0x0022580801007387 */ /* 0x0003e20000100a00 */
[----:B0-----:R-:W-:Y:S01]  /*34370*/  MOV R10, R2 ;  /* 0x00000002000a7202 */ /* 0x001fe20000000f00 */
[----:B------:R-:W-:Y:S01]  /*34380*/  IMAD.MOV.U32 R11, RZ, RZ, R13 ;  /* 0x000000ffff0b7224 */ /* 0x000fe200078e000d */
[----:B------:R-:W2:Y:S04]  /*34390*/  LDL.LU R2, [R1+0x2290] ;  /* 0x0022900001027983 */ /* 0x000ea80000300800 */
[----:B------:R0:W-:Y:S01]  /*343a0*/  STL.64 [R1+0x2270], R10 ;  /* 0x0022700a01007387 */ /* 0x0001e20000100a00 */
[----:B-1----:R-:W2:Y:S02]  /*343b0*/  LDL.LU R8, [R1+0x190] ;  /* 0x0001900001087983 */ /* 0x002ea40000300800 */
[----:B------:R-:W2:Y:S01]  /*343c0*/  LDL.LU R9, [R1+0x194] ;  /* 0x0001940001097983 */ /* 0x000ea20000300800 */
[----:B0-----:R-:W2:Y:S01]  /*343d0*/  LDL.LU R10, [R1+0x198] ;  /* 0x00019800010a7983 */ /* 0x001ea20000300800 */
[----:B------:R-:W2:Y:S02]  /*343e0*/  LDL.LU R11, [R1+0x19c] ;  /* 0x00019c00010b7983 */ /* 0x000ea40000300800 */
[----:B-----5:R0:W-:Y:S02]  /*343f0*/  STL.64 [R1+0x21e0], R26 ;  /* 0x0021e01a01007387 */ /* 0x0201e40000100a00 */
[----:B----4-:R1:W-:Y:S01]  /*34400*/  STL.64 [R1+0x21d8], R24 ;  /* 0x0021d81801007387 */ /* 0x0103e20000100a00 */
[----:B0-----:R-:W4:Y:S04]  /*34410*/  LDL.LU.64 R26, [R1+0x68] ;  /* 0x00006800011a7983 */ /* 0x001f280000300a00 */
[----:B----4-:R0:W-:Y:S01]  /*34420*/  STL.64 [R1+0x2268], R26 ;  /* 0x0022681a01007387 */ /* 0x0101e20000100a00 */
[----:B-1----:R-:W4:Y:S02]  /*34430*/  LDL.LU R24, [R1+0x180] ;  /* 0x0001800001187983 */ /* 0x002f240000300800 */
[----:B------:R-:W4:Y:S01]  /*34440*/  LDL.LU R25, [R1+0x184] ;  /* 0x0001840001197983 */ /* 0x000f220000300800 */
[----:B0-----:R-:W4:Y:S01]  /*34450*/  LDL.LU R26, [R1+0x188] ;  /* 0x00018800011a7983 */ /* 0x001f220000300800 */
[----:B------:R-:W4:Y:S02]  /*34460*/  LDL.LU R27, [R1+0x18c] ;  /* 0x00018c00011b7983 */ /* 0x000f240000300800 */
[----:B------:R-:W5:Y:S02]  /*34470*/  LDL R23, [R1+0x3e0] ;  /* 0x0003e00001177983 */ /* 0x000f640000100800 */
[----:B-----5:R0:W-:Y:S02]  /*34480*/  STL.64 [R1+0x2180], R22 ;  /* 0x0021801601007387 */ /* 0x0201e40000100a00 */
[----:B0-----:R-:W-:-:S02]  /*34490*/  MOV R22, R12 ;  /* 0x0000000c00167202 */ /* 0x001fc40000000f00 */
[C---:B------:R-:W-:Y:S01]  /*344a0*/  HMMA.16816.F32 R12, R16.reuse, R14, R4 ;  /* 0x0000000e100c723c */ /* 0x040fe20000001804 */
[----:B------:R-:W5:Y:S01]  /*344b0*/  LDL.LU.64 R6, [R1+0x2288] ;  /* 0x0022880001067983 */ /* 0x000f620000300a00 */
[----:B------:R-:W5:Y:S11]  /*344c0*/  LDL.LU.64 R4, [R1+0x2280] ;  /* 0x0022800001047983 */ /* 0x000f760000300a00 */
[----:B------:R-:W-:Y:S10]  /*344d0*/  @!UPT UIADD3 URZ, URZ, URZ, URZ ;  /* 0x0000003f3f3ff290 */ /* 0x000ff4000fffe03f */
[----:B------:R-:W-:Y:S01]  /*344e0*/  STL [R1+0x354], R13 ;  /* 0x0003540d01007387 */ /* 0x000fe20000100800 */
[----:B------:R0:W-:Y:S03]  /*344f0*/  STL.64 [R1+0x358], R14 ;  /* 0x0003580e01007387 */ /* 0x0001e60000100a00 */
[----:B0-----:R-:W5:Y:S01]  /*34500*/  LDL.LU.64 R14, [R1+0x2278] ;  /* 0x00227800010e7983 */ /* 0x001f620000300a00 */
[----:B------:R-:W-:Y:S01]  /*34510*/  MOV R23, R0 ;  /* 0x0000000000177202 */ /* 0x000fe20000000f00 */
[----:B------:R-:W-:Y:S02]  /*34520*/  MOV R0, R12 ;  /* 0x0000000c00007202 */ /* 0x000fe40000000f00 */
[C---:B-----5:R-:W-:Y:S01]  /*34530*/  HMMA.16816.F32 R12, R16.reuse, R14, R4 ;  /* 0x0000000e100c723c */ /* 0x060fe20000001804 */
[----:B------:R-:W5:Y:S07]  /*34540*/  LDL.LU.64 R6, [R1+0x8] ;  /* 0x0000080001067983 */ /* 0x000f6e0000300a00 */
[----:B--2---:R-:W-:Y:S01]  /*34550*/  HMMA.16816.F32 R8, R16, R22, R8 ;  /* 0x000000161008723c */ /* 0x004fe20000001808 */
[----:B-----5:R0:W-:Y:S11]  /*34560*/  STL.64 [R1+0x2248], R6 ;  /* 0x0022480601007387 */ /* 0x0201f60000100a00 */
[----:B------:R-:W-:Y:S03]  /*34570*/  @!UPT UIADD3 URZ, URZ, URZ, URZ ;  /* 0x0000003f3f3ff290 */ /* 0x000fe6000fffe03f */
[----:B------:R1:W-:Y:S02]  /*34580*/  STL.64 [R1+0x340], R12 ;  /* 0x0003400c01007387 */ /* 0x0003e40000100a00 */
[----:B------:R2:W-:Y:S02]  /*34590*/  STL.64 [R1+0x348], R14 ;  /* 0x0003480e01007387 */ /* 0x0005e40000100a00 */
[----:B------:R-:W5:Y:S01]  /*345a0*/  LDL.LU R4, [R1+0x160] ;  /* 0x0001600001047983 */ /* 0x000f620000300800 */
[----:B------:R-:W5:Y:S04]  /*345b0*/  LDL.LU R5, [R1+0x164] ;  /* 0x0001640001057983 */ /* 0x000f680000300800 */
[----:B0-----:R-:W5:Y:S01]  /*345c0*/  LDL.LU R6, [R1+0x168] ;  /* 0x0001680001067983 */ /* 0x001f620000300800 */
[----:B------:R-:W5:Y:S02]  /*345d0*/  LDL.LU R7, [R1+0x16c] ;  /* 0x00016c0001077983 */ /* 0x000f640000300800 */
[----:B-1----:R-:W3:Y:S02]  /*345e0*/  LDL.LU R12, [R1+0x130] ;  /* 0x00013000010c7983 */ /* 0x002ee40000300800 */
[----:B------:R-:W3:Y:S01]  /*345f0*/  LDL.LU R13, [R1+0x134] ;  /* 0x00013400010d7983 */ /* 0x000ee20000300800 */
[----:B--2---:R-:W2:Y:S01]  /*34600*/  LDL.LU R14, [R1+0x138] ;  /* 0x00013800010e7983 */ /* 0x004ea20000300800 */
[----:B------:R-:W2:Y:S03]  /*34610*/  LDL.LU R15, [R1+0x13c] ;  /* 0x00013c00010f7983 */ /* 0x000ea60000300800 */
[----:B--2---:R-:W-:Y:S01]  /*34620*/  STL.64 [R1+0x2240], R14 ;  /* 0x0022400e01007387 */ /* 0x004fe20000100a00 */
[----:B---3--:R0:W-:Y:S03]  /*34630*/  STL.64 [R1+0x2238], R12 ;  /* 0x0022380c01007387 */ /* 0x0081e60000100a00 */
[----:B0-----:R-:W2:Y:S01]  /*34640*/  LDL.LU R12, [R1+0x150] ;  /* 0x00015000010c7983 */ /* 0x001ea20000300800 */
[----:B------:R-:W2:Y:S02]  /*34650*/  LDL.LU R13, [R1+0x154] ;  /* 0x00015400010d7983 */ /* 0x000ea40000300800 */
[----:B------:R-:W2:Y:S02]  /*34660*/  LDL.LU R14, [R1+0x158] ;  /* 0x00015800010e7983 */ /* 0x000ea40000300800 */
[----:B------:R-:W-:Y:S01]  /*34670*/  IMAD.MOV.U32 R15, RZ, RZ, R2 ;  /* 0x000000ffff0f7224 */ /* 0x000fe200078e0002 */
[----:B------:R-:W-:Y:S01]  /*34680*/  STL.64 [R1+0x330], R8 ;  /* 0x0003300801007387 */ /* 0x000fe20000100a00 */
[----:B------:R0:W-:Y:S01]  /*34690*/  STL [R1+0x338], R10 ;  /* 0x0003380a01007387 */ /* 0x0001e20000100800 */
[----:B------:R-:W-:-:S02]  /*346a0*/  MOV R2, R11 ;  /* 0x0000000b00027202 */ /* 0x000fc40000000f00 */
[----:B0-----:R-:W4:Y:S01]  /*346b0*/  LDL.LU.64 R10, [R1+0x2270] ;  /* 0x00227000010a7983 */ /* 0x001f220000300a00 */
[----:B------:R0:W-:Y:S03]  /*346c0*/  STL.64 [R1+0x2200], R22 ;  /* 0x0022001601007387 */ /* 0x0001e60000100a00 */
[----:B0-----:R-:W3:Y:S01]  /*346d0*/  LDL.LU.64 R22, [R1+0x48] ;  /* 0x0000480001167983 */ /* 0x001ee20000300a00 */
[C---:B----4-:R-:W-:Y:S03]  /*346e0*/  HMMA.16816.F32 R8, R16.reuse, R10, R24 ;  /* 0x0000000a1008723c */ /* 0x050fe60000001818 */
[----:B---3--:R0:W-:Y:S04]  /*346f0*/  STL.64 [R1+0x2218], R22 ;  /* 0x0022181601007387 */ /* 0x0081e80000100a00 */
[----:B0-----:R-:W3:Y:S01]  /*34700*/  LDL.LU.64 R22, [R1+0x58] ;  /* 0x0000580001167983 */ /* 0x001ee20000300a00 */
[----:B------:R-:W4:Y:S11]  /*34710*/  LDL.LU.64 R26, [R1+0x2268] ;  /* 0x00226800011a7983 */ /* 0x000f360000300a00 */
[----:B------:R-:W-:Y:S04]  /*34720*/  @!UPT UIADD3 URZ, URZ, URZ, URZ ;  /* 0x0000003f3f3ff290 */ /* 0x000fe8000fffe03f */
[----:B------:R-:W-:Y:S02]  /*34730*/  STL.64 [R1+0x320], R8 ;  /* 0x0003200801007387 */ /* 0x000fe40000100a00 */
[----:B------:R0:W-:Y:S02]  /*34740*/  STL.64 [R1+0x328], R10 ;  /* 0x0003280a01007387 */ /* 0x0001e40000100a00 */
[----:B0-----:R-:W4:Y:S01]  /*34750*/  LDL.LU.64 R10, [R1+0x2260] ;  /* 0x00226000010a7983 */ /* 0x001f220000300a00 */
[----:B------:R-:W4:Y:S02]  /*34760*/  LDL.LU.64 R8, [R1+0x2258] ;  /* 0x0022580001087983 */ /* 0x000f240000300a00 */
[C---:B----4-:R-:W-:Y:S11]  /*34770*/  HMMA.16816.F32 R8, R16.reuse, R26, R8 ;  /* 0x0000001a1008723c */ /* 0x050ff60000001808 */
[----:B------:R-:W-:Y:S11]  /*34780*/  @!UPT UIADD3 URZ, URZ, URZ, URZ ;  /* 0x0000003f3f3ff290 */ /* 0x000ff6000fffe03f */
[----:B------:R-:W-:Y:S01]  /*34790*/  @!UPT UIADD3 URZ, URZ, URZ, URZ ;  /* 0x0000003f3f3ff290 */ /* 0x000fe2000fffe03f */
[----:B------:R-:W-:Y:S01]  /*347a0*/  STL.64 [R1+0x310], R8 ;  /* 0x0003100801007387 */ /* 0x000fe20000100a00 */
[----:B------:R0:W-:Y:S03]  /*347b0*/  STL.64 [R1+0x318], R10 ;  /* 0x0003180a01007387 */ /* 0x0001e60000100a00 */
[----:B0-----:R-:W5:Y:S01]  /*347c0*/  LDL.LU.64 R10, [R1+0x2250] ;  /* 0x00225000010a7983 */ /* 0x001f620000300a00 */
[----:B------:R0:W-:Y:S03]  /*347d0*/  STL.64 [R1+0x21e8], R26 ;  /* 0x0021e81a01007387 */ /* 0x0001e60000100a00 */
[----:B0-----:R-:W4:Y:S04]  /*347e0*/  LDL.LU.64 R26, [R1+0x28] ;  /* 0x00002800011a7983 */ /* 0x001f280000300a00 */
[----:B----4-:R0:W-:Y:S01]  /*347f0*/  STL.64 [R1+0x21f8], R26 ;  /* 0x0021f81a01007387 */ /* 0x0101e20000100a00 */
[----:B------:R-:W4:Y:S02]  /*34800*/  LDL.LU R24, [R1+0x100] ;  /* 0x0001000001187983 */ /* 0x000f240000300800 */
[----:B------:R-:W4:Y:S01]  /*34810*/  LDL.LU R25, [R1+0x104] ;  /* 0x0001040001197983 */ /* 0x000f220000300800 */
[----:B0-----:R-:W2:Y:S01]  /*34820*/  LDL.LU R26, [R1+0x108] ;  /* 0x00010800011a7983 */ /* 0x001ea20000300800 */
[----:B------:R-:W2:Y:S01]  /*34830*/  LDL.LU R27, [R1+0x10c] ;  /* 0x00010c00011b7983 */ /* 0x000ea20000300800 */
[C---:B-----5:R-:W-:Y:S02]  /*34840*/  HMMA.16816.F32 R4, R16.reuse, R10, R4 ;  /* 0x0000000a1004723c */ /* 0x060fe40000001804 */
[----:B--2---:R-:W-:Y:S01]  /*34850*/  STL.64 [R1+0x2210], R26 ;  /* 0x0022101a01007387 */ /* 0x004fe20000100a00 */
[----:B----4-:R0:W-:Y:S03]  /*34860*/  STL.64 [R1+0x2208], R24 ;  /* 0x0022081801007387 */ /* 0x0101e60000100a00 */
[----:B0-----:R-:W2:Y:S01]  /*34870*/  LDL.LU R24, [R1+0x110] ;  /* 0x0001100001187983 */ /* 0x001ea20000300800 */
[----:B------:R-:W2:Y:S02]  /*34880*/  LDL.LU R25, [R1+0x114] ;  /* 0x0001140001197983 */ /* 0x000ea40000300800 */
[----:B------:R-:W2:Y:S02]  /*34890*/  LDL.LU R26, [R1+0x118] ;  /* 0x00011800011a7983 */ /* 0x000ea40000300800 */
[----:B------:R-:W2:Y:S11]  /*348a0*/  LDL.LU R27, [R1+0x11c] ;  /* 0x00011c00011b7983 */ /* 0x000eb60000300800 */
[----:B------:R-:W-:Y:S01]  /*348b0*/  @!UPT UIADD3 URZ, URZ, URZ, URZ ;  /* 0x0000003f3f3ff290 */ /* 0x000fe2000fffe03f */
[----:B------:R-:W-:Y:S01]  /*348c0*/  STL.64 [R1+0x1d0], R4 ;  /* 0x0001d00401007387 */ /* 0x000fe20000100a00 */
[----:B------:R0:W-:Y:S03]  /*348d0*/  STL.64 [R1+0x1d8], R6 ;  /* 0x0001d80601007387 */ /* 0x0001e60000100a00 */
[----:B0-----:R-:W4:Y:S01]  /*348e0*/  LDL.LU.64 R6, [R1+0x2248] ;  /* 0x0022480001067983 */ /* 0x001f220000300a00 */
[----:B------:R0:W-:Y:S02]  /*348f0*/  STL.64 [R1+0x21f0], R10 ;  /* 0x0021f00a01007387 */ /* 0x0001e40000100a00 */
[----:B------:R-:W5:Y:S02]  /*34900*/  LDL.LU R8, [R1+0xf0] ;  /* 0x0000f00001087983 */ /* 0x000f640000300800 */
[----:B------:R-:W5:Y:S01]  /*34910*/  LDL.LU R9, [R1+0xf4] ;  /* 0x0000f40001097983 */ /* 0x000f620000300800 */
[----:B0-----:R-:W5:Y:S01]  /*34920*/  LDL.LU R10, [R1+0xf8] ;  /* 0x0000f800010a7983 */ /* 0x001f620000300800 */
[----:B------:R-:W5:Y:S01]  /*34930*/  LDL.LU R11, [R1+0xfc] ;  /* 0x0000fc00010b7983 */ /* 0x000f620000300800 */
[----:B----4-:R-:W-:Y:S01]  /*34940*/  HMMA.16816.F32 R12, R16, R6, R12 ;  /* 0x00000006100c723c */ /* 0x010fe2000000180c */
[----:B------:R-:W-:-:S02]  /*34950*/  MOV R21, R6 ;  /* 0x0000000600157202 */ /* 0x000fc40000000f00 */
[----:B------:R-:W-:Y:S11]  /*34960*/  MOV R20, R7 ;  /* 0x0000000700147202 */ /* 0x000ff60000000f00 */
[----:B------:R-:W-:Y:S09]  /*34970*/  @!UPT UIADD3 URZ, URZ, URZ, URZ ;  /* 0x0000003f3f3ff290 */ /* 0x000ff2000fffe03f */
[----:B------:R-:W-:Y:S01]  /*34980*/  STL.64 [R1+0x300], R12 ;  /* 0x0003000c01007387 */ /* 0x000fe20000100a00 */
[----:B------:R0:W-:Y:S03]  /*34990*/  STL.64 [R1+0x308], R14 ;  /* 0x0003080e01007387 */ /* 0x0001e60000100a00 */
[----:B0-----:R-:W4:Y:S01]  /*349a0*/  LDL.LU.64 R14, [R1+0x2240] ;  /* 0x00224000010e7983 */ /* 0x001f220000300a00 */
[----:B------:R-:W4:Y:S02]  /*349b0*/  LDL.LU.64 R12, [R1+0x2238] ;  /* 0x00223800010c7983 */ /* 0x000f240000300a00 */
[----:B------:R-:W4:Y:S02]  /*349c0*/  LDL.LU.64 R6, [R1+0x2230] ;  /* 0x0022300001067983 */ /* 0x000f240000300a00 */
[----:B----4-:R-:W-:Y:S01]  /*349d0*/  HMMA.16816.F32 R16, R16, R6, R12 ;  /* 0x000000061010723c */ /* 0x010fe2000000180c */
[----:B------:R-:W3:Y:S01]  /*349e0*/  LDL.LU.64 R14, [R1+0x2228] ;  /* 0x00222800010e7983 */ /* 0x000ee20000300a00 */
[----:B------:R-:W3:Y:S02]  /*349f0*/  LDL.LU.64 R12, [R1+0x2220] ;  /* 0x00222000010c7983 */ /* 0x000ee40000300a00 */
[----:B------:R0:W-:Y:S02]  /*34a00*/  STL.64 [R1+0x21d0], R6 ;  /* 0x0021d00601007387 */ /* 0x0001e40000100a00 */
[----:B------:R-:W3:Y:S11]  /*34a10*/  LDL.LU R4, [R1+0x120] ;  /* 0x0001200001047983 */ /* 0x000ef60000300800 */
[----:B------:R-:W-:Y:S06]  /*34a20*/  @!UPT UIADD3 URZ, URZ, URZ, URZ ;  /* 0x0000003f3f3ff290 */ /* 0x000fec000fffe03f */
[----:B------:R-:W-:Y:S01]  /*34a30*/  STL.64 [R1+0x2c0], R16 ;  /* 0x0002c01001007387 */ /* 0x000fe20000100a00 */
[----:B------:R-:W-:Y:S02]  /*34a40*/  STL.64 [R1+0x2c8], R18 ;  /* 0x0002c81201007387 */ /* 0x000fe40000100a00 */
[----:B------:R-:W3:Y:S02]  /*34a50*/  LDL.LU R5, [R1+0x124] ;  /* 0x0001240001057983 */ /* 0x000ee40000300800 */
[----:B0-----:R-:W3:Y:S01]  /*34a60*/  LDL.LU R6, [R1+0x128] ;  /* 0x0001280001067983 */ /* 0x001ee20000300800 */
[----:B------:R-:W3:Y:S02]  /*34a70*/  LDL.LU R7, [R1+0x12c] ;  /* 0x00012c0001077983 */ /* 0x000ee40000300800 */
[C---:B---3--:R-:W-:Y:S11]  /*34a80*/  HMMA.16816.F32 R4, R12.reuse, R22, R4 ;  /* 0x000000160c04723c */ /* 0x048ff60000001804 */
[----:B------:R-:W-:Y:S11]  /*34a90*/  @!UPT UIADD3 URZ, URZ, URZ, URZ ;  /* 0x0000003f3f3ff290 */ /* 0x000ff6000fffe03f */
[----:B------:R-:W-:Y:S01]  /*34aa0*/  @!UPT UIADD3 URZ, URZ, URZ, URZ ;  /* 0x0000003f3f3ff290 */ /* 0x000fe2000fffe03f */
[----:B------:R0:W-:Y:S01]  /*34ab0*/  STL.64 [R1+0x270], R4 ;  /* 0x0002700401007387 */ /* 0x0001e20000100a00 */
[----:B------:R1:W-:Y:S01]  /*34ac0*/  STL.64 [R1+0x278], R6 ;  /* 0x0002780601007387 */ /* 0x0003e20000100a00 */
[----:B0-----:R-:W-:Y:S02]  /*34ad0*/  MOV R5, R22 ;  /* 0x0000001600057202 */ /* 0x001fe40000000f00 */
[----:B------:R-:W-:Y:S02]  /*34ae0*/  MOV R4, R23 ;  /* 0x0000001700047202 */ /* 0x000fe40000000f00 */
[----:B------:R-:W2:Y:S02]  /*34af0*/  LDL.LU.64 R22, [R1+0x2218] ;  /* 0x0022180001167983 */ /* 0x000ea40000300a00 */
[C---:B--2---:R-:W-:Y:S01]  /*34b00*/  HMMA.16816.F32 R24, R12.reuse, R22, R24 ;  /* 0x000000160c18723c */ /* 0x044fe20000001818 */
[----:B-1----:R-:W-:Y:S01]  /*34b10*/  IMAD.MOV.U32 R7, RZ, RZ, R22 ;  /* 0x000000ffff077224 */ /* 0x002fe200078e0016 */
[----:B------:R-:W-:Y:S11]  /*34b20*/  MOV R6, R23 ;  /* 0x0000001700067202 */ /* 0x000ff60000000f00 */
[----:B------:R-:W-:Y:S10]  /*34b30*/  @!UPT UIADD3 URZ, URZ, URZ, URZ ;  /* 0x0000003f3f3ff290 */ /* 0x000ff4000fffe03f */
        /* <DEDUP_REMOVED lines=10> */
[----:B0-----:R-:W5:Y:S01]  /*34be0*/  LDL.LU.64 R26, [R1+0x21f8] ;  /* 0x0021f800011a7983 */ /* 0x001f620000300a00 */
[----:B------:R0:W-:Y:S01]  /*34bf0*/  STL.64 [R1+0x2190], R22 ;  /* 0x0021901601007387 */ /* 0x0001e20000100a00 */
[----:B------:R-:W-:Y:S01]  /*34c00*/  MOV R19, R20 ;  /* 0x0000001400137202 */ /* 0x000fe20000000f00 */
[----:B------:R-:W-:Y:S01]  /*34c10*/  IMAD.MOV.U32 R18, RZ, RZ, R21 ;  /* 0x000000ffff127224 */ /* 0x000fe200078e0015 */
[----:B0-----:R-:W-:Y:S02]  /*34c20*/  MOV R22, R7 ;  /* 0x0000000700167202 */ /* 0x001fe40000000f00 */
[----:B------:R-:W-:-:S05]  /*34c30*/  MOV R23, R6 ;  /* 0x0000000600177202 */ /* 0x000fca0000000f00 */
[----:B------:R0:W-:Y:S01]  /*34c40*/  STL.64 [R1+0x21a8], R22 ;  /* 0x0021a81601007387 */ /* 0x0001e20000100a00 */
[----:B------:R-:W2:Y:S02]  /*34c50*/  LDL.LU R20, [R1+0xe0] ;  /* 0x0000e00001147983 */ /* 0x000ea40000300800 */
[----:B------:R-:W2:Y:S01]  /*34c60*/  LDL.LU R21, [R1+0xe4] ;  /* 0x0000e40001157983 */ /* 0x000ea20000300800 */
[----:B0-----:R-:W2:Y:S01]  /*34c70*/  LDL.LU R22, [R1+0xe8] ;  /* 0x0000e80001167983 */ /* 0x001ea20000300800 */
[----:B------:R-:W2:Y:S01]  /*34c80*/  LDL.LU R23, [R1+0xec] ;  /* 0x0000ec0001177983 */ /* 0x000ea20000300800 */
[C---:B-----5:R-:W-:Y:S01]  /*34c90*/  HMMA.16816.F32 R8, R12.reuse, R26, R8 ;  /* 0x0000001a0c08723c */ /* 0x060fe20000001808 */
[----:B------:R-:W-:Y:S01]  /*34ca0*/  IMAD.MOV.U32 R17, RZ, RZ, R26 ;  /* 0x000000ffff117224 */ /* 0x000fe200078e001a */
[----:B------:R-:W-:Y:S11]  /*34cb0*/  MOV R16, R27 ;  /* 0x0000001b00107202 */ /* 0x000ff60000000f00 */
[----:B------:R-:W-:Y:S10]  /*34cc0*/  @!UPT UIADD3 URZ, URZ, URZ, URZ ;  /* 0x0000003f3f3ff290 */ /* 0x000ff4000fffe03f */
[----:B------:R-:W-:Y:S01]  /*34cd0*/  STL.64 [R1+0x240], R8 ;  /* 0x0002400801007387 */ /* 0x000fe20000100a00 */
[----:B------:R0:W-:Y:S03]  /*34ce0*/  STL.64 [R1+0x248], R10 ;  /* 0x0002480a01007387 */ /* 0x0001e60000100a00 */
[----:B0-----:R-:W3:Y:S01]  /*34cf0*/  LDL.LU.64 R10, [R1+0x21f0] ;  /* 0x0021f000010a7983 */ /* 0x001ee20000300a00 */
[----:B------:R-:W2:Y:S02]  /*34d00*/  LDL.LU.64 R26, [R1+0x21e8] ;  /* 0x0021e800011a7983 */ /* 0x000ea40000300a00 */
[----:B--2---:R-:W-:Y:S11]  /*34d10*/  HMMA.16816.F32 R20, R12, R26, R20 ;  /* 0x0000001a0c14723c */ /* 0x004ff60000001814 */
[----:B------:R-:W-:Y:S11]  /*34d20*/  @!UPT UIADD3 URZ, URZ, URZ, URZ ;  /* 0x0000003f3f3ff290 */ /* 0x000ff6000fffe03f */
[----:B------:R-:W-:Y:S01]  /*34d30*/  @!UPT UIADD3 URZ, URZ, URZ, URZ ;  /* 0x0000003f3f3ff290 */ /* 0x000fe2000fffe03f */
[----:B------:R0:W-:Y:S01]  /*34d40*/  STL.64 [R1+0x230], R20 ;  /* 0x0002301401007387 */ /* 0x0001e20000100a00 */
[----:B------:R1:W-:Y:S01]  /*34d50*/  STL.64 [R1+0x238], R22 ;  /* 0x0002381601007387 */ /* 0x0003e20000100a00 */
[----:B0-----:R-:W-:Y:S02]  /*34d60*/  MOV R21, R26 ;  /* 0x0000001a00157202 */ /* 0x001fe40000000f00 */
[----:B------:R-:W-:Y:S02]  /*34d70*/  MOV R20, R27 ;  /* 0x0000001b00147202 */ /* 0x000fe40000000f00 */
[----:B------:R-:W2:Y:S01]  /*34d80*/  LDL.LU.64 R26, [R1+0x21e0] ;  /* 0x0021e000011a7983 */ /* 0x000ea20000300a00 */
[----:B------:R-:W2:Y:S02]  /*34d90*/  LDL.LU.64 R24, [R1+0x21d8] ;  /* 0x0021d80001187983 */ /* 0x000ea40000300a00 */
[----:B---3--:R-:W-:Y:S01]  /*34da0*/  IMAD.MOV.U32 R29, RZ, RZ, R10 ;  /* 0x000000ffff1d7224 */ /* 0x008fe200078e000a */
[----:B------:R-:W-:-:S02]  /*34db0*/  MOV R28, R11 ;  /* 0x0000000b001c7202 */ /* 0x000fc40000000f00 */
[----:B-1----:R-:W-:Y:S02]  /*34dc0*/  MOV R23, R4 ;  /* 0x0000000400177202 */ /* 0x002fe40000000f00 */
[----:B------:R-:W-:Y:S01]  /*34dd0*/  MOV R22, R5 ;  /* 0x0000000500167202 */ /* 0x000fe20000000f00 */
[----:B--2---:R-:W-:Y:S11]  /*34de0*/  HMMA.16816.F32 R24, R12, R10, R24 ;  /* 0x0000000a0c18723c */ /* 0x004ff60000001818 */
[----:B------:R-:W-:Y:S11]  /*34df0*/  @!UPT UIADD3 URZ, URZ, URZ, URZ ;  /* 0x0000003f3f3ff290 */ /* 0x000ff6000fffe03f */
[----:B------:R-:W-:Y:S01]  /*34e00*/  @!UPT UIADD3 URZ, URZ, URZ, URZ ;  /* 0x0000003f3f3ff290 */ /* 0x000fe2000fffe03f */
[----:B------:R0:W-:Y:S01]  /*34e10*/  STL.64 [R1+0x220], R24 ;  /* 0x0002201801007387 */ /* 0x0001e20000100a00 */
[----:B------:R1:W-:Y:S02]  /*34e20*/  STL.64 [R1+0x228], R26 ;  /* 0x0002281a01007387 */ /* 0x0003e40000100a00 */
[----:B------:R-:W2:Y:S02]  /*34e30*/  LDL.LU R8, [R1+0xb0] ;  /* 0x0000b00001087983 */ /* 0x000ea40000300800 */
[----:B------:R-:W2:Y:S01]  /*34e40*/  LDL.LU R9, [R1+0xb4] ;  /* 0x0000b40001097983 */ /* 0x000ea20000300800 */
[----:B------:R-:W2:Y:S01]  /*34e50*/  LDL.LU R10, [R1+0xb8] ;  /* 0x0000b800010a7983 */ /* 0x000ea20000300800 */
[----:B------:R-:W2:Y:S02]  /*34e60*/  LDL.LU R11, [R1+0xbc] ;  /* 0x0000bc00010b7983 */ /* 0x000ea40000300800 */
[----:B------:R-:W3:Y:S02]  /*34e70*/  LDL.LU R4, [R1+0xc0] ;  /* 0x0000c00001047983 */ /* 0x000ee40000300800 */
[----:B------:R-:W3:Y:S01]  /*34e80*/  LDL.LU R5, [R1+0xc4] ;  /* 0x0000c40001057983 */ /* 0x000ee20000300800 */
[----:B------:R-:W3:Y:S01]  /*34e90*/  LDL.LU R6, [R1+0xc8] ;  /* 0x0000c80001067983 */ /* 0x000ee20000300800 */
[----:B------:R-:W3:Y:S03]  /*34ea0*/  LDL.LU R7, [R1+0xcc] ;  /* 0x0000cc0001077983 */ /* 0x000ee60000300800 */
[----:B0-----:R-:W4:Y:S01]  /*34eb0*/  LDL.LU R24, [R1+0x1c0] ;  /* 0x0001c00001187983 */ /* 0x001f220000300800 */
[----:B------:R-:W4:Y:S02]  /*34ec0*/  LDL.LU R25, [R1+0x1c4] ;  /* 0x0001c40001197983 */ /* 0x000f240000300800 */
[----:B-1----:R-:W5:Y:S02]  /*34ed0*/  LDL.LU R26, [R1+0x1c8] ;  /* 0x0001c800011a7983 */ /* 0x002f640000300800 */
[----:B------:R-:W5:Y:S02]  /*34ee0*/  LDL.LU R27, [R1+0x1cc] ;  /* 0x0001cc00011b7983 */ /* 0x000f640000300800 */
[----:B-----5:R0:W-:Y:S01]  /*34ef0*/  STL.64 [R1+0x2168], R26 ;  /* 0x0021681a01007387 */ /* 0x0201e20000100a00 */
[----:B----4-:R-:W-:Y:S02]  /*34f00*/  STL.64 [R1+0x2160], R24 ;  /* 0x0021601801007387 */ /* 0x010fe40000100a00 */
[----:B0-----:R-:W-:Y:S01]  /*34f10*/  IMAD.MOV.U32 R26, RZ, RZ, R29 ;  /* 0x000000ffff1a7224 */ /* 0x001fe200078e001d */
[----:B------:R-:W-:-:S05]  /*34f20*/  MOV R27, R28 ;  /* 0x0000001c001b7202 */ /* 0x000fca0000000f00 */
[----:B------:R0:W-:Y:S02]  /*34f30*/  STL.64 [R1+0x2170], R26 ;  /* 0x0021701a01007387 */ /* 0x0001e40000100a00 */
[----:B0-----:R-:W-:Y:S02]  /*34f40*/  MOV R26, R21 ;  /* 0x00000015001a7202 */ /* 0x001fe40000000f00 */
[----:B------:R-:W-:-:S05]  /*34f50*/  MOV R27, R20 ;  /* 0x00000014001b7202 */ /* 0x000fca0000000f00 */
[----:B------:R0:W-:Y:S02]  /*34f60*/  STL.64 [R1+0x2178], R26 ;  /* 0x0021781a01007387 */ /* 0x0001e40000100a00 */
[----:B0-----:R-:W-:Y:S01]  /*34f70*/  IMAD.MOV.U32 R26, RZ, RZ, R17 ;  /* 0x000000ffff1a7224 */ /* 0x001fe200078e0011 */
[----:B------:R-:W-:-:S05]  /*34f80*/  MOV R27, R16 ;  /* 0x00000010001b7202 */ /* 0x000fca0000000f00 */
[----:B------:R0:W-:Y:S01]  /*34f90*/  STL.64 [R1+0x2188], R26 ;  /* 0x0021881a01007387 */ /* 0x0001e20000100a00 */
[----:B------:R-:W4:Y:S02]  /*34fa0*/  LDL.LU R24, [R1+0x80] ;  /* 0x0000800001187983 */ /* 0x000f240000300800 */
[----:B------:R-:W4:Y:S01]  /*34fb0*/  LDL.LU R25, [R1+0x84] ;  /* 0x0000840001197983 */ /* 0x000f220000300800 */
[----:B0-----:R-:W5:Y:S01]  /*34fc0*/  LDL.LU R26, [R1+0x88] ;  /* 0x00008800011a7983 */ /* 0x001f620000300800 */
[----:B------:R-:W5:Y:S01]  /*34fd0*/  LDL.LU R27, [R1+0x8c] ;  /* 0x00008c00011b7983 */ /* 0x000f620000300800 */
[C---:B---3--:R-:W-:Y:S02]  /*34fe0*/  HMMA.16816.F32 R4, R12.reuse, R18, R4 ;  /* 0x000000120c04723c */ /* 0x048fe40000001804 */
[----:B-----5:R-:W-:Y:S01]  /*34ff0*/  STL.64 [R1+0x21a0], R26 ;  /* 0x0021a01a01007387 */ /* 0x020fe20000100a00 */
[----:B----4-:R0:W-:Y:S03]  /*35000*/  STL.64 [R1+0x2198], R24 ;  /* 0x0021981801007387 */ /* 0x0101e60000100a00 */
[----:B0-----:R-:W3:Y:S01]  /*35010*/  LDL.LU R24, [R1+0x90] ;  /* 0x0000900001187983 */ /* 0x001ee20000300800 */
[----:B------:R-:W3:Y:S02]  /*35020*/  LDL.LU R25, [R1+0x94] ;  /* 0x0000940001197983 */ /* 0x000ee40000300800 */
[----:B------:R-:W4:Y:S02]  /*35030*/  LDL.LU R26, [R1+0x98] ;  /* 0x00009800011a7983 */ /* 0x000f240000300800 */
[----:B------:R-:W4:Y:S02]  /*35040*/  LDL.LU R27, [R1+0x9c] ;  /* 0x00009c00011b7983 */ /* 0x000f240000300800 */
[----:B----4-:R-:W-:Y:S01]  /*35050*/  STL.64 [R1+0x21b8], R26 ;  /* 0x0021b81a01007387 */ /* 0x010fe20000100a00 */
[----:B---3--:R0:W-:Y:S03]  /*35060*/  STL.64 [R1+0x21b0], R24 ;  /* 0x0021b01801007387 */ /* 0x0081e60000100a00 */
[----:B0-----:R-:W3:Y:S01]  /*35070*/  LDL.LU R24, [R1+0xa0] ;  /* 0x0000a00001187983 */ /* 0x001ee20000300800 */
[----:B------:R-:W3:Y:S02]  /*35080*/  LDL.LU R25, [R1+0xa4] ;  /* 0x0000a40001197983 */ /* 0x000ee40000300800 */
[----:B------:R-:W3:Y:S02]  /*35090*/  LDL.LU R26, [R1+0xa8] ;  /* 0x0000a800011a7983 */ /* 0x000ee40000300800 */
[----:B------:R-:W3:Y:S01]  /*350a0*/  LDL.LU R27, [R1+0xac] ;  /* 0x0000ac00011b7983 */ /* 0x000ee20000300800 */
[----:B------:R-:W-:Y:S01]  /*350b0*/  STL.64 [R1+0x210], R4 ;  /* 0x0002100401007387 */ /* 0x000fe20000100a00 */
[----:B------:R0:W-:Y:S03]  /*350c0*/  STL.64 [R1+0x218], R6 ;  /* 0x0002180601007387 */ /* 0x0001e60000100a00 */
[----:B0-----:R-:W2:Y:S02]  /*350d0*/  LDL.LU.64 R6, [R1+0x21d0] ;  /* 0x0021d00001067983 */ /* 0x001ea40000300a00 */
[----:B--2---:R-:W-:Y:S02]  /*350e0*/  HMMA.16816.F32 R12, R12, R6, R8 ;  /* 0x000000060c0c723c */ /* 0x004fe40000001808 */
[----:B------:R-:W3:Y:S01]  /*350f0*/  LDL.LU.64 R10, [R1+0x21c8] ;  /* 0x0021c800010a7983 */ /* 0x000ee20000300a00 */
[----:B------:R-:W3:Y:S11]  /*35100*/  LDL.LU.64 R8, [R1+0x21c0] ;  /* 0x0021c00001087983 */ /* 0x000ef60000300a00 */
[----:B------:R-:W-:Y:S09]  /*35110*/  @!UPT UIADD3 URZ, URZ, URZ, URZ ;  /* 0x0000003f3f3ff290 */ /* 0x000ff2000fffe03f */
        /* <DEDUP_REMOVED lines=20> */
[C---:B---3--:R-:W-:Y:S02]  /*35260*/  HMMA.16816.F32 R20, R8.reuse, R22, R24 ;  /* 0x000000160814723c */ /* 0x048fe40000001818 */
[----:B------:R-:W2:Y:S11]  /*35270*/  LDL.LU.64 R26, [R1+0x2188] ;  /* 0x00218800011a7983 */ /* 0x000eb60000300a00 */
[----:B------:R-:W-:Y:S10]  /*35280*/  @!UPT UIADD3 URZ, URZ, URZ, URZ ;  /* 0x0000003f3f3ff290 */ /* 0x000ff4000fffe03f */
[----:B------:R-:W-:Y:S01]  /*35290*/  STL.64 [R1+0x190], R20 ;  /* 0x0001901401007387 */ /* 0x000fe20000100a00 */
[----:B------:R0:W-:Y:S03]  /*352a0*/  STL.64 [R1+0x198], R22 ;  /* 0x0001981601007387 */ /* 0x0001e60000100a00 */
[----:B0-----:R-:W3:Y:S01]  /*352b0*/  LDL.LU.64 R22, [R1+0x2180] ;  /* 0x0021800001167983 */ /* 0x001ee20000300a00 */
[----:B--2---:R-:W-:Y:S03]  /*352c0*/  HMMA.16816.F32 R24, R8, R26, R12 ;  /* 0x0000001a0818723c */ /* 0x004fe6000000180c */
[----:B---3--:R-:W0:Y:S04]  /*352d0*/  LDSM.16.M88.4 R12, [R23+0x18080] ;  /* 0x01808000170c783b */ /* 0x008e280000000200 */
[----:B0-----:R-:W-:Y:S11]  /*352e0*/  STL.64 [R1+0x2148], R14 ;  /* 0x0021480e01007387 */ /* 0x001ff60000100a00 */
[----:B------:R-:W-:Y:S05]  /*352f0*/  @!UPT UIADD3 URZ, URZ, URZ, URZ ;  /* 0x0000003f3f3ff290 */ /* 0x000fea000fffe03f */
[----:B------:R-:W-:Y:S02]  /*35300*/  STL.64 [R1+0x180], R24 ;  /* 0x0001801801007387 */ /* 0x000fe40000100a00 */
[----:B------:R-:W-:Y:S02]  /*35310*/  STL.64 [R1+0x188], R26 ;  /* 0x0001881a01007387 */ /* 0x000fe40000100a00 */
[----:B------:R-:W0:Y:S04]  /*35320*/  LDSM.16.M88.4 R24, [R3+0x80] ;  /* 0x000080000318783b */ /* 0x000e280000000200 */
[----:B------:R1:W-:Y:S04]  /*35330*/  STL.64 [R1+0x2140], R12 ;  /* 0x0021400c01007387 */ /* 0x0003e80000100a00 */
[----:B-1----:R-:W2:Y:S01]  /*35340*/  LDL.LU R12, [R1+0x1b0] ;  /* 0x0001b000010c7983 */ /* 0x002ea20000300800 */
[----:B------:R-:W2:Y:S02]  /*35350*/  LDL.LU R13, [R1+0x1b4] ;  /* 0x0001b400010d7983 */ /* 0x000ea40000300800 */
[----:B------:R-:W2:Y:S02]  /*35360*/  LDL.LU R14, [R1+0x1b8] ;  /* 0x0001b800010e7983 */ /* 0x000ea40000300800 */
[----:B------:R-:W2:Y:S01]  /*35370*/  LDL.LU R15, [R1+0x1bc] ;  /* 0x0001bc00010f7983 */ /* 0x000ea20000300800 */
[----:B------:R1:W-:Y:S01]  /*35380*/  STL.64 [R1+0x2128], R22 ;  /* 0x0021281601007387 */ /* 0x0003e20000100a00 */
[----:B------:R-:W3:Y:S02]  /*35390*/  LDL.LU R20, [R1+0x140] ;  /* 0x0001400001147983 */ /* 0x000ee40000300800 */
[----:B------:R-:W3:Y:S01]  /*353a0*/  LDL.LU R21, [R1+0x144] ;  /* 0x0001440001157983 */ /* 0x000ee20000300800 */
[----:B-1----:R-:W3:Y:S01]  /*353b0*/  LDL.LU R22, [R1+0x148] ;  /* 0x0001480001167983 */ /* 0x002ee20000300800 */
[----:B------:R-:W3:Y:S03]  /*353c0*/  LDL.LU R23, [R1+0x14c] ;  /* 0x00014c0001177983 */ /* 0x000ee60000300800 */
[----:B0-----:R-:W-:Y:S01]  /*353d0*/  STL.64 [R1+0xe0], R24 ;  /* 0x0000e01801007387 */ /* 0x001fe20000100a00 */
[----:B------:R0:W-:Y:S03]  /*353e0*/  STL.64 [R1+0xe8], R26 ;  /* 0x0000e81a01007387 */ /* 0x0001e60000100a00 */
[----:B0-----:R-:W3:Y:S01]  /*353f0*/  LDL.LU.64 R26, [R1+0x2178] ;  /* 0x00217800011a7983 */ /* 0x001ee20000300a00 */
[----:B------:R-:W-:-:S02]  /*35400*/  MOV R5, R24 ;  /* 0x0000001800057202 */ /* 0x000fc40000000f00 */
[----:B------:R-:W-:Y:S02]  /*35410*/  MOV R4, R25 ;  /* 0x0000001900047202 */ /* 0x000fe40000000f00 */
[C---:B---3--:R-:W-:Y:S01]  /*35420*/  HMMA.16816.F32 R24, R8.reuse, R26, R20 ;  /* 0x0000001a0818723c */ /* 0x048fe20000001814 */
[----:B------:R-:W3:Y:S11]  /*35430*/  LDL.LU R20, [R1+0x2b0] ;  /* 0x0002b00001147983 */ /* 0x000ef60000300800 */
[----:B------:R-:W-:Y:S11]  /*35440*/  @!UPT UIADD3 URZ, URZ, URZ, URZ ;  /* 0x0000003f3f3ff290 */ /* 0x000ff6000fffe03f */
[----:B------:R-:W-:Y:S01]  /*35450*/  STL.64 [R1+0x170], R24 ;  /* 0x0001701801007387 */ /* 0x000fe20000100a00 */
[----:B------:R-:W-:Y:S02]  /*35460*/  STL.64 [R1+0x178], R26 ;  /* 0x0001781a01007387 */ /* 0x000fe40000100a00 */
[----:B------:R-:W3:Y:S02]  /*35470*/  LDL.LU R21, [R1+0x2b4] ;  /* 0x0002b40001157983 */ /* 0x000ee40000300800 */
[----:B------:R-:W4:Y:S01]  /*35480*/  LDL.LU R22, [R1+0x2b8] ;  /* 0x0002b80001167983 */ /* 0x000f220000300800 */
[----:B------:R-:W4:Y:S04]  /*35490*/  LDL.LU R23, [R1+0x2bc] ;  /* 0x0002bc0001177983 */ /* 0x000f280000300800 */
[----:B------:R-:W0:Y:S04]  /*354a0*/  LDSM.16.M88.4 R24, [R3+0x2080] ;  /* 0x002080000318783b */ /* 0x000e280000000200 */
[----:B----4-:R-:W-:Y:S01]  /*354b0*/  STL.64 [R1+0x2138], R22 ;  /* 0x0021381601007387 */ /* 0x010fe20000100a00 */
[----:B---3--:R1:W-:Y:S03]  /*354c0*/  STL.64 [R1+0x2130], R20 ;  /* 0x0021301401007387 */ /* 0x0083e60000100a00 */
[----:B-1----:R-:W3:Y:S01]  /*354d0*/  LDL.LU R20, [R1+0x1f0] ;  /* 0x0001f00001147983 */ /* 0x002ee20000300800 */
[----:B------:R-:W3:Y:S02]  /*354e0*/  LDL.LU R21, [R1+0x1f4] ;  /* 0x0001f40001157983 */ /* 0x000ee40000300800 */
[----:B------:R-:W3:Y:S02]  /*354f0*/  LDL.LU R22, [R1+0x1f8] ;  /* 0x0001f80001167983 */ /* 0x000ee40000300800 */
[----:B------:R-:W3:Y:S01]  /*35500*/  LDL.LU R23, [R1+0x1fc] ;  /* 0x0001fc0001177983 */ /* 0x000ee20000300800 */
[----:B0-----:R-:W-:Y:S01]  /*35510*/  STL.64 [R1+0xd0], R24 ;  /* 0x0000d01801007387 */ /* 0x001fe20000100a00 */
[----:B------:R0:W-:Y:S03]  /*35520*/  STL.64 [R1+0xd8], R26 ;  /* 0x0000d81a01007387 */ /* 0x0001e60000100a00 */
[----:B0-----:R-:W2:Y:S02]  /*35530*/  LDL.LU.64 R26, [R1+0x2170] ;  /* 0x00217000011a7983 */ /* 0x001ea40000300a00 */
[C---:B--2---:R-:W-:Y:S02]  /*35540*/  HMMA.16816.F32 R12, R8.reuse, R26, R12 ;  /* 0x0000001a080c723c */ /* 0x044fe4000000180c */
[----:B------:R-:W0:Y:S11]  /*35550*/  LDSM.16.M88.4 R24, [R3+0x4080] ;  /* 0x004080000318783b */ /* 0x000e360000000200 */
[----:B------:R-:W-:Y:S10]  /*35560*/  @!UPT UIADD3 URZ, URZ, URZ, URZ ;  /* 0x0000003f3f3ff290 */ /* 0x000ff4000fffe03f */
[----:B------:R1:W-:Y:S01]  /*35570*/  STL.64 [R1+0x160], R12 ;  /* 0x0001600c01007387 */ /* 0x0003e20000100a00 */
[----:B------:R-:W-:Y:S03]  /*35580*/  STL.64 [R1+0x168], R14 ;  /* 0x0001680e01007387 */ /* 0x000fe60000100a00 */
[----:B0-----:R-:W-:Y:S01]  /*35590*/  STL.64 [R1+0xc0], R24 ;  /* 0x0000c01801007387 */ /* 0x001fe20000100a00 */
[----:B-1----:R-:W-:Y:S02]  /*355a0*/  IMAD.MOV.U32 R13, RZ, RZ, R24 ;  /* 0x000000ffff0d7224 */ /* 0x002fe400078e0018 */
[----:B------:R-:W-:Y:S01]  /*355b0*/  STL.64 [R1+0xc8], R26 ;  /* 0x0000c81a01007387 */ /* 0x000fe20000100a00 */
[----:B------:R-:W-:Y:S02]  /*355c0*/  MOV R12, R25 ;  /* 0x00000019000c7202 */ /* 0x000fe40000000f00 */
[----:B------:R-:W0:Y:S04]  /*355d0*/  LDSM.16.M88.4 R24, [R3+0x6080] ;  /* 0x006080000318783b */ /* 0x000e280000000200 */
[----:B0-----:R-:W-:Y:S01]  /*355e0*/  STL.64 [R1+0xb0], R24 ;  /* 0x0000b01801007387 */ /* 0x001fe20000100a00 */
[----:B------:R0:W-:Y:S03]  /*355f0*/  STL.64 [R1+0xb8], R26 ;  /* 0x0000b81a01007387 */ /* 0x0001e60000100a00 */
[----:B0-----:R-:W2:Y:S01]  /*35600*/  LDL.LU.64 R26, [R1+0x2168] ;  /* 0x00216800011a7983 */ /* 0x001ea20000300a00 */
[----:B------:R-:W2:Y:S02]  /*35610*/  LDL.LU.64 R24, [R1+0x2160] ;  /* 0x0021600001187983 */ /* 0x000ea40000300a00 */
[C---:B--2---:R-:W-:Y:S01]  /*35620*/  HMMA.16816.F32 R16, R8.reuse, R18, R24 ;  /* 0x000000120810723c */ /* 0x044fe20000001818 */
[----:B------:R-:W2:Y:S01]  /*35630*/  LDL.LU.64 R26, [R1+0x2158] ;  /* 0x00215800011a7983 */ /* 0x000ea20000300a00 */
[----:B------:R-:W2:Y:S11]  /*35640*/  LDL.LU.64 R24, [R1+0x2150] ;  /* 0x0021500001187983 */ /* 0x000eb60000300a00 */
[----:B------:R-:W-:Y:S10]  /*35650*/  @!UPT UIADD3 URZ, URZ, URZ, URZ ;  /* 0x0000003f3f3ff290 */ /* 0x000ff4000fffe03f */
[----:B------:R-:W-:Y:S01]  /*35660*/  STL.64 [R1+0x150], R16 ;  /* 0x0001501001007387 */ /* 0x000fe20000100a00 */
[----:B------:R-:W-:Y:S02]  /*35670*/  STL.64 [R1+0x158], R18 ;  /* 0x0001581201007387 */ /* 0x000fe40000100a00 */
[----:B------:R-:W-:Y:S01]  /*35680*/  LDSM.16.M88.4 R16, [R3+0x8080] ;  /* 0x008080000310783b */ /* 0x000fe20000000200 */
[----:B--2---:R-:W-:Y:S07]  /*35690*/  HMMA.16816.F32 R8, R8, R6, R24 ;  /* 0x000000060808723c */ /* 0x004fee0000001818 */
[----:B------:R-:W-:-:S02]  /*356a0*/  MOV R24, R5 ;  /* 0x0000000500187202 */ /* 0x000fc40000000f00 */
[----:B------:R-:W-:Y:S11]  /*356b0*/  MOV R25, R4 ;  /* 0x0000000400197202 */ /* 0x000ff60000000f00 */
[----:B------:R-:W-:Y:S03]  /*356c0*/  @!UPT UIADD3 URZ, URZ, URZ, URZ ;  /* 0x0000003f3f3ff290 */ /* 0x000fe6000fffe03f */
[----:B------:R0:W-:Y:S01]  /*356d0*/  STL.64 [R1+0x140], R8 ;  /* 0x0001400801007387 */ /* 0x0001e20000100a00 */
[----:B------:R-:W-:Y:S02]  /*356e0*/  STL.64 [R1+0x148], R10 ;  /* 0x0001480a01007387 */ /* 0x000fe40000100a00 */
[----:B------:R-:W2:Y:S01]  /*356f0*/  LDL.64 R4, [R1+0xb0] ;  /* 0x0000b00001047983 */ /* 0x000ea20000100a00 */
[----:B0-----:R-:W4:Y:S04]  /*35700*/  LDL.64 R8, [R1+0xd0] ;  /* 0x0000d00001087983 */ /* 0x001f280000100a00 */
[----:B--2---:R0:W-:Y:S02]  /*35710*/  STL.64 [R1+0x2108], R4 ;  /* 0x0021080401007387 */ /* 0x0041e40000100a00 */
[----:B0-----:R-:W-:Y:S01]  /*35720*/  IMAD.MOV.U32 R4, RZ, RZ, R13 ;  /* 0x000000ffff047224 */ /* 0x001fe200078e000d */
[----:B------:R-:W-:-:S02]  /*35730*/  MOV R5, R12 ;  /* 0x0000000c00057202 */ /* 0x000fc40000000f00 */
[----:B------:R-:W0:Y:S04]  /*35740*/  LDSM.16.M88.4 R12, [R3+0xa080] ;  /* 0x00a08000030c783b */ /* 0x000e280000000200 */
[----:B0-----:R-:W-:Y:S01]  /*35750*/  STL.64 [R1+0x90], R12 ;  /* 0x0000900c01007387 */ /* 0x001fe20000100a00 */
[----:B------:R0:W-:Y:S01]  /*35760*/  STL.64 [R1+0x98], R14 ;  /* 0x0000980e01007387 */ /* 0x0001e20000100a00 */
[----:B------:R-:W-:Y:S02]  /*35770*/  MOV R28, R12 ;  /* 0x0000000c001c7202 */ /* 0x000fe40000000f00 */
[----:B------:R-:W-:Y:S01]  /*35780*/  MOV R29, R13 ;  /* 0x0000000d001d7202 */ /* 0x000fe20000000f00 */
[----:B0-----:R-:W3:Y:S01]  /*35790*/  LDL.LU.64 R14, [R1+0x2148] ;  /* 0x00214800010e7983 */ /* 0x001ee20000300a00 */
[----:B------:R-:W3:Y:S02]  /*357a0*/  LDL.LU.64 R12, [R1+0x2140] ;  /* 0x00214000010c7983 */ /* 0x000ee40000300a00 */
[C---:B---3--:R-:W-:Y:S01]  /*357b0*/  HMMA.16816.F32 R24, R12.reuse, R24, R20 ;  /* 0x000000180c18723c */ /* 0x048fe20000001814 */
[----:B------:R-:W4:Y:S01]  /*357c0*/  LDL.LU.64 R22, [R1+0x2138] ;  /* 0x0021380001167983 */ /* 0x000f220000300a00 */
[----:B------:R-:W4:Y:S02]  /*357d0*/  LDL.LU.64 R20, [R1+0x2130] ;  /* 0x0021300001147983 */ /* 0x000f240000300a00 */
[----:B------:R-:W-:Y:S02]  /*357e0*/  STL.64 [R1+0xa0], R16 ;  /* 0x0000a01001007387 */ /* 0x000fe40000100a00 */
[----:B------:R-:W-:Y:S11]  /*357f0*/  STL.64 [R1+0xa8], R18 ;  /* 0x0000a81201007387 */ /* 0x000ff60000100a00 */
[----:B------:R-:W-:Y:S06]  /*35800*/  @!UPT UIADD3 URZ, URZ, URZ, URZ ;  /* 0x0000003f3f3ff290 */ /* 0x000fec000fffe03f */
[----:B------:R-:W-:Y:S01]  /*35810*/  STL.64 [R1+0x130], R24 ;  /* 0x0001301801007387 */ /* 0x000fe20000100a00 */
[----:B------:R-:W-:Y:S02]  /*35820*/  STL.64 [R1+0x138], R26 ;  /* 0x0001381a01007387 */ /* 0x000fe40000100a00 */
[----:B------:R0:W-:Y:S02]  /*35830*/  STL.64 [R1+0x2100], R16 ;  /* 0x0021001001007387 */ /* 0x0001e40000100a00 */
[----:B------:R-:W1:Y:S01]  /*35840*/  LDSM.16.M88.4 R24, [R3+0xc080] ;  /* 0x00c080000318783b */ /* 0x000e620000000200 */
[----:B0-----:R-:W2:Y:S03]  /*35850*/  LDL.LU R16, [R1+0x290] ;  /* 0x0002900001107983 */ /* 0x001ea60000300800 */
[----:B------:R-:W2:Y:S02]  /*35860*/  LDL.LU R17, [R1+0x294] ;  /* 0x0002940001117983 */ /* 0x000ea40000300800 */
[----:B------:R-:W3:Y:S02]  /*35870*/  LDL.LU R18, [R1+0x298] ;  /* 0x0002980001127983 */ /* 0x000ee40000300800 */
[----:B------:R-:W3:Y:S02]  /*35880*/  LDL.LU R19, [R1+0x29c] ;  /* 0x00029c0001137983 */ /* 0x000ee40000300800 */
[----:B---3--:R-:W-:Y:S01]  /*35890*/  STL.64 [R1+0x2118], R18 ;  /* 0x0021181201007387 */ /* 0x008fe20000100a00 */
[----:B--2---:R0:W-:Y:S03]  /*358a0*/  STL.64 [R1+0x2110], R16 ;  /* 0x0021101001007387 */ /* 0x0041e60000100a00 */
[----:B0-----:R-:W2:Y:S01]  /*358b0*/  LDL.LU R16, [R1+0x2a0] ;  /* 0x0002a00001107983 */ /* 0x001ea20000300800 */
[----:B------:R-:W2:Y:S02]  /*358c0*/  LDL.LU R17, [R1+0x2a4] ;  /* 0x0002a40001117983 */ /* 0x000ea40000300800 */
[----:B------:R-:W2:Y:S02]  /*358d0*/  LDL.LU R18, [R1+0x2a8] ;  /* 0x0002a80001127983 */ /* 0x000ea40000300800 */
[----:B------:R-:W2:Y:S01]  /*358e0*/  LDL.LU R19, [R1+0x2ac] ;  /* 0x0002ac0001137983 */ /* 0x000ea20000300800 */
[C---:B----4-:R-:W-:Y:S11]  /*358f0*/  HMMA.16816.F32 R20, R12.reuse, R8, R20 ;  /* 0x000000080c14723c */ /* 0x050ff60000001814 */
[----:B------:R-:W-:Y:S11]  /*35900*/  @!UPT UIADD3 URZ, URZ, URZ, URZ ;  /* 0x0000003f3f3ff290 */ /* 0x000ff6000fffe03f */
[----:B------:R-:W-:Y:S01]  /*35910*/  @!UPT UIADD3 URZ, URZ, URZ, URZ ;  /* 0x0000003f3f3ff290 */ /* 0x000fe2000fffe03f */
[----:B------:R0:W-:Y:S01]  /*35920*/  STL.64 [R1+0x120], R20 ;  /* 0x0001201401007387 */ /* 0x0001e20000100a00 */
[----:B------:R3:W-:Y:S02]  /*35930*/  STL.64 [R1+0x128], R22 ;  /* 0x0001281601007387 */ /* 0x0007e40000100a00 */
[----:B0-----:R-:W-:Y:S01]  /*35940*/  IMAD.MOV.U32 R21, RZ, RZ, R8 ;  /* 0x000000ffff157224 */ /* 0x001fe200078e0008 */
[----:B------:R-:W-:Y:S01]  /*35950*/  MOV R20, R9 ;  /* 0x0000000900147202 */ /* 0x000fe20000000f00 */
[----:B---3--:R-:W3:Y:S04]  /*35960*/  LDL.LU.64 R22, [R1+0x2128] ;  /* 0x0021280001167983 */ /* 0x008ee80000300a00 */
[----:B------:R0:W-:Y:S04]  /*35970*/  LDSM.16.M88.4 R8, [R3+0xe080] ;  /* 0x00e080000308783b */ /* 0x0001e80000000200 */
[----:B0-----:R-:W4:Y:S01]  /*35980*/  LDL.LU R3, [R1+0x2120] ;  /* 0x0021200001037983 */ /* 0x001f220000300800 */
[C---:B--2---:R-:W-:Y:S03]  /*35990*/  HMMA.16816.F32 R4, R12.reuse, R4, R16 ;  /* 0x000000040c04723c */ /* 0x044fe60000001810 */
[----:B------:R-:W2:Y:S01]  /*359a0*/  LDL.LU.64 R18, [R1+0x2118] ;  /* 0x0021180001127983 */ /* 0x000ea20000300a00 */
[----:B------:R-:W2:Y:S11]  /*359b0*/  LDL.LU.64 R16, [R1+0x2110] ;  /* 0x0021100001107983 */ /* 0x000eb60000300a00 */
[----:B------:R-:W-:Y:S08]  /*359c0*/  @!UPT UIADD3 URZ, URZ, URZ, URZ ;  /* 0x0000003f3f3ff290 */ /* 0x000ff0000fffe03f */
[----:B------:R0:W-:Y:S01]  /*359d0*/  STL.64 [R1+0x110], R4 ;  /* 0x0001100401007387 */ /* 0x0001e20000100a00 */
[----:B------:R-:W-:Y:S03]  /*359e0*/  STL.64 [R1+0x118], R6 ;  /* 0x0001180601007387 */ /* 0x000fe60000100a00 */
[----:B0-----:R-:W2:Y:S01]  /*359f0*/  LDL.LU.64 R4, [R1+0x2108] ;  /* 0x0021080001047983 */ /* 0x001ea20000300a00 */
[----:B-1----:R-:W-:Y:S02]  /*35a00*/  STL.64 [R1+0x80], R24 ;  /* 0x0000801801007387 */ /* 0x002fe40000100a00 */
[----:B------:R0:W-:Y:S01]  /*35a10*/  STL.64 [R1+0x88], R26 ;  /* 0x0000881a01007387 */ /* 0x0001e20000100a00 */
[----:B--2---:R-:W-:Y:S01]  /*35a20*/  HMMA.16816.F32 R16, R12, R4, R16 ;  /* 0x000000040c10723c */ /* 0x004fe20000001810 */
[----:B0-----:R-:W-:Y:S02]  /*35a30*/  MOV R27, R4 ;  /* 0x00000004001b7202 */ /* 0x001fe40000000f00 */
[----:B------:R-:W-:-:S02]  /*35a40*/  MOV R26, R5 ;  /* 0x00000005001a7202 */ /* 0x000fc40000000f00 */
[----:B---3--:R-:W0:Y:S11]  /*35a50*/  LDSM.16.M88.4 R4, [R23+0x19080] ;  /* 0x019080001704783b */ /* 0x008e360000000200 */
[----:B------:R-:W-:Y:S07]  /*35a60*/  @!UPT UIADD3 URZ, URZ, URZ, URZ ;  /* 0x0000003f3f3ff290 */ /* 0x000fee000fffe03f */
[----:B------:R1:W-:Y:S01]  /*35a70*/  STL.64 [R1+0x100], R16 ;  /* 0x0001001001007387 */ /* 0x0003e20000100a00 */
[----:B------:R-:W-:Y:S03]  /*35a80*/  STL.64 [R1+0x108], R18 ;  /* 0x0001081201007387 */ /* 0x000fe60000100a00 */
[----:B-1----:R-:W2:Y:S04]  /*35a90*/  LDL.LU.64 R16, [R1+0x2100] ;  /* 0x0021000001107983 */ /* 0x002ea80000300a00 */
[----:B0-----:R-:W-:Y:S01]  /*35aa0*/  STL.64 [R1+0x20e0], R6 ;  /* 0x0020e00601007387 */ /* 0x001fe20000100a00 */
[----:B------:R0:W-:Y:S02]  /*35ab0*/  STL.64 [R1+0x20d8], R4 ;  /* 0x0020d80401007387 */ /* 0x0001e40000100a00 */
[----:B0-----:R-:W-:Y:S01]  /*35ac0*/  IMAD.MOV.U32 R4, RZ, RZ, R28 ;  /* 0x000000ffff047224 */ /* 0x001fe200078e001c */
[----:B------:R-:W-:Y:S01]  /*35ad0*/  MOV R5, R29 ;  /* 0x0000001d00057202 */ /* 0x000fe20000000f00 */
[----:B------:R-:W3:Y:S01]  /*35ae0*/  LDL.LU R28, [R1+0x20f8] ;  /* 0x0020f800011c7983 */ /* 0x000ee20000300800 */
[----:B------:R-:W5:Y:S02]  /*35af0*/  LDL.LU R29, [R1+0x20f4] ;  /* 0x0020f400011d7983 */ /* 0x000f640000300800 */
[----:B------:R-:W-:Y:S02]  /*35b00*/  STL.64 [R1+0x70], R8 ;  /* 0x0000700801007387 */ /* 0x000fe40000100a00 */
[----:B------:R-:W-:Y:S01]  /*35b10*/  STL.64 [R1+0x78], R10 ;  /* 0x0000780a01007387 */ /* 0x000fe20000100a00 */
[----:B------:R0:W-:Y:S04]  /*35b20*/  STL.64 [R1+0x20e8], R8 ;  /* 0x0020e80801007387 */ /* 0x0001e80000100a00 */
[----:B0-----:R-:W2:Y:S01]  /*35b30*/  LDL.LU R8, [R1+0x280] ;  /* 0x0002800001087983 */ /* 0x001ea20000300800 */
[----:B------:R-:W2:Y:S02]  /*35b40*/  LDL.LU R9, [R1+0x284] ;  /* 0x0002840001097983 */ /* 0x000ea40000300800 */
[----:B------:R-:W2:Y:S02]  /*35b50*/  LDL.LU R10, [R1+0x288] ;  /* 0x00028800010a7983 */ /* 0x000ea40000300800 */
[----:B------:R-:W2:Y:S02]  /*35b60*/  LDL.LU R11, [R1+0x28c] ;  /* 0x00028c00010b7983 */ /* 0x000ea40000300800 */
[----:B--2---:R-:W-:Y:S01]  /*35b70*/  HMMA.16816.F32 R16, R12, R16, R8 ;  /* 0x000000100c10723c */ /* 0x004fe20000001808 */
[----:B------:R-:W2:Y:S11]  /*35b80*/  LDL.LU R8, [R1+0x2f0] ;  /* 0x0002f00001087983 */ /* 0x000eb60000300800 */
[----:B------:R-:W-:Y:S11]  /*35b90*/  @!UPT UIADD3 URZ, URZ, URZ, URZ ;  /* 0x0000003f3f3ff290 */ /* 0x000ff6000fffe03f */
[----:B------:R-:W-:Y:S01]  /*35ba0*/  STL.64 [R1+0xf0], R16 ;  /* 0x0000f01001007387 */ /* 0x000fe20000100a00 */
[----:B------:R-:W-:Y:S02]  /*35bb0*/  STL.64 [R1+0xf8], R18 ;  /* 0x0000f81201007387 */ /* 0x000fe40000100a00 */
[----:B------:R-:W0:Y:S04]  /*35bc0*/  LDSM.16.M88.4 R16, [R23+0x1a080] ;  /* 0x01a080001710783b */ /* 0x000e280000000200 */
[----:B------:R-:W2:Y:S01]  /*35bd0*/  LDL.LU R9, [R1+0x2f4] ;  /* 0x0002f40001097983 */ /* 0x000ea20000300800 */
[----:B------:R-:W2:Y:S01]  /*35be0*/  LDL.LU R10, [R1+0x2f8] ;  /* 0x0002f800010a7983 */ /* 0x000ea20000300800 */
[----:B------:R-:W2:Y:S03]  /*35bf0*/  LDL.LU R11, [R1+0x2fc] ;  /* 0x0002fc00010b7983 */ /* 0x000ea60000300800 */
[----:B0-----:R-:W-:Y:S01]  /*35c00*/  STL.64 [R1+0x2088], R18 ;  /* 0x0020881201007387 */ /* 0x001fe20000100a00 */
[----:B------:R0:W-:Y:S03]  /*35c10*/  STL.64 [R1+0x2080], R16 ;  /* 0x0020801001007387 */ /* 0x0001e60000100a00 */
[----:B0-----:R-:W2:Y:S01]  /*35c20*/  LDL.LU.64 R16, [R1+0xc0] ;  /* 0x0000c00001107983 */ /* 0x001ea20000300a00 */
[----:B---3--:R-:W-:Y:S01]  /*35c30*/  MOV R18, R28 ;  /* 0x0000001c00127202 */ /* 0x008fe20000000f00 */
[----:B----4-:R-:W-:-:S02]  /*35c40*/  IMAD.MOV.U32 R19, RZ, RZ, R3 ;  /* 0x000000ffff137224 */ /* 0x010fc400078e0003 */
[----:B--2---:R0:W-:Y:S04]  /*35c50*/  STL.64 [R1+0x20b0], R16 ;  /* 0x0020b01001007387 */ /* 0x0041e80000100a00 */
[----:B0-----:R-:W2:Y:S01]  /*35c60*/  LDL.LU R16, [R1+0x2d0] ;  /* 0x0002d00001107983 */ /* 0x001ea20000300800 */
[----:B-----5:R-:W-:-:S07]  /*35c70*/  MOV R17, R29 ;  /* 0x0000001d00117202 */ /* 0x020fce0000000f00 */
[----:B--2---:R-:W-:Y:S07]  /*35c80*/  HMMA.16816.F32 R4, R12, R4, R16 ;  /* 0x000000040c04723c */ /* 0x004fee0000001810 */
[----:B------:R-:W-:Y:S02]  /*35c90*/  MOV R16, R21 ;  /* 0x0000001500107202 */ /* 0x000fe40000000f00 */
[----:B------:R-:W-:Y:S11]  /*35ca0*/  MOV R17, R20 ;  /* 0x0000001400117202 */ /* 0x000ff60000000f00 */
[----:B------:R-:W-:Y:S04]  /*35cb0*/  @!UPT UIADD3 URZ, URZ, URZ, URZ ;  /* 0x0000003f3f3ff290 */ /* 0x000fe8000fffe03f */
[----:B------:R-:W-:Y:S01]  /*35cc0*/  MOV R3, R7 ;  /* 0x0000000700037202 */ /* 0x000fe20000000f00 */
[----:B------:R-:W-:Y:S02]  /*35cd0*/  IMAD.MOV.U32 R7, RZ, RZ, R22 ;  /* 0x000000ffff077224 */ /* 0x000fe400078e0016 */
[----:B------:R-:W0:Y:S04]  /*35ce0*/  LDSM.16.M88.4 R20, [R23+0x1b080] ;  /* 0x01b080001714783b */ /* 0x000e280000000200 */
[----:B------:R1:W-:Y:S01]  /*35cf0*/  STL [R1+0x60], R4 ;  /* 0x0000600401007387 */ /* 0x0003e20000100800 */
[----:B------:R-:W-:Y:S02]  /*35d00*/  MOV R29, R5 ;  /* 0x00000005001d7202 */ /* 0x000fe40000000f00 */
[----:B------:R-:W-:Y:S01]  /*35d10*/  MOV R28, R6 ;  /* 0x00000006001c7202 */ /* 0x000fe20000000f00 */
[----:B-1----:R-:W2:Y:S01]  /*35d20*/  LDL.LU R4, [R1+0x2e0] ;  /* 0x0002e00001047983 */ /* 0x002ea20000300800 */
[----:B------:R-:W2:Y:S02]  /*35d30*/  LDL.LU R5, [R1+0x2e4] ;  /* 0x0002e40001057983 */ /* 0x000ea40000300800 */
[----:B------:R-:W2:Y:S02]  /*35d40*/  LDL.LU R6, [R1+0x2e8] ;  /* 0x0002e80001067983 */ /* 0x000ea40000300800 */
[----:B------:R1:W-:Y:S02]  /*35d50*/  STL.64 [R1+0x20c0], R16 ;  /* 0x0020c01001007387 */ /* 0x0003e40000100a00 */
[----:B-1----:R-:W3:Y:S01]  /*35d60*/  LDL.LU.64 R16, [R1+0xe0] ;  /* 0x0000e00001107983 */ /* 0x002ee20000300a00 */
[----:B------:R-:W-:Y:S02]  /*35d70*/  STL [R1+0x1ff4], R28 ;  /* 0x001ff41c01007387 */ /* 0x000fe40000100800 */
[----:B------:R-:W-:Y:S01]  /*35d80*/  STL [R1+0x1ff0], R29 ;  /* 0x001ff01d01007387 */ /* 0x000fe20000100800 */
[----:B0-----:R-:W-:Y:S01]  /*35d90*/  STL.64 [R1+0x2000], R22 ;  /* 0x0020001601007387 */ /* 0x001fe20000100a00 */
[----:B------:R0:W-:Y:S02]  /*35da0*/  STL.64 [R1+0x1ff8], R20 ;  /* 0x001ff81401007387 */ /* 0x0001e40000100a00 */
[----:B0-----:R-:W-:Y:S01]  /*35db0*/  MOV R20, R27 ;  /* 0x0000001b00147202 */ /* 0x001fe20000000f00 */
[----:B------:R-:W-:-:S05]  /*35dc0*/  IMAD.MOV.U32 R21, RZ, RZ, R26 ;  /* 0x000000ffff157224 */ /* 0x000fca00078e001a */
[----:B------:R0:W-:Y:S04]  /*35dd0*/  STL.64 [R1+0x20b8], R20 ;  /* 0x0020b81401007387 */ /* 0x0001e80000100a00 */
[----:B0-----:R-:W4:Y:S01]  /*35de0*/  LDL.LU R20, [R1+0x340] ;  /* 0x0003400001147983 */ /* 0x001f220000300800 */
[----:B------:R-:W4:Y:S02]  /*35df0*/  LDL.LU R21, [R1+0x344] ;  /* 0x0003440001157983 */ /* 0x000f240000300800 */
[----:B------:R-:W5:Y:S02]  /*35e00*/  LDL.LU R22, [R1+0x348] ;  /* 0x0003480001167983 */ /* 0x000f640000300800 */
[----:B------:R-:W5:Y:S01]  /*35e10*/  LDL.LU R23, [R1+0x34c] ;  /* 0x00034c0001177983 */ /* 0x000f620000300800 */
[----:B------:R-:W-:Y:S01]  /*35e20*/  HMMA.16816.F32 R24, R12, R24, R8 ;  /* 0x000000180c18723c */ /* 0x000fe20000001808 */
[----:B-----5:R-:W-:Y:S01]  /*35e30*/  STL.64 [R1+0x20d0], R22 ;  /* 0x0020d01601007387 */ /* 0x020fe20000100a00 */
[----:B----4-:R0:W-:Y:S02]  /*35e40*/  STL.64 [R1+0x20c8], R20 ;  /* 0x0020c81401007387 */ /* 0x0101e40000100a00 */
[----:B0-----:R-:W-:-:S02]  /*35e50*/  MOV R20, R0 ;  /* 0x0000000000147202 */ /* 0x001fc40000000f00 */
[----:B------:R-:W4:Y:S01]  /*35e60*/  LDL.LU R0, [R1+0x20f0] ;  /* 0x0020f00001007983 */ /* 0x000f220000300800 */
[----:B------:R-:W5:Y:S02]  /*35e70*/  LDL.LU R21, [R1+0x354] ;  /* 0x0003540001157983 */ /* 0x000f640000300800 */
[----:B------:R-:W5:Y:S02]  /*35e80*/  LDL.LU R22, [R1+0x358] ;  /* 0x0003580001167983 */ /* 0x000f640000300800 */
[----:B------:R-:W5:Y:S01]  /*35e90*/  LDL.LU R23, [R1+0x35c] ;  /* 0x00035c0001177983 */ /* 0x000f620000300800 */
[----:B------:R-:W2:Y:S11]  /*35ea0*/  LDL.LU.64 R8, [R1+0x20e8] ;  /* 0x0020e80001087983 */ /* 0x000eb60000300a00 */
[----:B------:R-:W-:Y:S02]  /*35eb0*/  STL.64 [R1+0x50], R24 ;  /* 0x0000501801007387 */ /* 0x000fe40000100a00 */
[----:B------:R-:W-:Y:S02]  /*35ec0*/  STL.64 [R1+0x58], R26 ;  /* 0x0000581a01007387 */ /* 0x000fe40000100a00 */
[----:B----4-:R-:W0:Y:S01]  /*35ed0*/  LDSM.16.M88.4 R24, [R0+0x18080] ;  /* 0x018080000018783b */ /* 0x010e220000000200 */
[----:B--2---:R-:W-:Y:S03]  /*35ee0*/  HMMA.16816.F32 R8, R12, R8, R4 ;  /* 0x000000080c08723c */ /* 0x004fe60000001804 */
[----:B0-----:R-:W-:Y:S01]  /*35ef0*/  STL.64 [R1+0x1f58], R26 ;  /* 0x001f581a01007387 */ /* 0x001fe20000100a00 */
[----:B------:R0:W-:Y:S03]  /*35f00*/  STL.64 [R1+0x1f50], R24 ;  /* 0x001f501801007387 */ /* 0x0001e60000100a00 */
[----:B0-----:R-:W2:Y:S01]  /*35f10*/  LDL.LU R24, [R1+0x320] ;  /* 0x0003200001187983 */ /* 0x001ea20000300800 */
[----:B------:R-:W2:Y:S02]  /*35f20*/  LDL.LU R25, [R1+0x324] ;  /* 0x0003240001197983 */ /* 0x000ea40000300800 */
[----:B------:R-:W2:Y:S02]  /*35f30*/  LDL.LU R26, [R1+0x328] ;  /* 0x00032800011a7983 */ /* 0x000ea40000300800 */
[----:B------:R-:W2:Y:S01]  /*35f40*/  LDL.LU R27, [R1+0x32c] ;  /* 0x00032c00011b7983 */ /* 0x000ea20000300800 */
[----:B------:R-:W5:Y:S01]  /*35f50*/  LDL.LU.64 R6, [R1+0x20e0] ;  /* 0x0020e00001067983 */ /* 0x000f620000300a00 */
[----:B------:R-:W5:Y:S02]  /*35f60*/  LDL.LU.64 R4, [R1+0x20d8] ;  /* 0x0020d80001047983 */ /* 0x000f640000300a00 */
[----:B------:R-:W4:Y:S07]  /*35f70*/  LDL.LU R12, [R1+0x330] ;  /* 0x00033000010c7983 */ /* 0x000f2e0000300800 */
[----:B------:R-:W-:Y:S01]  /*35f80*/  STL.64 [R1+0x30], R8 ;  /* 0x0000300801007387 */ /* 0x000fe20000100a00 */
[----:B------:R-:W-:Y:S02]  /*35f90*/  STL.64 [R1+0x38], R10 ;  /* 0x0000380a01007387 */ /* 0x000fe40000100a00 */
[----:B------:R-:W0:Y:S04]  /*35fa0*/  LDSM.16.M88.4 R8, [R0+0x19080] ;  /* 0x019080000008783b */ /* 0x000e280000000200 */
[----:B------:R-:W4:Y:S02]  /*35fb0*/  LDL.LU R13, [R1+0x334] ;  /* 0x00033400010d7983 */ /* 0x000f240000300800 */
[----:B------:R-:W4:Y:S01]  /*35fc0*/  LDL.LU R14, [R1+0x338] ;  /* 0x00033800010e7983 */ /* 0x000f220000300800 */
[----:B0-----:R-:W-:Y:S01]  /*35fd0*/  STL.64 [R1+0x1ed8], R10 ;  /* 0x001ed80a01007387 */ /* 0x001fe20000100a00 */
[----:B------:R0:W-:Y:S03]  /*35fe0*/  STL.64 [R1+0x1ed0], R8 ;  /* 0x001ed00801007387 */ /* 0x0001e60000100a00 */
[----:B0-----:R-:W2:Y:S01]  /*35ff0*/  LDL.LU.64 R8, [R1+0x70] ;  /* 0x0000700001087983 */ /* 0x001ea20000300a00 */
[----:B------:R-:W2:Y:S01]  /*36000*/  LDL.LU.64 R10, [R1+0x78] ;  /* 0x00007800010a7983 */ /* 0x000ea20000300a00 */
[----:B------:R-:W-:Y:S01]  /*36010*/  MOV R15, R2 ;  /* 0x00000002000f7202 */ /* 0x000fe20000000f00 */
[----:B---3--:R-:W-:-:S02]  /*36020*/  MOV R2, R16 ;  /* 0x0000001000027202 */ /* 0x008fc40000000f00 */
[----:B------:R-:W-:Y:S01]  /*36030*/  IMAD.MOV.U32 R0, RZ, RZ, R17 ;  /* 0x000000ffff007224 */ /* 0x000fe200078e0011 */
[C---:B-----5:R-:W-:Y:S01]  /*36040*/  HMMA.16816.F32 R20, R4.reuse, R16, R20 ;  /* 0x000000100414723c */ /* 0x060fe20000001814 */
[----:B--2---:R-:W-:Y:S01]  /*36050*/  STL [R1+0x1eec], R10 ;  /* 0x001eec0a01007387 */ /* 0x004fe20000100800 */
[----:B------:R-:W-:Y:S11]  /*36060*/  STL [R1+0x1ee8], R11 ;  /* 0x001ee80b01007387 */ /* 0x000ff60000100800 */
[----:B------:R-:W-:Y:S10]  /*36070*/  @!UPT UIADD3 URZ, URZ, URZ, URZ ;  /* 0x0000003f3f3ff290 */ /* 0x000ff4000fffe03f */
[----:B------:R-:W-:Y:S02]  /*36080*/  STL.64 [R1+0x20], R20 ;  /* 0x0000201401007387 */ /* 0x000fe40000100a00 */
[----:B------:R0:W-:Y:S02]  /*36090*/  STL.64 [R1+0x28], R22 ;  /* 0x0000281601007387 */ /* 0x0001e40000100a00 */
[----:B0-----:R-:W2:Y:S01]  /*360a0*/  LDL.LU.64 R22, [R1+0x20d0] ;  /* 0x0020d00001167983 */ /* 0x001ea20000300a00 */
[----:B------:R-:W2:Y:S02]  /*360b0*/  LDL.LU.64 R20, [R1+0x20c8] ;  /* 0x0020c80001147983 */ /* 0x000ea40000300a00 */
[----:B------:R-:W2:Y:S02]  /*360c0*/  LDL.LU.64 R16, [R1+0x20c0] ;  /* 0x0020c00001107983 */ /* 0x000ea40000300a00 */
[C---:B--2---:R-:W-:Y:S01]  /*360d0*/  HMMA.16816.F32 R16, R4.reuse, R16, R20 ;  /* 0x000000100410723c */ /* 0x044fe20000001814 */
[----:B------:R-:W2:Y:S11]  /*360e0*/  LDL.LU.64 R20, [R1+0x20b8] ;  /* 0x0020b80001147983 */ /* 0x000eb60000300a00 */
[----:B------:R-:W-:Y:S11]  /*360f0*/  @!UPT UIADD3 URZ, URZ, URZ, URZ ;  /* 0x0000003f3f3ff290 */ /* 0x000ff6000fffe03f */
[----:B------:R0:W-:Y:S01]  /*36100*/  STL.64 [R1+0x10], R16 ;  /* 0x0000101001007387 */ /* 0x0001e20000100a00 */
[----:B------:R1:W-:Y:S03]  /*36110*/  STL.64 [R1+0x18], R18 ;  /* 0x0000181201007387 */ /* 0x0003e60000100a00 */
[----:B0-----:R-:W4:Y:S02]  /*36120*/  LDL.LU.64 R16, [R1+0x20b0] ;  /* 0x0020b00001107983 */ /* 0x001f240000300a00 */
[C---:B----4-:R-:W-:Y:S01]  /*36130*/  HMMA.16816.F32 R12, R4.reuse, R16, R12 ;  /* 0x00000010040c723c */ /* 0x050fe2000000180c */
[----:B------:R-:W-:Y:S02]  /*36140*/  MOV R29, R16 ;  /* 0x00000010001d7202 */ /* 0x000fe40000000f00 */
[----:B------:R-:W-:Y:S11]  /*36150*/  MOV R28, R17 ;  /* 0x00000011001c7202 */ /* 0x000ff60000000f00 */
[----:B------:R-:W-:Y:S09]  /*36160*/  @!UPT UIADD3 URZ, URZ, URZ, URZ ;  /* 0x0000003f3f3ff290 */ /* 0x000ff2000fffe03f */
[----:B------:R2:W-:Y:S01]  /*36170*/  STL.64 [R1], R12 ;  /* 0x0000000c01007387 */ /* 0x0005e20000100a00 */
[----:B------:R-:W3:Y:S02]  /*36180*/  LDL.LU R16, [R1+0x1d0] ;  /* 0x0001d00001107983 */ /* 0x000ee40000300800 */
[----:B------:R-:W3:Y:S02]  /*36190*/  LDL.LU R17, [R1+0x1d4] ;  /* 0x0001d40001117983 */ /* 0x000ee40000300800 */
[----:B-1----:R-:W4:Y:S01]  /*361a0*/  LDL.LU R18, [R1+0x1d8] ;  /* 0x0001d80001127983 */ /* 0x002f220000300800 */
[----:B------:R-:W4:Y:S01]  /*361b0*/  LDL.LU R19, [R1+0x1dc] ;  /* 0x0001dc0001137983 */ /* 0x000f220000300800 */
[----:B------:R-:W-:Y:S01]  /*361c0*/  MOV R10, R14 ;  /* 0x0000000e000a7202 */ /* 0x000fe20000000f00 */
[----:B------:R-:W-:Y:S02]  /*361d0*/  IMAD.MOV.U32 R11, RZ, RZ, R15 ;  /* 0x000000ffff0b7224 */ /* 0x000fe400078e000f */
[----:B--2---:R-:W-:Y:S01]  /*361e0*/  HMMA.16816.F32 R12, R4, R20, R24 ;  /* 0x00000014040c723c */ /* 0x004fe20000001818 */
[----:B----4-:R-:W-:Y:S01]  /*361f0*/  STL.64 [R1+0x20a8], R18 ;  /* 0x0020a81201007387 */ /* 0x010fe20000100a00 */
[----:B---3--:R0:W-:Y:S02]  /*36200*/  STL.64 [R1+0x20a0], R16 ;  /* 0x0020a01001007387 */ /* 0x0081e40000100a00 */
[----:B------:R-:W-:Y:S02]  /*36210*/  STL.64 [R1+0x2098], R10 ;  /* 0x0020980a01007387 */ /* 0x000fe40000100a00 */
[----:B------:R1:W-:Y:S01]  /*36220*/  STL.64 [R1+0x2090], R8 ;  /* 0x0020900801007387 */ /* 0x0003e20000100a00 */
[----:B0-----:R-:W2:Y:S01]  /*36230*/  LDL.LU R16, [R1+0x310] ;  /* 0x0003100001107983 */ /* 0x001ea20000300800 */
[----:B------:R-:W2:Y:S02]  /*36240*/  LDL.LU R17, [R1+0x314] ;  /* 0x0003140001117983 */ /* 0x000ea40000300800 */
[----:B------:R-:W2:Y:S02]  /*36250*/  LDL.LU R18, [R1+0x318] ;  /* 0x0003180001127983 */ /* 0x000ea40000300800 */
[----:B------:R-:W2:Y:S01]  /*36260*/  LDL.LU R19, [R1+0x31c] ;  /* 0x00031c0001137983 */ /* 0x000ea20000300800 */
[----:B------:R-:W3:Y:S01]  /*36270*/  LDL.LU R20, [R1+0x200] ;  /* 0x0002000001147983 */ /* 0x000ee20000300800 */
[----:B------:R-:W3:Y:S02]  /*36280*/  LDL.LU R21, [R1+0x204] ;  /* 0x0002040001157983 */ /* 0x000ee40000300800 */
[----:B------:R-:W4:Y:S02]  /*36290*/  LDL.LU R22, [R1+0x208] ;  /* 0x0002080001167983 */ /* 0x000f240000300800 */
[----:B------:R-:W4:Y:S01]  /*362a0*/  LDL.LU R23, [R1+0x20c] ;  /* 0x00020c0001177983 */ /* 0x000f220000300800 */
[----:B------:R-:W5:Y:S01]  /*362b0*/  LDL.LU R24, [R1+0x210] ;  /* 0x0002100001187983 */ /* 0x000f620000300800 */
[----:B------:R-:W5:Y:S02]  /*362c0*/  LDL.LU R25, [R1+0x214] ;  /* 0x0002140001197983 */ /* 0x000f640000300800 */
[----:B------:R-:W2:Y:S02]  /*362d0*/  LDL.LU R26, [R1+0x218] ;  /* 0x00021800011a7983 */ /* 0x000ea40000300800 */
[----:B------:R-:W2:Y:S01]  /*362e0*/  LDL.LU R27, [R1+0x21c] ;  /* 0x00021c00011b7983 */ /* 0x000ea20000300800 */
[----:B-1----:R-:W3:Y:S01]  /*362f0*/  LDL.LU R8, [R1+0x300] ;  /* 0x0003000001087983 */ /* 0x002ee20000300800 */
[----:B------:R-:W3:Y:S02]  /*36300*/  LDL.LU R9, [R1+0x304] ;  /* 0x0003040001097983 */ /* 0x000ee40000300800 */
[----:B------:R-:W3:Y:S02]  /*36310*/  LDL.LU R10, [R1+0x308] ;  /* 0x00030800010a7983 */ /* 0x000ee40000300800 */
[----:B------:R-:W3:Y:S01]  /*36320*/  LDL.LU R11, [R1+0x30c] ;  /* 0x00030c00010b7983 */ /* 0x000ee20000300800 */
[----:B--2---:R-:W-:Y:S01]  /*36330*/  STL.64 [R1+0x2020], R26 ;  /* 0x0020201a01007387 */ /* 0x004fe20000100a00 */
[----:B-----5:R0:W-:Y:S03]  /*36340*/  STL.64 [R1+0x2018], R24 ;  /* 0x0020181801007387 */ /* 0x0201e60000100a00 */
[----:B0-----:R-:W2:Y:S01]  /*36350*/  LDL.LU.64 R24, [R1+0x90] ;  /* 0x0000900001187983 */ /* 0x001ea20000300a00 */
[----:B----4-:R-:W-:Y:S02]  /*36360*/  STL.64 [R1+0x2010], R22 ;  /* 0x0020101601007387 */ /* 0x010fe40000100a00 */
[----:B---3--:R0:W-:Y:S02]  /*36370*/  STL.64 [R1+0x2008], R20 ;  /* 0x0020081401007387 */ /* 0x0081e40000100a00 */
[----:B0-----:R-:W3:Y:S01]  /*36380*/  LDL.LU.64 R20, [R1+0x80] ;  /* 0x0000800001147983 */ /* 0x001ee20000300a00 */
[----:B------:R0:W-:Y:S02]  /*36390*/  STL.64 [R1+0x1e98], R14 ;  /* 0x001e980e01007387 */ /* 0x0001e40000100a00 */
[----:B------:R1:W-:Y:S01]  /*363a0*/  STL.64 [R1+0x1e90], R12 ;  /* 0x001e900c01007387 */ /* 0x0003e20000100a00 */
[----:B0-----:R-:W4:Y:S04]  /*363b0*/  LDL R14, [R1+0xc8] ;  /* 0x0000c800010e7983 */ /* 0x001f280000100800 */
[----:B------:R-:W4:Y:S01]  /*363c0*/  LDL R15, [R1+0xcc] ;  /* 0x0000cc00010f7983 */ /* 0x000f220000100800 */
[----:B-1----:R-:W-:-:S02]  /*363d0*/  MOV R12, R29 ;  /* 0x0000001d000c7202 */ /* 0x002fc40000000f00 */
[----:B------:R-:W-:Y:S01]  /*363e0*/  MOV R13, R28 ;  /* 0x0000001c000d7202 */ /* 0x000fe20000000f00 */
[----:B----4-:R-:W-:Y:S04]  /*363f0*/  STL.64 [R1+0x2060], R14 ;  /* 0x0020600e01007387 */ /* 0x010fe80000100a00 */
[----:B------:R0:W-:Y:S02]  /*36400*/  STL.64 [R1+0x2058], R12 ;  /* 0x0020580c01007387 */ /* 0x0001e40000100a00 */
[----:B0-----:R-:W4:Y:S04]  /*36410*/  LDL.LU.64 R12, [R1+0xd0] ;  /* 0x0000d000010c7983 */ /* 0x001f280000300a00 */
[----:B----4-:R0:W-:Y:S04]  /*36420*/  STL.64 [R1+0x2078], R12 ;  /* 0x0020780c01007387 */ /* 0x0101e80000100a00 */
[----:B0-----:R-:W4:Y:S04]  /*36430*/  LDL R12, [R1+0xa0] ;  /* 0x0000a000010c7983 */ /* 0x001f280000100800 */
[----:B------:R-:W4:Y:S02]  /*36440*/  LDL R13, [R1+0xa4] ;  /* 0x0000a400010d7983 */ /* 0x000f240000100800 */
[C---:B----4-:R-:W-:Y:S02]  /*36450*/  HMMA.16816.F32 R12, R4.reuse, R12, R16 ;  /* 0x0000000c040c723c */ /* 0x050fe40000001810 */
[----:B------:R-:W2:Y:S01]  /*36460*/  LDL.LU.64 R18, [R1+0x20a8] ;  /* 0x0020a80001127983 */ /* 0x000ea20000300a00 */
[----:B------:R-:W2:Y:S11]  /*36470*/  LDL.LU.64 R16, [R1+0x20a0] ;  /* 0x0020a00001107983 */ /* 0x000eb60000300a00 */
[----:B------:R-:W-:Y:S09]  /*36480*/  @!UPT UIADD3 URZ, URZ, URZ, URZ ;  /* 0x0000003f3f3ff290 */ /* 0x000ff2000fffe03f */
[----:B------:R-:W-:Y:S01]  /*36490*/  STL.64 [R1+0x40], R12 ;  /* 0x0000400c01007387 */ /* 0x000fe20000100a00 */
[----:B------:R2:W-:Y:S02]  /*364a0*/  STL.64 [R1+0x48], R14 ;  /* 0x0000480e01007387 */ /* 0x0005e40000100a00 */
[C---:B--2---:R-:W-:Y:S01]  /*364b0*/  HMMA.16816.F32 R12, R4.reuse, R24, R16 ;  /* 0x00000018040c723c */ /* 0x044fe20000001810 */
[----:B------:R-:W2:Y:S11]  /*364c0*/  LDL.LU R16, [R1+0x2c0] ;  /* 0x0002c00001107983 */ /* 0x000eb60000300800 */
[----:B------:R-:W-:Y:S11]  /*364d0*/  @!UPT UIADD3 URZ, URZ, URZ, URZ ;  /* 0x0000003f3f3ff290 */ /* 0x000ff6000fffe03f */
[----:B------:R0:W-:Y:S01]  /*364e0*/  STL.64 [R1+0x1d0], R12 ;  /* 0x0001d00c01007387 */ /* 0x0001e20000100a00 */
[----:B------:R1:W-:Y:S02]  /*364f0*/  STL.64 [R1+0x1d8], R14 ;  /* 0x0001d80e01007387 */ /* 0x0003e40000100a00 */
[----:B------:R-:W2:Y:S02]  /*36500*/  LDL.LU R17, [R1+0x2c4] ;  /* 0x0002c40001117983 */ /* 0x000ea40000300800 */
[----:B------:R-:W2:Y:S01]  /*36510*/  LDL.LU R18, [R1+0x2c8] ;  /* 0x0002c80001127983 */ /* 0x000ea20000300800 */
[----:B------:R-:W2:Y:S04]  /*36520*/  LDL.LU R19, [R1+0x2cc] ;  /* 0x0002cc0001137983 */ /* 0x000ea80000300800 */
[----:B0-----:R-:W4:Y:S01]  /*36530*/  LDL.LU R12, [R1+0x270] ;  /* 0x00027000010c7983 */ /* 0x001f220000300800 */
[----:B------:R-:W4:Y:S02]  /*36540*/  LDL.LU R13, [R1+0x274] ;  /* 0x00027400010d7983 */ /* 0x000f240000300800 */
[----:B-1----:R-:W4:Y:S02]  /*36550*/  LDL.LU R14, [R1+0x278] ;  /* 0x00027800010e7983 */ /* 0x002f240000300800 */
[----:B------:R-:W4:Y:S01]  /*36560*/  LDL.LU R15, [R1+0x27c] ;  /* 0x00027c00010f7983 */ /* 0x000f220000300800 */
[----:B------:R0:W-:Y:S04]  /*36570*/  STL.64 [R1+0x2030], R24 ;  /* 0x0020301801007387 */ /* 0x0001e80000100a00 */
[----:B0-----:R-:W5:Y:S04]  /*36580*/  LDL.LU.64 R24, [R1+0xa0] ;  /* 0x0000a00001187983 */ /* 0x001f680000300a00 */
[----:B-----5:R0:W-:Y:S04]  /*36590*/  STL.64 [R1+0x2038], R24 ;  /* 0x0020381801007387 */ /* 0x0201e80000100a00 */
[----:B0-----:R-:W5:Y:S01]  /*365a0*/  LDL.LU.64 R24, [R1+0xb0] ;  /* 0x0000b00001187983 */ /* 0x001f620000300a00 */
[C---:B---3--:R-:W-:Y:S03]  /*365b0*/  HMMA.16816.F32 R8, R4.reuse, R20, R8 ;  /* 0x000000140408723c */ /* 0x048fe60000001808 */
[----:B-----5:R0:W-:Y:S04]  /*365c0*/  STL.64 [R1+0x2050], R24 ;  /* 0x0020501801007387 */ /* 0x0201e80000100a00 */
        /* <DEDUP_REMOVED lines=10> */
[----:B------:R-:W-:Y:S01]  /*36670*/  STL.64 [R1+0x2f0], R8 ;  /* 0x0002f00801007387 */ /* 0x000fe20000100a00 */
[----:B------:R0:W-:Y:S03]  /*36680*/  STL.64 [R1+0x2f8], R10 ;  /* 0x0002f80a01007387 */ /* 0x0001e60000100a00 */
[----:B0-----:R-:W5:Y:S01]  /*36690*/  LDL.LU.64 R10, [R1+0x2098] ;  /* 0x00209800010a7983 */ /* 0x001f620000300a00 */
[----:B------:R-:W2:Y:S02]  /*366a0*/  LDL.LU.64 R8, [R1+0x2090] ;  /* 0x0020900001087983 */ /* 0x000ea40000300a00 */
[----:B------:R0:W-:Y:S02]  /*366b0*/  STL.64 [R1+0x2028], R20 ;  /* 0x0020281401007387 */ /* 0x0001e40000100a00 */
[----:B0-----:R-:W3:Y:S01]  /*366c0*/  LDL.LU R20, [R1+0x220] ;  /* 0x0002200001147983 */ /* 0x001ee20000300800 */
[----:B------:R-:W3:Y:S02]  /*366d0*/  LDL.LU R21, [R1+0x224] ;  /* 0x0002240001157983 */ /* 0x000ee40000300800 */
[----:B------:R-:W3:Y:S02]  /*366e0*/  LDL.LU R22, [R1+0x228] ;  /* 0x0002280001167983 */ /* 0x000ee40000300800 */
[----:B------:R-:W3:Y:S01]  /*366f0*/  LDL.LU R23, [R1+0x22c] ;  /* 0x00022c0001177983 */ /* 0x000ee20000300800 */
[----:B--2---:R-:W-:Y:S01]  /*36700*/  HMMA.16816.F32 R4, R4, R8, R16 ;  /* 0x000000080404723c */ /* 0x004fe20000001810 */
[----:B---3--:R-:W-:Y:S01]  /*36710*/  STL.64 [R1+0x2048], R22 ;  /* 0x0020481601007387 */ /* 0x008fe20000100a00 */
[----:B------:R0:W-:Y:S03]  /*36720*/  STL.64 [R1+0x2040], R20 ;  /* 0x0020401401007387 */ /* 0x0001e60000100a00 */
[----:B0-----:R-:W2:Y:S01]  /*36730*/  LDL.LU R20, [R1+0x240] ;  /* 0x0002400001147983 */ /* 0x001ea20000300800 */
[----:B------:R-:W2:Y:S02]  /*36740*/  LDL.LU R21, [R1+0x244] ;  /* 0x0002440001157983 */ /* 0x000ea40000300800 */
[----:B------:R-:W2:Y:S02]  /*36750*/  LDL.LU R22, [R1+0x248] ;  /* 0x0002480001167983 */ /* 0x000ea40000300800 */
[----:B------:R-:W2:Y:S01]  /*36760*/  LDL.LU R23, [R1+0x24c] ;  /* 0x00024c0001177983 */ /* 0x000ea20000300800 */
[----:B------:R-:W4:Y:S01]  /*36770*/  LDL.LU.64 R18, [R1+0x2088] ;  /* 0x0020880001127983 */ /* 0x000f220000300a00 */
[----:B------:R-:W4:Y:S11]  /*36780*/  LDL.LU.64 R16, [R1+0x2080] ;  /* 0x0020800001107983 */ /* 0x000f360000300a00 */
[----:B------:R0:W-:Y:S02]  /*36790*/  STL.64 [R1+0x290], R4 ;  /* 0x0002900401007387 */ /* 0x0001e40000100a00 */
[----:B0-----:R-:W-:Y:S01]  /*367a0*/  MOV R4, R2 ;  /* 0x0000000200047202 */ /* 0x001fe20000000f00 */
[----:B------:R-:W-:Y:S01]  /*367b0*/  IMAD.MOV.U32 R5, RZ, RZ, R0 ;  /* 0x000000ffff057224 */ /* 0x000fe200078e0000 */
[----:B------:R-:W-:Y:S06]  /*367c0*/  STL.64 [R1+0x298], R6 ;  /* 0x0002980601007387 */ /* 0x000fec0000100a00 */
[C---:B----4-:R-:W-:Y:S11]  /*367d0*/  HMMA.16816.F32 R12, R16.reuse, R4, R12 ;  /* 0x00000004100c723c */ /* 0x050ff6000000180c */
[----:B------:R-:W-:Y:S11]  /*367e0*/  @!UPT UIADD3 URZ, URZ, URZ, URZ ;  /* 0x0000003f3f3ff290 */ /* 0x000ff6000fffe03f */
[----:B------:R-:W-:Y:S01]  /*367f0*/  @!UPT UIADD3 URZ, URZ, URZ, URZ ;  /* 0x0000003f3f3ff290 */ /* 0x000fe2000fffe03f */
[----:B------:R0:W-:Y:S04]  /*36800*/  STL.64 [R1+0x350], R12 ;  /* 0x0003500c01007387 */ /* 0x0001e80000100a00 */
[----:B0-----:R-:W3:Y:S01]  /*36810*/  LDL.LU.64 R12, [R1+0x2078] ;  /* 0x00207800010c7983 */ /* 0x001ee20000300a00 */
[----:B------:R-:W-:Y:S02]  /*36820*/  MOV R2, R14 ;  /* 0x0000000e00027202 */ /* 0x000fe40000000f00 */
[----:B------:R-:W-:Y:S01]  /*36830*/  MOV R0, R15 ;  /* 0x0000000f00007202 */ /* 0x000fe20000000f00 */
[C---:B---3--:R-:W-:Y:S01]  /*36840*/  HMMA.16816.F32 R24, R16.reuse, R12, R24 ;  /* 0x0000000c1018723c */ /* 0x048fe20000001818 */
[----:B------:R-:W-:Y:S01]  /*36850*/  MOV R28, R12 ;  /* 0x0000000c001c7202 */ /* 0x000fe20000000f00 */
[----:B------:R-:W-:Y:S11]  /*36860*/  IMAD.MOV.U32 R29, RZ, RZ, R13 ;  /* 0x000000ffff1d7224 */ /* 0x000ff600078e000d */
[----:B------:R-:W-:Y:S10]  /*36870*/  @!UPT UIADD3 URZ, URZ, URZ, URZ ;  /* 0x0000003f3f3ff290 */ /* 0x000ff4000fffe03f */
[----:B------:R-:W-:Y:S01]  /*36880*/  STL.64 [R1+0x340], R24 ;  /* 0x0003401801007387 */ /* 0x000fe20000100a00 */
[----:B------:R0:W-:Y:S03]  /*36890*/  STL.64 [R1+0x348], R26 ;  /* 0x0003481a01007387 */ /* 0x0001e60000100a00 */
[----:B0-----:R-:W3:Y:S01]  /*368a0*/  LDL.LU.64 R26, [R1+0x2070] ;  /* 0x00207000011a7983 */ /* 0x001ee20000300a00 */
[----:B------:R-:W3:Y:S02]  /*368b0*/  LDL.LU.64 R24, [R1+0x2068] ;  /* 0x0020680001187983 */ /* 0x000ee40000300a00 */
[----:B------:R-:W4:Y:S02]  /*368c0*/  LDL.LU.64 R14, [R1+0x2060] ;  /* 0x00206000010e7983 */ /* 0x000f240000300a00 */
[----:B------:R-:W3:Y:S02]  /*368d0*/  LDL.LU.64 R12, [R1+0x2058] ;  /* 0x00205800010c7983 */ /* 0x000ee40000300a00 */
[C---:B---3--:R-:W-:Y:S11]  /*368e0*/  HMMA.16816.F32 R24, R16.reuse, R12, R24 ;  /* 0x0000000c1018723c */ /* 0x048ff60000001818 */
[----:B------:R-:W-:Y:S11]  /*368f0*/  @!UPT UIADD3 URZ, URZ, URZ, URZ ;  /* 0x0000003f3f3ff290 */ /* 0x000ff6000fffe03f */
[----:B------:R-:W-:Y:S01]  /*36900*/  @!UPT UIADD3 URZ, URZ, URZ, URZ ;  /* 0x0000003f3f3ff290 */ /* 0x000fe2000fffe03f */
[----:B------:R0:W-:Y:S01]  /*36910*/  STL.64 [R1+0x330], R24 ;  /* 0x0003301801007387 */ /* 0x0001e20000100a00 */
[----:B------:R-:W-:Y:S03]  /*36920*/  STL.64 [R1+0x338], R26 ;  /* 0x0003381a01007387 */ /* 0x000fe60000100a00 */
[----:B0-----:R-:W2:Y:S01]  /*36930*/  LDL.LU.64 R24, [R1+0x2050] ;  /* 0x0020500001187983 */ /* 0x001ea20000300a00 */
[----:B----4-:R-:W-:Y:S02]  /*36940*/  STL.64 [R1+0x1fd0], R14 ;  /* 0x001fd00e01007387 */ /* 0x010fe40000100a00 */
[----:B------:R0:W-:Y:S02]  /*36950*/  STL.64 [R1+0x1fc8], R12 ;  /* 0x001fc80c01007387 */ /* 0x0001e40000100a00 */
[----:B0-----:R-:W3:Y:S01]  /*36960*/  LDL.LU R12, [R1+0x230] ;  /* 0x00023000010c7983 */ /* 0x001ee20000300800 */
[----:B------:R-:W3:Y:S02]  /*36970*/  LDL.LU R13, [R1+0x234] ;  /* 0x00023400010d7983 */ /* 0x000ee40000300800 */
[----:B------:R-:W3:Y:S02]  /*36980*/  LDL.LU R14, [R1+0x238] ;  /* 0x00023800010e7983 */ /* 0x000ee40000300800 */
[----:B------:R-:W3:Y:S01]  /*36990*/  LDL.LU R15, [R1+0x23c] ;  /* 0x00023c00010f7983 */ /* 0x000ee20000300800 */
[----:B--2---:R-:W-:Y:S01]  /*369a0*/  HMMA.16816.F32 R20, R16, R24, R20 ;  /* 0x000000181014723c */ /* 0x004fe20000001814 */
[----:B------:R-:W-:-:S02]  /*369b0*/  MOV R7, R24 ;  /* 0x0000001800077202 */ /* 0x000fc40000000f00 */
[----:B------:R-:W-:Y:S11]  /*369c0*/  MOV R6, R25 ;  /* 0x0000001900067202 */ /* 0x000ff60000000f00 */
[----:B------:R-:W-:Y:S09]  /*369d0*/  @!UPT UIADD3 URZ, URZ, URZ, URZ ;  /* 0x0000003f3f3ff290 */ /* 0x000ff2000fffe03f */
[----:B------:R-:W-:Y:S01]  /*369e0*/  STL.64 [R1+0x320], R20 ;  /* 0x0003201401007387 */ /* 0x000fe20000100a00 */
[----:B------:R0:W-:Y:S03]  /*369f0*/  STL.64 [R1+0x328], R22 ;  /* 0x0003281601007387 */ /* 0x0001e60000100a00 */
[----:B0-----:R-:W2:Y:S01]  /*36a00*/  LDL.LU.64 R22, [R1+0x2048] ;  /* 0x0020480001167983 */ /* 0x001ea20000300a00 */
[----:B------:R-:W2:Y:S02]  /*36a10*/  LDL.LU.64 R20, [R1+0x2040] ;  /* 0x0020400001147983 */ /* 0x000ea40000300a00 */
[----:B------:R-:W3:Y:S02]  /*36a20*/  LDL.LU.64 R24, [R1+0x2038] ;  /* 0x0020380001187983 */ /* 0x000ee40000300a00 */
[C---:B---3--:R-:W-:Y:S11]  /*36a30*/  HMMA.16816.F32 R12, R16.reuse, R24, R12 ;  /* 0x00000018100c723c */ /* 0x048ff6000000180c */
[----:B------:R-:W-:Y:S11]  /*36a40*/  @!UPT UIADD3 URZ, URZ, URZ, URZ ;  /* 0x0000003f3f3ff290 */ /* 0x000ff6000fffe03f */
[----:B------:R-:W-:Y:S01]  /*36a50*/  @!UPT UIADD3 URZ, URZ, URZ, URZ ;  /* 0x0000003f3f3ff290 */ /* 0x000fe2000fffe03f */
[----:B------:R0:W-:Y:S01]  /*36a60*/  STL.64 [R1+0x310], R12 ;  /* 0x0003100c01007387 */ /* 0x0001e20000100a00 */
[----:B------:R1:W-:Y:S01]  /*36a70*/  STL.64 [R1+0x318], R14 ;  /* 0x0003180e01007387 */ /* 0x0003e20000100a00 */
[----:B0-----:R-:W-:Y:S01]  /*36a80*/  MOV R13, R24 ;  /* 0x00000018000d7202 */ /* 0x001fe20000000f00 */
[----:B------:R-:W-:Y:S02]  /*36a90*/  IMAD.MOV.U32 R12, RZ, RZ, R25 ;  /* 0x000000ffff0c7224 */ /* 0x000fe400078e0019 */
[----:B------:R-:W2:Y:S02]  /*36aa0*/  LDL.LU.64 R24, [R1+0x2030] ;  /* 0x0020300001187983 */ /* 0x000ea40000300a00 */
[C---:B--2---:R-:W-:Y:S01]  /*36ab0*/  HMMA.16816.F32 R20, R16.reuse, R24, R20 ;  /* 0x000000181014723c */ /* 0x044fe20000001814 */
[----:B-1----:R-:W-:Y:S02]  /*36ac0*/  MOV R15, R24 ;  /* 0x00000018000f7202 */ /* 0x002fe40000000f00 */
[----:B------:R-:W-:Y:S11]  /*36ad0*/  MOV R14, R25 ;  /* 0x00000019000e7202 */ /* 0x000ff60000000f00 */
[----:B------:R-:W-:Y:S09]  /*36ae0*/  @!UPT UIADD3 URZ, URZ, URZ, URZ ;  /* 0x0000003f3f3ff290 */ /* 0x000ff2000fffe03f */
[----:B------:R0:W-:Y:S01]  /*36af0*/  STL.64 [R1+0x300], R20 ;  /* 0x0003001401007387 */ /* 0x0001e20000100a00 */
[----:B------:R1:W-:Y:S03]  /*36b00*/  STL.64 [R1+0x308], R22 ;  /* 0x0003081601007387 */ /* 0x0003e60000100a00 */
[----:B0-----:R-:W2:Y:S01]  /*36b10*/  LDL.LU.64 R20, [R1+0x2028] ;  /* 0x0020280001147983 */ /* 0x001ea20000300a00 */
[----:B------:R-:W2:Y:S02]  /*36b20*/  LDL.LU.64 R26, [R1+0x2020] ;  /* 0x00202000011a7983 */ /* 0x000ea40000300a00 */
[----:B------:R-:W2:Y:S02]  /*36b30*/  LDL.LU.64 R24, [R1+0x2018] ;  /* 0x0020180001187983 */ /* 0x000ea40000300a00 */
[C---:B--2---:R-:W-:Y:S11]  /*36b40*/  HMMA.16816.F32 R24, R16.reuse, R20, R24 ;  /* 0x000000141018723c */ /* 0x044ff60000001818 */
[----:B------:R-:W-:Y:S11]  /*36b50*/  @!UPT UIADD3 URZ, URZ, URZ, URZ ;  /* 0x0000003f3f3ff290 */ /* 0x000ff6000fffe03f */
[----:B------:R-:W-:Y:S01]  /*36b60*/  @!UPT UIADD3 URZ, URZ, URZ, URZ ;  /* 0x0000003f3f3ff290 */ /* 0x000fe2000fffe03f */
[----:B------:R0:W-:Y:S01]  /*36b70*/  STL.64 [R1+0x2e0], R24 ;  /* 0x0002e01801007387 */ /* 0x0001e20000100a00 */
[----:B------:R-:W-:Y:S02]  /*36b80*/  STL.64 [R1+0x2e8], R26 ;  /* 0x0002e81a01007387 */ /* 0x000fe40000100a00 */
[----:B-1----:R-:W2:Y:S01]  /*36b90*/  LDL.LU.64 R22, [R1+0x2010] ;  /* 0x0020100001167983 */ /* 0x002ea20000300a00 */
[----:B0-----:R-:W-:Y:S01]  /*36ba0*/  MOV R25, R20 ;  /* 0x0000001400197202 */ /* 0x001fe20000000f00 */
[----:B------:R-:W-:Y:S02]  /*36bb0*/  IMAD.MOV.U32 R24, RZ, RZ, R21 ;  /* 0x000000ffff187224 */ /* 0x000fe400078e0015 */
[----:B------:R-:W2:Y:S02]  /*36bc0*/  LDL.LU.64 R20, [R1+0x2008] ;  /* 0x0020080001147983 */ /* 0x000ea40000300a00 */
[----:B--2---:R-:W-:Y:S02]  /*36bd0*/  HMMA.16816.F32 R16, R16, R8, R20 ;  /* 0x000000081010723c */ /* 0x004fe40000001814 */
[----:B------:R-:W2:Y:S01]  /*36be0*/  LDL.LU.64 R22, [R1+0x2000] ;  /* 0x0020000001167983 */ /* 0x000ea20000300a00 */
[----:B------:R-:W2:Y:S02]  /*36bf0*/  LDL.LU.64 R20, [R1+0x1ff8] ;  /* 0x001ff80001147983 */ /* 0x000ea40000300a00 */
[----:B-----5:R-:W-:Y:S02]  /*36c00*/  STL.64 [R1+0x1f68], R10 ;  /* 0x001f680a01007387 */ /* 0x020fe40000100a00 */
[----:B------:R0:W-:Y:S02]  /*36c10*/  STL.64 [R1+0x1f60], R8 ;  /* 0x001f600801007387 */ /* 0x0001e40000100a00 */
[----:B0-----:R-:W-:-:S02]  /*36c20*/  MOV R8, R25 ;  /* 0x0000001900087202 */ /* 0x001fc40000000f00 */
[----:B------:R-:W-:Y:S11]  /*36c30*/  MOV R9, R24 ;  /* 0x0000001800097202 */ /* 0x000ff60000000f00 */
[----:B------:R-:W-:Y:S01]  /*36c40*/  @!UPT UIADD3 URZ, URZ, URZ, URZ ;  /* 0x0000003f3f3ff290 */ /* 0x000fe2000fffe03f */
[----:B------:R-:W-:Y:S01]  /*36c50*/  STL.64 [R1+0x2d0], R16 ;  /* 0x0002d01001007387 */ /* 0x000fe20000100a00 */
[----:B------:R-:W-:Y:S02]  /*36c60*/  STL.64 [R1+0x2d8], R18 ;  /* 0x0002d81201007387 */ /* 0x000fe40000100a00 */
[----:B------:R0:W-:Y:S02]  /*36c70*/  STL.64 [R1+0x1f80], R8 ;  /* 0x001f800801007387 */ /* 0x0001e40000100a00 */
[----:B------:R-:W3:Y:S01]  /*36c80*/  LDL.LU R24, [R1+0x140] ;  /* 0x0001400001187983 */ /* 0x000ee20000300800 */
[----:B------:R-:W3:Y:S01]  /*36c90*/  LDL.LU R25, [R1+0x144] ;  /* 0x0001440001197983 */ /* 0x000ee20000300800 */
[----:B------:R-:W4:Y:S02]  /*36ca0*/  LDL.LU R26, [R1+0x148] ;  /* 0x00014800011a7983 */ /* 0x000f240000300800 */
[----:B------:R-:W4:Y:S01]  /*36cb0*/  LDL.LU R27, [R1+0x14c] ;  /* 0x00014c00011b7983 */ /* 0x000f220000300800 */
[----:B0-----:R-:W-:Y:S01]  /*36cc0*/  MOV R8, R15 ;  /* 0x0000000f00087202 */ /* 0x001fe20000000f00 */
[----:B------:R-:W-:-:S05]  /*36cd0*/  IMAD.MOV.U32 R9, RZ, RZ, R14 ;  /* 0x000000ffff097224 */ /* 0x000fca00078e000e */
[----:B------:R-:W-:Y:S04]  /*36ce0*/  STL.64 [R1+0x1f98], R8 ;  /* 0x001f980801007387 */ /* 0x000fe80000100a00 */
[----:B----4-:R-:W-:Y:S01]  /*36cf0*/  STL.64 [R1+0x1f78], R26 ;  /* 0x001f781a01007387 */ /* 0x010fe20000100a00 */
[----:B---3--:R0:W-:Y:S03]  /*36d00*/  STL.64 [R1+0x1f70], R24 ;  /* 0x001f701801007387 */ /* 0x0081e60000100a00 */
[----:B0-----:R-:W3:Y:S01]  /*36d10*/  LDL.LU R24, [R1+0x150] ;  /* 0x0001500001187983 */ /* 0x001ee20000300800 */
[----:B------:R-:W3:Y:S02]  /*36d20*/  LDL.LU R25, [R1+0x154] ;  /* 0x0001540001197983 */ /* 0x000ee40000300800 */
[----:B------:R-:W4:Y:S02]  /*36d30*/  LDL.LU R26, [R1+0x158] ;  /* 0x00015800011a7983 */ /* 0x000f240000300800 */
[----:B------:R-:W4:Y:S01]  /*36d40*/  LDL.LU R27, [R1+0x15c] ;  /* 0x00015c00011b7983 */ /* 0x000f220000300800 */
[----:B------:R-:W5:Y:S01]  /*36d50*/  LDL.LU R16, [R1+0x190] ;  /* 0x0001900001107983 */ /* 0x000f620000300800 */
[----:B------:R-:W5:Y:S02]  /*36d60*/  LDL.LU R17, [R1+0x194] ;  /* 0x0001940001117983 */ /* 0x000f640000300800 */
[----:B------:R-:W2:Y:S02]  /*36d70*/  LDL.LU R18, [R1+0x198] ;  /* 0x0001980001127983 */ /* 0x000ea40000300800 */
[----:B------:R-:W2:Y:S01]  /*36d80*/  LDL.LU R19, [R1+0x19c] ;  /* 0x00019c0001137983 */ /* 0x000ea20000300800 */
[----:B------:R-:W-:-:S02]  /*36d90*/  MOV R8, R13 ;  /* 0x0000000d00087202 */ /* 0x000fc40000000f00 */
[----:B------:R-:W-:Y:S01]  /*36da0*/  MOV R9, R12 ;  /* 0x0000000c00097202 */ /* 0x000fe20000000f00 */
[----:B------:R-:W-:Y:S02]  /*36db0*/  MOV R12, R28 ;  /* 0x0000001c000c7202 */ /* 0x000fe40000000f00 */
[----:B------:R-:W-:Y:S01]  /*36dc0*/  IMAD.MOV.U32 R13, RZ, RZ, R29 ;  /* 0x000000ffff0d7224 */ /* 0x000fe200078e001d */
[----:B--2---:R-:W-:Y:S01]  /*36dd0*/  STL.64 [R1+0x1fe0], R18 ;  /* 0x001fe01201007387 */ /* 0x004fe20000100a00 */
[----:B-----5:R-:W-:Y:S02]  /*36de0*/  STL.64 [R1+0x1fd8], R16 ;  /* 0x001fd81001007387 */ /* 0x020fe40000100a00 */
[----:B------:R-:W2:Y:S02]  /*36df0*/  LDL.LU R28, [R1+0x1ff4] ;  /* 0x001ff400011c7983 */ /* 0x000ea40000300800 */
[----:B------:R-:W5:Y:S01]  /*36e00*/  LDL.LU R29, [R1+0x1ff0] ;  /* 0x001ff000011d7983 */ /* 0x000f620000300800 */
[----:B------:R0:W-:Y:S04]  /*36e10*/  STL.64 [R1+0x1fe8], R12 ;  /* 0x001fe80c01007387 */ /* 0x0001e80000100a00 */
[----:B0-----:R-:W2:Y:S01]  /*36e20*/  LDL.LU R12, [R1+0x1e0] ;  /* 0x0001e000010c7983 */ /* 0x001ea20000300800 */
[----:B------:R-:W2:Y:S02]  /*36e30*/  LDL.LU R13, [R1+0x1e4] ;  /* 0x0001e400010d7983 */ /* 0x000ea40000300800 */
[----:B------:R-:W2:Y:S02]  /*36e40*/  LDL.LU R14, [R1+0x1e8] ;  /* 0x0001e800010e7983 */ /* 0x000ea40000300800 */
[----:B------:R-:W2:Y:S01]  /*36e50*/  LDL.LU R15, [R1+0x1ec] ;  /* 0x0001ec00010f7983 */ /* 0x000ea20000300800 */
[----:B------:R-:W2:Y:S01]  /*36e60*/  LDL.LU R16, [R1+0x1a0] ;  /* 0x0001a00001107983 */ /* 0x000ea20000300800 */
[----:B------:R-:W2:Y:S02]  /*36e70*/  LDL.LU R17, [R1+0x1a4] ;  /* 0x0001a40001117983 */ /* 0x000ea40000300800 */
[----:B------:R-:W2:Y:S02]  /*36e80*/  LDL.LU R18, [R1+0x1a8] ;  /* 0x0001a80001127983 */ /* 0x000ea40000300800 */
[----:B------:R-:W2:Y:S01]  /*36e90*/  LDL.LU R19, [R1+0x1ac] ;  /* 0x0001ac0001137983 */ /* 0x000ea20000300800 */
[----:B------:R-:W-:Y:S01]  /*36ea0*/  STL.64 [R1+0x1fb0], R8 ;  /* 0x001fb00801007387 */ /* 0x000fe20000100a00 */
[----:B----4-:R-:W-:Y:S02]  /*36eb0*/  STL.64 [R1+0x1f90], R26 ;  /* 0x001f901a01007387 */ /* 0x010fe40000100a00 */
[----:B---3--:R0:W-:Y:S02]  /*36ec0*/  STL.64 [R1+0x1f88], R24 ;  /* 0x001f881801007387 */ /* 0x0081e40000100a00 */
        /* <DEDUP_REMOVED lines=8> */
[----:B------:R-:W4:Y:S02]  /*36f50*/  LDL.LU R26, [R1+0x178] ;  /* 0x00017800011a7983 */ /* 0x000f240000300800 */
[----:B------:R-:W4:Y:S01]  /*36f60*/  LDL.LU R27, [R1+0x17c] ;  /* 0x00017c00011b7983 */ /* 0x000f220000300800 */
[----:B------:R-:W-:-:S02]  /*36f70*/  MOV R8, R7 ;  /* 0x0000000700087202 */ /* 0x000fc40000000f00 */
[----:B------:R-:W-:Y:S02]  /*36f80*/  MOV R9, R6 ;  /* 0x0000000600097202 */ /* 0x000fe40000000f00 */
[C---:B--2---:R-:W-:Y:S01]  /*36f90*/  HMMA.16816.F32 R4, R20.reuse, R4, R12 ;  /* 0x000000041404723c */ /* 0x044fe2000000180c */
[----:B----4-:R-:W-:Y:S01]  /*36fa0*/  STL.64 [R1+0x1fc0], R26 ;  /* 0x001fc01a01007387 */ /* 0x010fe20000100a00 */
[----:B---3--:R0:W-:Y:S03]  /*36fb0*/  STL.64 [R1+0x1fb8], R24 ;  /* 0x001fb81801007387 */ /* 0x0081e60000100a00 */
[----:B0-----:R-:W2:Y:S01]  /*36fc0*/  LDL.LU R24, [R1+0x180] ;  /* 0x0001800001187983 */ /* 0x001ea20000300800 */
[----:B------:R-:W2:Y:S02]  /*36fd0*/  LDL.LU R25, [R1+0x184] ;  /* 0x0001840001197983 */ /* 0x000ea40000300800 */
[----:B------:R-:W2:Y:S02]  /*36fe0*/  LDL.LU R26, [R1+0x188] ;  /* 0x00018800011a7983 */ /* 0x000ea40000300800 */
[----:B------:R-:W2:Y:S01]  /*36ff0*/  LDL.LU R27, [R1+0x18c] ;  /* 0x00018c00011b7983 */ /* 0x000ea20000300800 */
[----:B------:R-:W3:Y:S11]  /*37000*/  LDL.LU.64 R12, [R1+0x1fe8] ;  /* 0x001fe800010c7983 */ /* 0x000ef60000300a00 */
[----:B------:R-:W-:Y:S01]  /*37010*/  @!UPT UIADD3 URZ, URZ, URZ, URZ ;  /* 0x0000003f3f3ff290 */ /* 0x000fe2000fffe03f */
[----:B------:R0:W-:Y:S02]  /*37020*/  STL.64 [R1+0x2c0], R4 ;  /* 0x0002c00401007387 */ /* 0x0001e40000100a00 */
[----:B------:R1:W-:Y:S01]  /*37030*/  STL.64 [R1+0x2c8], R6 ;  /* 0x0002c80601007387 */ /* 0x0003e20000100a00 */
[----:B0-----:R-:W4:Y:S01]  /*37040*/  LDL.LU R4, [R1+0x100] ;  /* 0x0001000001047983 */ /* 0x001f220000300800 */
[----:B------:R-:W4:Y:S02]  /*37050*/  LDL.LU R5, [R1+0x104] ;  /* 0x0001040001057983 */ /* 0x000f240000300800 */
[----:B-1----:R-:W2:Y:S02]  /*37060*/  LDL.LU R6, [R1+0x108] ;  /* 0x0001080001067983 */ /* 0x002ea40000300800 */
[----:B------:R-:W2:Y:S01]  /*37070*/  LDL.LU R7, [R1+0x10c] ;  /* 0x00010c0001077983 */ /* 0x000ea20000300800 */
[C---:B---3--:R-:W-:Y:S01]  /*37080*/  HMMA.16816.F32 R12, R20.reuse, R12, R16 ;  /* 0x0000000c140c723c */ /* 0x048fe20000001810 */
[----:B--2---:R0:W-:Y:S01]  /*37090*/  STL.64 [R1+0x1f40], R6 ;  /* 0x001f400601007387 */ /* 0x0041e20000100a00 */
[----:B----4-:R-:W-:Y:S03]  /*370a0*/  STL.64 [R1+0x1f38], R4 ;  /* 0x001f380401007387 */ /* 0x010fe60000100a00 */
[----:B0-----:R-:W2:Y:S04]  /*370b0*/  LDL R6, [R1+0xe8] ;  /* 0x0000e80001067983 */ /* 0x001ea80000100800 */
[----:B------:R-:W2:Y:S01]  /*370c0*/  LDL R7, [R1+0xec] ;  /* 0x0000ec0001077983 */ /* 0x000ea20000100800 */
[----:B------:R-:W3:Y:S02]  /*370d0*/  LDL.LU.64 R18, [R1+0x1fe0] ;  /* 0x001fe00001127983 */ /* 0x000ee40000300a00 */
[----:B------:R-:W3:Y:S11]  /*370e0*/  LDL.LU.64 R16, [R1+0x1fd8] ;  /* 0x001fd80001107983 */ /* 0x000ef60000300a00 */
[----:B------:R-:W-:Y:S01]  /*370f0*/  STL.64 [R1+0x2b0], R12 ;  /* 0x0002b00c01007387 */ /* 0x000fe20000100a00 */
[----:B------:R0:W-:Y:S04]  /*37100*/  STL.64 [R1+0x2b8], R14 ;  /* 0x0002b80e01007387 */ /* 0x0001e80000100a00 */
[----:B0-----:R-:W4:Y:S01]  /*37110*/  LDL.LU.64 R14, [R1+0x1fd0] ;  /* 0x001fd000010e7983 */ /* 0x001f220000300a00 */
[----:B------:R-:W3:Y:S02]  /*37120*/  LDL.LU.64 R12, [R1+0x1fc8] ;  /* 0x001fc800010c7983 */ /* 0x000ee40000300a00 */
[C---:B---3--:R-:W-:Y:S01]  /*37130*/  HMMA.16816.F32 R16, R20.reuse, R12, R16 ;  /* 0x0000000c1410723c */ /* 0x048fe20000001810 */
[----:B----4-:R0:W-:Y:S01]  /*37140*/  STL.64 [R1+0x1f48], R14 ;  /* 0x001f480e01007387 */ /* 0x0101e20000100a00 */
[----:B------:R-:W2:Y:S11]  /*37150*/  LDL.LU R12, [R1+0x130] ;  /* 0x00013000010c7983 */ /* 0x000eb60000300800 */
[----:B------:R-:W-:Y:S10]  /*37160*/  @!UPT UIADD3 URZ, URZ, URZ, URZ ;  /* 0x0000003f3f3ff290 */ /* 0x000ff4000fffe03f */
[----:B------:R1:W-:Y:S01]  /*37170*/  STL.64 [R1+0x2a0], R16 ;  /* 0x0002a01001007387 */ /* 0x0003e20000100a00 */
[----:B------:R3:W-:Y:S02]  /*37180*/  STL.64 [R1+0x2a8], R18 ;  /* 0x0002a81201007387 */ /* 0x0007e40000100a00 */
[----:B------:R-:W2:Y:S02]  /*37190*/  LDL.LU R13, [R1+0x134] ;  /* 0x00013400010d7983 */ /* 0x000ea40000300800 */
[----:B0-----:R-:W2:Y:S01]  /*371a0*/  LDL.LU R14, [R1+0x138] ;  /* 0x00013800010e7983 */ /* 0x001ea20000300800 */
[----:B------:R-:W2:Y:S04]  /*371b0*/  LDL.LU R15, [R1+0x13c] ;  /* 0x00013c00010f7983 */ /* 0x000ea80000300800 */
[----:B-1----:R-:W4:Y:S01]  /*371c0*/  LDL.LU R16, [R1+0xf0] ;  /* 0x0000f00001107983 */ /* 0x002f220000300800 */
[----:B------:R-:W4:Y:S02]  /*371d0*/  LDL.LU R17, [R1+0xf4] ;  /* 0x0000f40001117983 */ /* 0x000f240000300800 */
[----:B---3--:R-:W3:Y:S02]  /*371e0*/  LDL.LU R18, [R1+0xf8] ;  /* 0x0000f80001127983 */ /* 0x008ee40000300800 */
[----:B------:R-:W3:Y:S01]  /*371f0*/  LDL.LU R19, [R1+0xfc] ;  /* 0x0000fc0001137983 */ /* 0x000ee20000300800 */
[C---:B------:R-:W-:Y:S01]  /*37200*/  HMMA.16816.F32 R8, R20.reuse, R8, R24 ;  /* 0x000000081408723c */ /* 0x040fe20000001818 */
[----:B---3--:R-:W-:Y:S01]  /*37210*/  STL.64 [R1+0x1f20], R18 ;  /* 0x001f201201007387 */ /* 0x008fe20000100a00 */
[----:B----4-:R0:W-:Y:S03]  /*37220*/  STL.64 [R1+0x1f18], R16 ;  /* 0x001f181001007387 */ /* 0x0101e60000100a00 */
[----:B0-----:R-:W3:Y:S01]  /*37230*/  LDL.LU R16, [R1+0x110] ;  /* 0x0001100001107983 */ /* 0x001ee20000300800 */
[----:B------:R-:W3:Y:S02]  /*37240*/  LDL.LU R17, [R1+0x114] ;  /* 0x0001140001117983 */ /* 0x000ee40000300800 */
[----:B------:R-:W3:Y:S02]  /*37250*/  LDL.LU R18, [R1+0x118] ;  /* 0x0001180001127983 */ /* 0x000ee40000300800 */
[----:B------:R-:W3:Y:S01]  /*37260*/  LDL.LU R19, [R1+0x11c] ;  /* 0x00011c0001137983 */ /* 0x000ee20000300800 */
[----:B------:R-:W4:Y:S01]  /*37270*/  LDL.LU.64 R26, [R1+0x1fc0] ;  /* 0x001fc000011a7983 */ /* 0x000f220000300a00 */
[----:B------:R-:W4:Y:S11]  /*37280*/  LDL.LU.64 R24, [R1+0x1fb8] ;  /* 0x001fb80001187983 */ /* 0x000f360000300a00 */
[----:B------:R0:W-:Y:S02]  /*37290*/  STL.64 [R1+0x280], R8 ;  /* 0x0002800801007387 */ /* 0x0001e40000100a00 */
[----:B------:R4:W-:Y:S01]  /*372a0*/  STL.64 [R1+0x288], R10 ;  /* 0x0002880a01007387 */ /* 0x0009e20000100a00 */
[----:B0-----:R-:W4:Y:S02]  /*372b0*/  LDL.LU.64 R8, [R1+0x1fb0] ;  /* 0x001fb00001087983 */ /* 0x001f240000300a00 */
[C---:B----4-:R-:W-:Y:S02]  /*372c0*/  HMMA.16816.F32 R8, R20.reuse, R8, R24 ;  /* 0x000000081408723c */ /* 0x050fe40000001818 */
[----:B------:R-:W4:Y:S01]  /*372d0*/  LDL.LU.64 R26, [R1+0x1fa8] ;  /* 0x001fa800011a7983 */ /* 0x000f220000300a00 */
[----:B------:R-:W4:Y:S11]  /*372e0*/  LDL.LU.64 R24, [R1+0x1fa0] ;  /* 0x001fa00001187983 */ /* 0x000f360000300a00 */
[----:B------:R-:W-:Y:S09]  /*372f0*/  @!UPT UIADD3 URZ, URZ, URZ, URZ ;  /* 0x0000003f3f3ff290 */ /* 0x000ff2000fffe03f */
[----:B------:R0:W-:Y:S01]  /*37300*/  STL.64 [R1+0x270], R8 ;  /* 0x0002700801007387 */ /* 0x0001e20000100a00 */
[----:B------:R4:W-:Y:S03]  /*37310*/  STL.64 [R1+0x278], R10 ;  /* 0x0002780a01007387 */ /* 0x0009e60000100a00 */
        /* <DEDUP_REMOVED lines=12> */
[----:B------:R-:W-:Y:S01]  /*373e0*/  STL.64 [R1+0x250], R8 ;  /* 0x0002500801007387 */ /* 0x000fe20000100a00 */
[----:B------:R0:W-:Y:S03]  /*373f0*/  STL.64 [R1+0x258], R10 ;  /* 0x0002580a01007387 */ /* 0x0001e60000100a00 */
[----:B0-----:R-:W2:Y:S01]  /*37400*/  LDL.LU.64 R10, [R1+0x1f68] ;  /* 0x001f6800010a7983 */ /* 0x001ea20000300a00 */
[----:B------:R-:W4:Y:S02]  /*37410*/  LDL.LU.64 R8, [R1+0x1f60] ;  /* 0x001f600001087983 */ /* 0x000f240000300a00 */
[----:B----4-:R-:W-:Y:S01]  /*37420*/  HMMA.16816.F32 R20, R20, R8, R24 ;  /* 0x000000081414723c */ /* 0x010fe20000001818 */
[----:B------:R-:W4:Y:S01]  /*37430*/  LDL.LU.64 R26, [R1+0x1f58] ;  /* 0x001f5800011a7983 */ /* 0x000f220000300a00 */
[----:B------:R-:W4:Y:S11]  /*37440*/  LDL.LU.64 R24, [R1+0x1f50] ;  /* 0x001f500001187983 */ /* 0x000f360000300a00 */
[----:B------:R-:W-:Y:S10]  /*37450*/  @!UPT UIADD3 URZ, URZ, URZ, URZ ;  /* 0x0000003f3f3ff290 */ /* 0x000ff4000fffe03f */
[----:B------:R-:W-:Y:S01]  /*37460*/  STL.64 [R1+0x240], R20 ;  /* 0x0002401401007387 */ /* 0x000fe20000100a00 */
[----:B------:R0:W-:Y:S03]  /*37470*/  STL.64 [R1+0x248], R22 ;  /* 0x0002481601007387 */ /* 0x0001e60000100a00 */
[----:B0-----:R-:W3:Y:S01]  /*37480*/  LDL.64 R22, [R1+0xd8] ;  /* 0x0000d80001167983 */ /* 0x001ee20000100a00 */
[----:B--2---:R0:W-:Y:S02]  /*37490*/  STL.64 [R1+0x1ef0], R10 ;  /* 0x001ef00a01007387 */ /* 0x0041e40000100a00 */
[----:B------:R-:W3:Y:S02]  /*374a0*/  LDL.LU R8, [R1+0x120] ;  /* 0x0001200001087983 */ /* 0x000ee40000300800 */
[----:B------:R-:W3:Y:S01]  /*374b0*/  LDL.LU R9, [R1+0x124] ;  /* 0x0001240001097983 */ /* 0x000ee20000300800 */
[----:B0-----:R-:W3:Y:S01]  /*374c0*/  LDL.LU R10, [R1+0x128] ;  /* 0x00012800010a7983 */ /* 0x001ee20000300800 */
[----:B------:R-:W3:Y:S01]  /*374d0*/  LDL.LU R11, [R1+0x12c] ;  /* 0x00012c00010b7983 */ /* 0x000ee20000300800 */
[C---:B----4-:R-:W-:Y:S02]  /*374e0*/  HMMA.16816.F32 R4, R24.reuse, R6, R12 ;  /* 0x000000061804723c */ /* 0x050fe4000000180c */
[----:B------:R-:W2:Y:S11]  /*374f0*/  LDL.LU.64 R14, [R1+0x1f48] ;  /* 0x001f4800010e7983 */ /* 0x000eb60000300a00 */
[----:B------:R-:W-:Y:S10]  /*37500*/  @!UPT UIADD3 URZ, URZ, URZ, URZ ;  /* 0x0000003f3f3ff290 */ /* 0x000ff4000fffe03f */
[----:B------:R-:W-:Y:S01]  /*37510*/  STL.64 [R1+0x230], R4 ;  /* 0x0002300401007387 */ /* 0x000fe20000100a00 */
[----:B------:R0:W-:Y:S03]  /*37520*/  STL.64 [R1+0x238], R6 ;  /* 0x0002380601007387 */ /* 0x0001e60000100a00 */
[----:B0-----:R-:W4:Y:S01]  /*37530*/  LDL.LU.64 R6, [R1+0x1f40] ;  /* 0x001f400001067983 */ /* 0x001f220000300a00 */
[----:B------:R-:W4:Y:S01]  /*37540*/  LDL.LU.64 R4, [R1+0x1f38] ;  /* 0x001f380001047983 */ /* 0x000f220000300a00 */
[C---:B---3--:R-:W-:Y:S11]  /*37550*/  HMMA.16816.F32 R8, R24.reuse, R22, R8 ;  /* 0x000000161808723c */ /* 0x048ff60000001808 */
[----:B------:R-:W-:Y:S11]  /*37560*/  @!UPT UIADD3 URZ, URZ, URZ, URZ ;  /* 0x0000003f3f3ff290 */ /* 0x000ff6000fffe03f */
[----:B------:R-:W-:Y:S01]  /*37570*/  @!UPT UIADD3 URZ, URZ, URZ, URZ ;  /* 0x0000003f3f3ff290 */ /* 0x000fe2000fffe03f */
[----:B------:R0:W-:Y:S01]  /*37580*/  STL.64 [R1+0x220], R8 ;  /* 0x0002200801007387 */ /* 0x0001e20000100a00 */
[----:B------:R-:W-:Y:S02]  /*37590*/  STL.64 [R1+0x228], R10 ;  /* 0x0002280a01007387 */ /* 0x000fe40000100a00 */
[----:B------:R-:W3:Y:S01]  /*375a0*/  LDL.LU R20, [R1+0x60] ;  /* 0x0000600001147983 */ /* 0x000ee20000300800 */
[----:B-----5:R-:W-:Y:S02]  /*375b0*/  MOV R21, R29 ;  /* 0x0000001d00157202 */ /* 0x020fe40000000f00 */
[----:B0-----:R-:W-:Y:S01]  /*375c0*/  MOV R9, R22 ;  /* 0x0000001600097202 */ /* 0x001fe20000000f00 */
[----:B------:R-:W-:Y:S01]  /*375d0*/  IMAD.MOV.U32 R8, RZ, RZ, R23 ;  /* 0x000000ffff087224 */ /* 0x000fe200078e0017 */
[----:B------:R-:W-:Y:S02]  /*375e0*/  MOV R22, R28 ;  /* 0x0000001c00167202 */ /* 0x000fe40000000f00 */
[----:B------:R-:W-:Y:S01]  /*375f0*/  MOV R23, R3 ;  /* 0x0000000300177202 */ /* 0x000fe20000000f00 */
[C---:B--2---:R-:W-:Y:S11]  /*37600*/  HMMA.16816.F32 R16, R24.reuse, R14, R16 ;  /* 0x0000000e1810723c */ /* 0x044ff60000001810 */
[----:B------:R-:W-:Y:S11]  /*37610*/  @!UPT UIADD3 URZ, URZ, URZ, URZ ;  /* 0x0000003f3f3ff290 */ /* 0x000ff6000fffe03f */
[----:B------:R-:W-:Y:S01]  /*37620*/  @!UPT UIADD3 URZ, URZ, URZ, URZ ;  /* 0x0000003f3f3ff290 */ /* 0x000fe2000fffe03f */
[----:B------:R-:W-:Y:S01]  /*37630*/  STL.64 [R1+0x210], R16 ;  /* 0x0002101001007387 */ /* 0x000fe20000100a00 */
[----:B------:R-:W-:Y:S02]  /*37640*/  STL.64 [R1+0x218], R18 ;  /* 0x0002181201007387 */ /* 0x000fe40000100a00 */
[----:B------:R0:W-:Y:S01]  /*37650*/  STL.64 [R1+0x1f30], R22 ;  /* 0x001f301601007387 */ /* 0x0001e20000100a00 */
[----:B---3--:R-:W-:Y:S01]  /*37660*/  STL.64 [R1+0x1f28], R20 ;  /* 0x001f281401007387 */ /* 0x008fe20000100a00 */
[----:B0-----:R-:W4:Y:S02]  /*37670*/  LDL.64 R22, [R1+0xb8] ;  /* 0x0000b80001167983 */ /* 0x001f240000100a00 */
[----:B------:R-:W2:Y:S01]  /*37680*/  LDL.64 R10, [R1+0x88] ;  /* 0x00008800010a7983 */ /* 0x000ea20000100a00 */
[C---:B----4-:R-:W-:Y:S01]  /*37690*/  HMMA.16816.F32 R16, R24.reuse, R22, R4 ;  /* 0x000000161810723c */ /* 0x050fe20000001804 */
[----:B--2---:R-:W-:Y:S01]  /*376a0*/  STL.64 [R1+0x1f08], R10 ;  /* 0x001f080a01007387 */ /* 0x004fe20000100a00 */
[----:B------:R0:W-:Y:S05]  /*376b0*/  STL.64 [R1+0x1eb0], R14 ;  /* 0x001eb00e01007387 */ /* 0x0001ea0000100a00 */
[----:B------:R-:W-:Y:S01]  /*376c0*/  IMAD.MOV.U32 R5, RZ, RZ, R22 ;  /* 0x000000ffff057224 */ /* 0x000fe200078e0016 */
[----:B------:R-:W-:Y:S01]  /*376d0*/  MOV R4, R23 ;  /* 0x0000001700047202 */ /* 0x000fe20000000f00 */
[----:B0-----:R-:W2:Y:S01]  /*376e0*/  LDL.64 R14, [R1+0xa8] ;  /* 0x0000a800010e7983 */ /* 0x001ea20000100a00 */
[----:B------:R-:W3:Y:S02]  /*376f0*/  LDL.LU.64 R22, [R1+0x1f30] ;  /* 0x001f300001167983 */ /* 0x000ee40000300a00 */
[----:B------:R-:W3:Y:S11]  /*37700*/  LDL.LU.64 R20, [R1+0x1f28] ;  /* 0x001f280001147983 */ /* 0x000ef60000300a00 */
[----:B------:R0:W-:Y:S01]  /*37710*/  STL [R1+0x200], R16 ;  /* 0x0002001001007387 */ /* 0x0001e20000100800 */
[----:B------:R-:W-:Y:S01]  /*37720*/  MOV R28, R18 ;  /* 0x00000012001c7202 */ /* 0x000fe20000000f00 */
[----:B------:R-:W-:Y:S01]  /*37730*/  IMAD.MOV.U32 R3, RZ, RZ, R19 ;  /* 0x000000ffff037224 */ /* 0x000fe200078e0013 */
[----:B------:R-:W-:Y:S01]  /*37740*/  MOV R29, R17 ;  /* 0x00000011001d7202 */ /* 0x000fe20000000f00 */
[----:B------:R-:W2:Y:S04]  /*37750*/  LDL.LU.64 R18, [R1+0x1f20] ;  /* 0x001f200001127983 */ /* 0x000ea80000300a00 */
[----:B0-----:R-:W2:Y:S01]  /*37760*/  LDL.LU.64 R16, [R1+0x1f18] ;  /* 0x001f180001107983 */ /* 0x001ea20000300a00 */
[----:B------:R-:W-:Y:S02]  /*37770*/  STL.64 [R1+0x1f10], R4 ;  /* 0x001f100401007387 */ /* 0x000fe40000100a00 */
[----:B------:R-:W3:Y:S02]  /*37780*/  LDL.64 R6, [R1+0x98] ;  /* 0x0000980001067983 */ /* 0x000ee40000100a00 */
[----:B------:R-:W-:Y:S01]  /*37790*/  STL [R1+0x1dd0], R3 ;  /* 0x001dd00301007387 */ /* 0x000fe20000100800 */
[----:B------:R-:W-:Y:S01]  /*377a0*/  STL [R1+0x1dcc], R28 ;  /* 0x001dcc1c01007387 */ /* 0x000fe20000100800 */
[----:B------:R-:W-:Y:S01]  /*377b0*/  STL [R1+0x1dc8], R29 ;  /* 0x001dc81d01007387 */ /* 0x000fe20000100800 */
[----:B--2---:R-:W-:Y:S11]  /*377c0*/  HMMA.16816.F32 R16, R24, R14, R16 ;  /* 0x0000000e1810723c */ /* 0x004ff60000001810 */
[----:B------:R-:W-:Y:S11]  /*377d0*/  @!UPT UIADD3 URZ, URZ, URZ, URZ ;  /* 0x0000003f3f3ff290 */ /* 0x000ff6000fffe03f */
[----:B------:R-:W-:Y:S01]  /*377e0*/  @!UPT UIADD3 URZ, URZ, URZ, URZ ;  /* 0x0000003f3f3ff290 */ /* 0x000fe2000fffe03f */
[----:B------:R0:W-:Y:S01]  /*377f0*/  STL.64 [R1+0x1f0], R16 ;  /* 0x0001f01001007387 */ /* 0x0001e20000100a00 */
[----:B------:R-:W-:Y:S01]  /*37800*/  STL.64 [R1+0x1f8], R18 ;  /* 0x0001f81201007387 */ /* 0x000fe20000100a00 */
[----:B0-----:R-:W-:Y:S02]  /*37810*/  MOV R17, R14 ;  /* 0x0000000e00117202 */ /* 0x001fe40000000f00 */
[----:B------:R-:W-:Y:S01]  /*37820*/  MOV R16, R15 ;  /* 0x0000000f00107202 */ /* 0x000fe20000000f00 */
[----:B------:R-:W-:Y:S02]  /*37830*/  MOV R14, R9 ;  /* 0x00000009000e7202 */ /* 0x000fe40000000f00 */
[----:B------:R-:W-:-:S05]  /*37840*/  IMAD.MOV.U32 R15, RZ, RZ, R8 ;  /* 0x000000ffff0f7224 */ /* 0x000fca00078e0008 */
[----:B------:R0:W-:Y:S04]  /*37850*/  STL.64 [R1+0x1ec8], R14 ;  /* 0x001ec80e01007387 */ /* 0x0001e80000100a00 */
[----:B0-----:R-:W2:Y:S01]  /*37860*/  LDL.LU.64 R14, [R1+0xe8] ;  /* 0x0000e800010e7983 */ /* 0x001ea20000300a00 */
[C---:B---3--:R-:W-:Y:S03]  /*37870*/  HMMA.16816.F32 R8, R24.reuse, R6, R20 ;  /* 0x000000061808723c */ /* 0x048fe60000001814 */
[----:B--2---:R0:W-:Y:S01]  /*37880*/  STL.64 [R1+0x1ee0], R14 ;  /* 0x001ee00e01007387 */ /* 0x0041e20000100a00 */
[----:B------:R-:W2:Y:S02]  /*37890*/  LDL.LU R12, [R1+0x30] ;  /* 0x00003000010c7983 */ /* 0x000ea40000300800 */
[----:B------:R-:W2:Y:S01]  /*378a0*/  LDL.LU R13, [R1+0x34] ;  /* 0x00003400010d7983 */ /* 0x000ea20000300800 */
[----:B0-----:R-:W3:Y:S01]  /*378b0*/  LDL.LU R14, [R1+0x38] ;  /* 0x00003800010e7983 */ /* 0x001ee20000300800 */
[----:B------:R-:W3:Y:S11]  /*378c0*/  LDL.LU R15, [R1+0x3c] ;  /* 0x00003c00010f7983 */ /* 0x000ef60000300800 */
[----:B------:R-:W-:Y:S05]  /*378d0*/  @!UPT UIADD3 URZ, URZ, URZ, URZ ;  /* 0x0000003f3f3ff290 */ /* 0x000fea000fffe03f */
[----:B------:R-:W-:Y:S01]  /*378e0*/  IMAD.MOV.U32 R28, RZ, RZ, R10 ;  /* 0x000000ffff1c7224 */ /* 0x000fe200078e000a */
[----:B------:R-:W-:Y:S01]  /*378f0*/  MOV R29, R11 ;  /* 0x0000000b001d7202 */ /* 0x000fe20000000f00 */
[----:B---3--:R-:W-:Y:S01]  /*37900*/  STL.64 [R1+0x1f00], R14 ;  /* 0x001f000e01007387 */ /* 0x008fe20000100a00 */
[----:B--2---:R0:W-:Y:S03]  /*37910*/  STL.64 [R1+0x1ef8], R12 ;  /* 0x001ef80c01007387 */ /* 0x0041e60000100a00 */
[----:B0-----:R-:W2:Y:S01]  /*37920*/  LDL.LU R12, [R1+0x50] ;  /* 0x00005000010c7983 */ /* 0x001ea20000300800 */
[----:B------:R-:W2:Y:S02]  /*37930*/  LDL.LU R13, [R1+0x54] ;  /* 0x00005400010d7983 */ /* 0x000ea40000300800 */
[----:B------:R-:W2:Y:S02]  /*37940*/  LDL.LU R14, [R1+0x58] ;  /* 0x00005800010e7983 */ /* 0x000ea40000300800 */
[----:B------:R-:W2:Y:S01]  /*37950*/  LDL.LU R15, [R1+0x5c] ;  /* 0x00005c00010f7983 */ /* 0x000ea20000300800 */
[----:B------:R-:W3:Y:S01]  /*37960*/  LDL R19, [R1+0x1074] ;  /* 0x0010740001137983 */ /* 0x000ee20000100800 */
[----:B------:R-:W4:Y:S02]  /*37970*/  LDL.LU.64 R4, [R1+0x1f10] ;  /* 0x001f100001047983 */ /* 0x000f240000300a00 */
[----:B------:R-:W-:Y:S02]  /*37980*/  STL [R1+0x1e0], R8 ;  /* 0x0001e00801007387 */ /* 0x000fe40000100800 */
[----:B------:R-:W2:Y:S01]  /*37990*/  LDL.LU.64 R10, [R1+0x1f08] ;  /* 0x001f0800010a7983 */ /* 0x000ea20000300a00 */
[----:B------:R-:W-:Y:S01]  /*379a0*/  MOV R3, R9 ;  /* 0x0000000900037202 */ /* 0x000fe20000000f00 */
[----:B------:R0:W-:Y:S04]  /*379b0*/  STL [R1+0x1ddc], R29 ;  /* 0x001ddc1d01007387 */ /* 0x0001e80000100800 */
[----:B0-----:R-:W5:Y:S01]  /*379c0*/  LDL R29, [R1+0x1070] ;  /* 0x00107000011d7983 */ /* 0x001f620000100800 */
[----:B------:R-:W-:Y:S02]  /*379d0*/  STL [R1+0x1dd8], R28 ;  /* 0x001dd81c01007387 */ /* 0x000fe40000100800 */
[----:B------:R-:W-:Y:S01]  /*379e0*/  STL [R1+0x1dd4], R3 ;  /* 0x001dd40301007387 */ /* 0x000fe20000100800 */
        /* <DEDUP_REMOVED lines=8> */
[----:B------:R-:W2:Y:S02]  /*37a70*/  LDL.LU.64 R10, [R1+0x1ef0] ;  /* 0x001ef000010a7983 */ /* 0x000ea40000300a00 */
[----:B---3--:R-:W-:Y:S01]  /*37a80*/  STL.64 [R1+0x1ea8], R18 ;  /* 0x001ea81201007387 */ /* 0x008fe20000100a00 */
[----:B------:R0:W-:Y:S04]  /*37a90*/  STL.64 [R1+0x1ea0], R16 ;  /* 0x001ea01001007387 */ /* 0x0001e80000100a00 */
[----:B0-----:R-:W3:Y:S01]  /*37aa0*/  LDL.LU R16, [R1] ;  /* 0x0000000001107983 */ /* 0x001ee20000300800 */
[----:B------:R-:W3:Y:S02]  /*37ab0*/  LDL.LU R17, [R1+0x4] ;  /* 0x0000040001117983 */ /* 0x000ee40000300800 */
[----:B--2---:R-:W-:Y:S01]  /*37ac0*/  IMAD.MOV.U32 R18, RZ, RZ, R10 ;  /* 0x000000ffff127224 */ /* 0x004fe200078e000a */
[----:B------:R-:W-:Y:S01]  /*37ad0*/  MOV R19, R11 ;  /* 0x0000000b00137202 */ /* 0x000fe20000000f00 */
[----:B------:R-:W2:Y:S01]  /*37ae0*/  LDL.LU R10, [R1+0x1eec] ;  /* 0x001eec00010a7983 */ /* 0x000ea20000300800 */
[----:B------:R-:W2:Y:S01]  /*37af0*/  LDL.LU R11, [R1+0x1ee8] ;  /* 0x001ee800010b7983 */ /* 0x000ea20000300800 */
[----:B------:R-:W-:-:S02]  /*37b00*/  MOV R20, R6 ;  /* 0x0000000600147202 */ /* 0x000fc40000000f00 */
[----:B------:R-:W-:Y:S01]  /*37b10*/  STL.64 [R1+0x1ec0], R18 ;  /* 0x001ec01201007387 */ /* 0x000fe20000100a00 */
[----:B----4-:R-:W-:Y:S02]  /*37b20*/  MOV R22, R5 ;  /* 0x0000000500167202 */ /* 0x010fe40000000f00 */
[----:B------:R-:W-:Y:S01]  /*37b30*/  MOV R23, R4 ;  /* 0x0000000400177202 */ /* 0x000fe20000000f00 */
[----:B---3--:R0:W-:Y:S04]  /*37b40*/  STL.64 [R1+0x1eb8], R16 ;  /* 0x001eb81001007387 */ /* 0x0081e80000100a00 */
[----:B0-----:R-:W3:Y:S01]  /*37b50*/  LDL.LU R16, [R1+0x10] ;  /* 0x0000100001107983 */ /* 0x001ee20000300800 */
[----:B------:R-:W3:Y:S02]  /*37b60*/  LDL.LU R17, [R1+0x14] ;  /* 0x0000140001117983 */ /* 0x000ee40000300800 */
[----:B------:R-:W3:Y:S02]  /*37b70*/  LDL.LU R18, [R1+0x18] ;  /* 0x0000180001127983 */ /* 0x000ee40000300800 */
[----:B------:R-:W3:Y:S01]  /*37b80*/  LDL.LU R19, [R1+0x1c] ;  /* 0x00001c0001137983 */ /* 0x000ee20000300800 */
[----:B------:R-:W-:Y:S01]  /*37b90*/  STL.64 [R1+0x1e88], R20 ;  /* 0x001e881401007387 */ /* 0x000fe20000100a00 */
[----:B--2---:R-:W-:Y:S03]  /*37ba0*/  HMMA.16816.F32 R24, R24, R10, R12 ;  /* 0x0000000a1818723c */ /* 0x004fe6000000180c */
[----:B------:R-:W2:Y:S01]  /*37bb0*/  LDL.LU.64 R14, [R1+0x1ee0] ;  /* 0x001ee000010e7983 */ /* 0x000ea20000300a00 */
[----:B------:R-:W-:Y:S01]  /*37bc0*/  IMAD.MOV.U32 R5, RZ, RZ, R10 ;  /* 0x000000ffff057224 */ /* 0x000fe200078e000a */
[----:B------:R-:W-:Y:S11]  /*37bd0*/  MOV R4, R11 ;  /* 0x0000000b00047202 */ /* 0x000ff60000000f00 */
[----:B------:R-:W-:Y:S07]  /*37be0*/  @!UPT UIADD3 URZ, URZ, URZ, URZ ;  /* 0x0000003f3f3ff290 */ /* 0x000fee000fffe03f */
[----:B------:R0:W-:Y:S01]  /*37bf0*/  STL.64 [R1+0x1b0], R24 ;  /* 0x0001b01801007387 */ /* 0x0001e20000100a00 */
[----:B------:R1:W-:Y:S02]  /*37c00*/  STL.64 [R1+0x1b8], R26 ;  /* 0x0001b81a01007387 */ /* 0x0003e40000100a00 */
[----:B------:R-:W4:Y:S02]  /*37c10*/  LDL.LU.64 R10, [R1+0x1ed8] ;  /* 0x001ed800010a7983 */ /* 0x000f240000300a00 */
[----:B------:R-:W4:Y:S01]  /*37c20*/  LDL.LU.64 R8, [R1+0x1ed0] ;  /* 0x001ed00001087983 */ /* 0x000f220000300a00 */
[----:B0-----:R-:W4:Y:S01]  /*37c30*/  LDL.LU R24, [R1+0x20] ;  /* 0x0000200001187983 */ /* 0x001f220000300800 */
[----:B------:R-:W4:Y:S02]  /*37c40*/  LDL.LU R25, [R1+0x24] ;  /* 0x0000240001197983 */ /* 0x000f240000300800 */
[----:B-1----:R-:W4:Y:S02]  /*37c50*/  LDL.LU R26, [R1+0x28] ;  /* 0x00002800011a7983 */ /* 0x002f240000300800 */
[----:B------:R-:W4:Y:S01]  /*37c60*/  LDL.LU R27, [R1+0x2c] ;  /* 0x00002c00011b7983 */ /* 0x000f220000300800 */
[----:B------:R-:W-:-:S02]  /*37c70*/  MOV R6, R7 ;  /* 0x0000000700067202 */ /* 0x000fc40000000f00 */
[----:B------:R-:W3:Y:S01]  /*37c80*/  LDL R7, [R1+0x1050] ;  /* 0x0010500001077983 */ /* 0x000ee20000100800 */
[----:B--2---:R-:W-:Y:S01]  /*37c90*/  MOV R3, R15 ;  /* 0x0000000f00037202 */ /* 0x004fe20000000f00 */
[C---:B----4-:R-:W-:Y:S11]  /*37ca0*/  HMMA.16816.F32 R24, R8.reuse, R14, R24 ;  /* 0x0000000e0818723c */ /* 0x050ff60000001818 */
[----:B------:R-:W-:Y:S11]  /*37cb0*/  @!UPT UIADD3 URZ, URZ, URZ, URZ ;  /* 0x0000003f3f3ff290 */ /* 0x000ff6000fffe03f */
[----:B------:R-:W-:Y:S01]  /*37cc0*/  @!UPT UIADD3 URZ, URZ, URZ, URZ ;  /* 0x0000003f3f3ff290 */ /* 0x000fe2000fffe03f */
[----:B------:R0:W-:Y:S01]  /*37cd0*/  STL.64 [R1+0x1a0], R24 ;  /* 0x0001a01801007387 */ /* 0x0001e20000100a00 */
[----:B------:R-:W-:Y:S01]  /*37ce0*/  STL.64 [R1+0x1a8], R26 ;  /* 0x0001a81a01007387 */ /* 0x000fe20000100a00 */
[----:B0-----:R-:W-:Y:S02]  /*37cf0*/  MOV R24, R14 ;  /* 0x0000000e00187202 */ /* 0x001fe40000000f00 */
[----:B------:R-:W3:Y:S02]  /*37d00*/  LDL.LU.64 R14, [R1+0x1ec8] ;  /* 0x001ec800010e7983 */ /* 0x000ee40000300a00 */
[C---:B---3--:R-:W-:Y:S02]  /*37d10*/  HMMA.16816.F32 R12, R8.reuse, R14, R16 ;  /* 0x0000000e080c723c */ /* 0x048fe40000001810 */
[----:B------:R-:W2:Y:S01]  /*37d20*/  LDL.LU.64 R18, [R1+0x1ec0] ;  /* 0x001ec00001127983 */ /* 0x000ea20000300a00 */
[----:B------:R-:W2:Y:S11]  /*37d30*/  LDL.LU.64 R16, [R1+0x1eb8] ;  /* 0x001eb80001107983 */ /* 0x000eb60000300a00 */
[----:B------:R-:W-:Y:S09]  /*37d40*/  @!UPT UIADD3 URZ, URZ, URZ, URZ ;  /* 0x0000003f3f3ff290 */ /* 0x000ff2000fffe03f */
[----:B------:R-:W-:Y:S01]  /*37d50*/  STL.64 [R1+0x190], R12 ;  /* 0x0001900c01007387 */ /* 0x000fe20000100a00 */
[----:B------:R0:W-:Y:S03]  /*37d60*/  STL.64 [R1+0x198], R14 ;  /* 0x0001980e01007387 */ /* 0x0001e60000100a00 */
[----:B0-----:R-:W2:Y:S02]  /*37d70*/  LDL.LU.64 R14, [R1+0x1eb0] ;  /* 0x001eb000010e7983 */ /* 0x001ea40000300a00 */
[C---:B--2---:R-:W-:Y:S02]  /*37d80*/  HMMA.16816.F32 R12, R8.reuse, R14, R16 ;  /* 0x0000000e080c723c */ /* 0x044fe40000001810 */
[----:B------:R-:W2:Y:S01]  /*37d90*/  LDL.LU.64 R18, [R1+0x1ea8] ;  /* 0x001ea80001127983 */ /* 0x000ea20000300a00 */
[----:B------:R-:W3:Y:S11]  /*37da0*/  LDL.LU.64 R16, [R1+0x1ea0] ;  /* 0x001ea00001107983 */ /* 0x000ef60000300a00 */
[----:B------:R-:W-:Y:S09]  /*37db0*/  @!UPT UIADD3 URZ, URZ, URZ, URZ ;  /* 0x0000003f3f3ff290 */ /* 0x000ff2000fffe03f */
[----:B------:R-:W-:Y:S01]  /*37dc0*/  STL.64 [R1+0x170], R12 ;  /* 0x0001700c01007387 */ /* 0x000fe20000100a00 */
[----:B------:R0:W-:Y:S03]  /*37dd0*/  STL.64 [R1+0x178], R14 ;  /* 0x0001780e01007387 */ /* 0x0001e60000100a00 */
[----:B0-----:R-:W4:Y:S01]  /*37de0*/  LDL.LU.64 R14, [R1+0x1e98] ;  /* 0x001e9800010e7983 */ /* 0x001f220000300a00 */
[----:B------:R-:W4:Y:S02]  /*37df0*/  LDL.LU.64 R12, [R1+0x1e90] ;  /* 0x001e9000010c7983 */ /* 0x000f240000300a00 */
[----:B------:R-:W3:Y:S01]  /*37e00*/  LDL.LU.64 R20, [R1+0x1e88] ;  /* 0x001e880001147983 */ /* 0x000ee20000300a00 */
[----:B--2---:R-:W-:Y:S01]  /*37e10*/  MOV R27, R18 ;  /* 0x00000012001b7202 */ /* 0x004fe20000000f00 */
[----:B----4-:R-:W-:Y:S01]  /*37e20*/  HMMA.16816.F32 R12, R8, R22, R12 ;  /* 0x00000016080c723c */ /* 0x010fe2000000180c */
[----:B---3--:R-:W-:Y:S11]  /*37e30*/  IMAD.MOV.U32 R26, RZ, RZ, R21 ;  /* 0x000000ffff1a7224 */ /* 0x008ff600078e0015 */
[----:B------:R-:W-:Y:S11]  /*37e40*/  @!UPT UIADD3 URZ, URZ, URZ, URZ ;  /* 0x0000003f3f3ff290 */ /* 0x000ff6000fffe03f */
[----:B------:R-:W-:Y:S01]  /*37e50*/  STL.64 [R1+0x160], R12 ;  /* 0x0001600c01007387 */ /* 0x000fe20000100a00 */
[----:B------:R-:W-:Y:S02]  /*37e60*/  STL.64 [R1+0x168], R14 ;  /* 0x0001680e01007387 */ /* 0x000fe40000100a00 */
[----:B------:R-:W-:Y:S02]  /*37e70*/  STL.64 [R1+0x1e70], R26 ;  /* 0x001e701a01007387 */ /* 0x000fe40000100a00 */
[----:B------:R0:W-:Y:S01]  /*37e80*/  STL [R1+0x1e68], R24 ;  /* 0x001e681801007387 */ /* 0x0001e20000100800 */
[----:B------:R-:W1:Y:S04]  /*37e90*/  LDSM.16.M88.4 R12, [R19+0x1a080] ;  /* 0x01a08000130c783b */ /* 0x000e680000000200 */
[----:B0-----:R-:W2:Y:S01]  /*37ea0*/  LDL.LU R24, [R1+0x1d0] ;  /* 0x0001d00001187983 */ /* 0x001ea20000300800 */
[----:B------:R-:W2:Y:S02]  /*37eb0*/  LDL.LU R25, [R1+0x1d4] ;  /* 0x0001d40001197983 */ /* 0x000ea40000300800 */
[----:B------:R-:W3:Y:S02]  /*37ec0*/  LDL.LU R26, [R1+0x1d8] ;  /* 0x0001d800011a7983 */ /* 0x000ee40000300800 */
[----:B------:R-:W3:Y:S02]  /*37ed0*/  LDL.LU R27, [R1+0x1dc] ;  /* 0x0001dc00011b7983 */ /* 0x000ee40000300800 */
[----:B---3--:R-:W-:Y:S01]  /*37ee0*/  STL.64 [R1+0x1e80], R26 ;  /* 0x001e801a01007387 */ /* 0x008fe20000100a00 */
[----:B--2---:R-:W-:Y:S02]  /*37ef0*/  STL.64 [R1+0x1e78], R24 ;  /* 0x001e781801007387 */ /* 0x004fe40000100a00 */
[----:B-1----:R-:W-:Y:S02]  /*37f00*/  STL.64 [R1+0x1e50], R14 ;  /* 0x001e500e01007387 */ /* 0x002fe40000100a00 */
[----:B------:R0:W-:Y:S02]  /*37f10*/  STL.64 [R1+0x1e48], R12 ;  /* 0x001e480c01007387 */ /* 0x0001e40000100a00 */
[----:B0-----:R-:W2:Y:S01]  /*37f20*/  LDL.LU R12, [R1+0x40] ;  /* 0x00004000010c7983 */ /* 0x001ea20000300800 */
[----:B------:R-:W2:Y:S02]  /*37f30*/  LDL.LU R13, [R1+0x44] ;  /* 0x00004400010d7983 */ /* 0x000ea40000300800 */
[----:B------:R-:W2:Y:S02]  /*37f40*/  LDL.LU R14, [R1+0x48] ;  /* 0x00004800010e7983 */ /* 0x000ea40000300800 */
[----:B------:R-:W2:Y:S01]  /*37f50*/  LDL.LU R15, [R1+0x4c] ;  /* 0x00004c00010f7983 */ /* 0x000ea20000300800 */
[----:B------:R-:W-:-:S02]  /*37f60*/  MOV R26, R17 ;  /* 0x00000011001a7202 */ /* 0x000fc40000000f00 */
[----:B------:R-:W-:Y:S02]  /*37f70*/  MOV R27, R16 ;  /* 0x00000010001b7202 */ /* 0x000fe40000000f00 */
[----:B------:R-:W0:Y:S05]  /*37f80*/  LDSM.16.M88.4 R16, [R19+0x1b080] ;  /* 0x01b080001310783b */ /* 0x000e2a0000000200 */
[----:B--2---:R-:W-:Y:S01]  /*37f90*/  HMMA.16816.F32 R24, R8, R26, R12 ;  /* 0x0000001a0818723c */ /* 0x004fe2000000180c */
[----:B------:R-:W2:Y:S11]  /*37fa0*/  LDL.LU R12, [R1+0x290] ;  /* 0x00029000010c7983 */ /* 0x000eb60000300800 */
[----:B------:R-:W-:Y:S11]  /*37fb0*/  @!UPT UIADD3 URZ, URZ, URZ, URZ ;  /* 0x0000003f3f3ff290 */ /* 0x000ff6000fffe03f */
[----:B------:R-:W-:Y:S01]  /*37fc0*/  STL.64 [R1+0x150], R24 ;  /* 0x0001501801007387 */ /* 0x000fe20000100a00 */
[----:B------:R-:W-:Y:S02]  /*37fd0*/  STL.64 [R1+0x158], R26 ;  /* 0x0001581a01007387 */ /* 0x000fe40000100a00 */
[----:B------:R-:W2:Y:S02]  /*37fe0*/  LDL.LU R13, [R1+0x294] ;  /* 0x00029400010d7983 */ /* 0x000ea40000300800 */
[----:B------:R-:W3:Y:S01]  /*37ff0*/  LDL.LU R14, [R1+0x298] ;  /* 0x00029800010e7983 */ /* 0x000ee20000300800 */
[----:B------:R-:W3:Y:S04]  /*38000*/  LDL.LU R15, [R1+0x29c] ;  /* 0x00029c00010f7983 */ /* 0x000ee80000300800 */
[----:B------:R-:W-:Y:S04]  /*38010*/  LDSM.16.M88.4 R24, [R7+0x80] ;  /* 0x000080000718783b */ /* 0x000fe80000000200 */
[----:B---3--:R-:W-:Y:S01]  /*38020*/  STL.64 [R1+0x1e60], R14 ;  /* 0x001e600e01007387 */ /* 0x008fe20000100a00 */
[----:B--2---:R1:W-:Y:S03]  /*38030*/  STL.64 [R1+0x1e58], R12 ;  /* 0x001e580c01007387 */ /* 0x0043e60000100a00 */
[----:B-1----:R-:W2:Y:S01]  /*38040*/  LDL.LU R12, [R1+0x2f0] ;  /* 0x0002f000010c7983 */ /* 0x002ea20000300800 */
[----:B------:R-:W2:Y:S02]  /*38050*/  LDL.LU R13, [R1+0x2f4] ;  /* 0x0002f400010d7983 */ /* 0x000ea40000300800 */
[----:B------:R-:W2:Y:S02]  /*38060*/  LDL.LU R14, [R1+0x2f8] ;  /* 0x0002f800010e7983 */ /* 0x000ea40000300800 */
[----:B------:R-:W2:Y:S01]  /*38070*/  LDL.LU R15, [R1+0x2fc] ;  /* 0x0002fc00010f7983 */ /* 0x000ea20000300800 */
[----:B0-----:R0:W-:Y:S02]  /*38080*/  STL.64 [R1+0x1df8], R18 ;  /* 0x001df81201007387 */ /* 0x0011e40000100a00 */
[----:B0-----:R-:W-:-:S02]  /*38090*/  IMAD.MOV.U32 R18, RZ, RZ, R20 ;  /* 0x000000ffff127224 */ /* 0x001fc400078e0014 */
[----:B-----5:R-:W0:Y:S04]  /*380a0*/  LDSM.16.M88.4 R20, [R29+0x18080] ;  /* 0x018080001d14783b */ /* 0x020e280000000200 */
[----:B------:R-:W-:Y:S04]  /*380b0*/  STL.64 [R1+0x1df0], R16 ;  /* 0x001df01001007387 */ /* 0x000fe80000100a00 */
[----:B0-----:R-:W-:Y:S01]  /*380c0*/  STL.64 [R1+0x1d20], R22 ;  /* 0x001d201601007387 */ /* 0x001fe20000100a00 */
[----:B------:R-:W-:Y:S02]  /*380d0*/  STL.64 [R1+0x1d18], R20 ;  /* 0x001d181401007387 */ /* 0x000fe40000100a00 */
[----:B------:R-:W-:Y:S02]  /*380e0*/  STL.64 [R1+0x60], R24 ;  /* 0x0000601801007387 */ /* 0x000fe40000100a00 */
[----:B------:R0:W-:Y:S02]  /*380f0*/  STL.64 [R1+0x68], R26 ;  /* 0x0000681a01007387 */ /* 0x0001e40000100a00 */
[----:B0-----:R-:W3:Y:S01]  /*38100*/  LDL.LU.64 R26, [R1+0x1e80] ;  /* 0x001e8000011a7983 */ /* 0x001ee20000300a00 */
[----:B------:R-:W3:Y:S01]  /*38110*/  LDL.LU.64 R24, [R1+0x1e78] ;  /* 0x001e780001187983 */ /* 0x000ee20000300a00 */
[----:B------:R-:W-:-:S02]  /*38120*/  MOV R19, R6 ;  /* 0x0000000600137202 */ /* 0x000fc40000000f00 */
[----:B------:R-:W-:Y:S02]  /*38130*/  MOV R22, R5 ;  /* 0x0000000500167202 */ /* 0x000fe40000000f00 */
[----:B------:R-:W-:-:S03]  /*38140*/  MOV R23, R4 ;  /* 0x0000000400177202 */ /* 0x000fc60000000f00 */
[----:B---3--:R-:W-:Y:S01]  /*38150*/  HMMA.16816.F32 R16, R8, R18, R24 ;  /* 0x000000120810723c */ /* 0x008fe20000001818 */
[----:B------:R-:W2:Y:S01]  /*38160*/  LDL.LU.64 R26, [R1+0x1e70] ;  /* 0x001e7000011a7983 */ /* 0x000ea20000300a00 */
[----:B------:R-:W3:Y:S11]  /*38170*/  LDL.LU R24, [R1+0x1e68] ;  /* 0x001e680001187983 */ /* 0x000ef60000300800 */
[----:B------:R-:W-:Y:S10]  /*38180*/  @!UPT UIADD3 URZ, URZ, URZ, URZ ;  /* 0x0000003f3f3ff290 */ /* 0x000ff4000fffe03f */
        /* <DEDUP_REMOVED lines=18> */
[----:B------:R-:W1:Y:S04]  /*382b0*/  LDSM.16.M88.4 R4, [R7+0xe080] ;  /* 0x00e080000704783b */ /* 0x000e680000000200 */
[----:B0-----:R-:W-:Y:S01]  /*382c0*/  STL.64 [R1], R16 ;  /* 0x0000001001007387 */ /* 0x001fe20000100a00 */
[----:B------:R0:W-:Y:S03]  /*382d0*/  STL.64 [R1+0x8], R18 ;  /* 0x0000081201007387 */ /* 0x0001e60000100a00 */
[----:B0-----:R-:W4:Y:S01]  /*382e0*/  LDL.LU.64 R18, [R1+0xc8] ;  /* 0x0000c80001127983 */ /* 0x001f220000300a00 */
[----:B-1----:R3:W-:Y:S02]  /*382f0*/  STL [R1+0x1afc], R6 ;  /* 0x001afc0601007387 */ /* 0x0027e40000100800 */
[----:B------:R-:W-:Y:S02]  /*38300*/  STL [R1+0x1af8], R7 ;  /* 0x001af80701007387 */ /* 0x000fe40000100800 */
[----:B------:R-:W-:Y:S02]  /*38310*/  STL.64 [R1+0x1cf8], R4 ;  /* 0x001cf80401007387 */ /* 0x000fe40000100a00 */
[----:B---3--:R-:W-:-:S02]  /*38320*/  IMAD.MOV.U32 R6, RZ, RZ, R24 ;  /* 0x000000ffff067224 */ /* 0x008fc400078e0018 */
[C---:B--2---:R-:W-:Y:S01]  /*38330*/  HMMA.16816.F32 R24, R8.reuse, R26, R12 ;  /* 0x0000001a0818723c */ /* 0x044fe2000000180c */
[----:B------:R-:W2:Y:S01]  /*38340*/  LDL.LU.64 R14, [R1+0x1e60] ;  /* 0x001e6000010e7983 */ /* 0x000ea20000300a00 */
[----:B------:R-:W2:Y:S11]  /*38350*/  LDL.LU.64 R12, [R1+0x1e58] ;  /* 0x001e5800010c7983 */ /* 0x000eb60000300a00 */
[----:B------:R-:W-:Y:S10]  /*38360*/  @!UPT UIADD3 URZ, URZ, URZ, URZ ;  /* 0x0000003f3f3ff290 */ /* 0x000ff4000fffe03f */
[----:B------:R-:W-:Y:S01]  /*38370*/  STL.64 [R1+0x130], R24 ;  /* 0x0001301801007387 */ /* 0x000fe20000100a00 */
[----:B------:R-:W-:Y:S02]  /*38380*/  STL.64 [R1+0x138], R26 ;  /* 0x0001381a01007387 */ /* 0x000fe40000100a00 */
[----:B------:R-:W0:Y:S02]  /*38390*/  LDSM.16.M88.4 R24, [R29+0x19080] ;  /* 0x019080001d18783b */ /* 0x000e240000000200 */
[----:B0-----:R-:W-:Y:S02]  /*383a0*/  STL [R1+0x1c74], R24 ;  /* 0x001c741801007387 */ /* 0x001fe40000100800 */
[----:B------:R-:W-:Y:S02]  /*383b0*/  STL [R1+0x1c70], R25 ;  /* 0x001c701901007387 */ /* 0x000fe40000100800 */
[----:B------:R-:W-:Y:S02]  /*383c0*/  STL [R1+0x1c6c], R26 ;  /* 0x001c6c1a01007387 */ /* 0x000fe40000100800 */
[----:B------:R0:W-:Y:S02]  /*383d0*/  STL [R1+0x1c68], R27 ;  /* 0x001c681b01007387 */ /* 0x0001e40000100800 */
[----:B0-----:R-:W3:Y:S01]  /*383e0*/  LDL.LU.64 R26, [R1+0xd8] ;  /* 0x0000d800011a7983 */ /* 0x001ee20000300a00 */
[----:B--2---:R-:W-:Y:S03]  /*383f0*/  HMMA.16816.F32 R8, R8, R22, R12 ;  /* 0x000000160808723c */ /* 0x004fe6000000180c */
[----:B------:R-:W2:Y:S01]  /*38400*/  LDL.LU.64 R14, [R1+0x1e50] ;  /* 0x001e5000010e7983 */ /* 0x000ea20000300a00 */
[----:B------:R-:W2:Y:S02]  /*38410*/  LDL.LU.64 R12, [R1+0x1e48] ;  /* 0x001e4800010c7983 */ /* 0x000ea40000300a00 */
[----:B------:R0:W-:Y:S02]  /*38420*/  STL.64 [R1+0x1e40], R22 ;  /* 0x001e401601007387 */ /* 0x0001e40000100a00 */
[----:B------:R-:W3:Y:S11]  /*38430*/  LDL.LU R20, [R1+0x340] ;  /* 0x0003400001147983 */ /* 0x000ef60000300800 */
[----:B------:R-:W-:Y:S04]  /*38440*/  @!UPT UIADD3 URZ, URZ, URZ, URZ ;  /* 0x0000003f3f3ff290 */ /* 0x000fe8000fffe03f */
[----:B------:R-:W-:Y:S01]  /*38450*/  STL.64 [R1+0x120], R8 ;  /* 0x0001200801007387 */ /* 0x000fe20000100a00 */
[----:B------:R-:W-:Y:S02]  /*38460*/  STL.64 [R1+0x128], R10 ;  /* 0x0001280a01007387 */ /* 0x000fe40000100a00 */
[----:B------:R-:W1:Y:S04]  /*38470*/  LDSM.16.M88.4 R8, [R29+0x1a080] ;  /* 0x01a080001d08783b */ /* 0x000e680000000200 */
[----:B------:R-:W3:Y:S01]  /*38480*/  LDL.LU R21, [R1+0x344] ;  /* 0x0003440001157983 */ /* 0x000ee20000300800 */
[----:B0-----:R-:W3:Y:S01]  /*38490*/  LDL.LU R22, [R1+0x348] ;  /* 0x0003480001167983 */ /* 0x001ee20000300800 */
[----:B------:R-:W3:Y:S03]  /*384a0*/  LDL.LU R23, [R1+0x34c] ;  /* 0x00034c0001177983 */ /* 0x000ee60000300800 */
[----:B-1----:R-:W-:Y:S01]  /*384b0*/  STL.64 [R1+0x1bf0], R10 ;  /* 0x001bf00a01007387 */ /* 0x002fe20000100a00 */
[----:B------:R0:W-:Y:S03]  /*384c0*/  STL.64 [R1+0x1be8], R8 ;  /* 0x001be80801007387 */ /* 0x0001e60000100a00 */
[----:B0-----:R-:W2:Y:S01]  /*384d0*/  LDL.LU R8, [R1+0x350] ;  /* 0x0003500001087983 */ /* 0x001ea20000300800 */
[----:B------:R-:W2:Y:S01]  /*384e0*/  LDL.LU R9, [R1+0x354] ;  /* 0x0003540001097983 */ /* 0x000ea20000300800 */
[----:B------:R-:W-:-:S02]  /*384f0*/  MOV R7, R3 ;  /* 0x0000000300077202 */ /* 0x000fc40000000f00 */
[----:B------:R-:W-:Y:S02]  /*38500*/  MOV R10, R2 ;  /* 0x00000002000a7202 */ /* 0x000fe40000000f00 */
[----:B------:R-:W-:-:S07]  /*38510*/  MOV R11, R0 ;  /* 0x00000000000b7202 */ /* 0x000fce0000000f00 */
[C---:B--2---:R-:W-:Y:S11]  /*38520*/  HMMA.16816.F32 R8, R12.reuse, R6, R8 ;  /* 0x000000060c08723c */ /* 0x044ff60000001808 */
[----:B------:R-:W-:Y:S11]  /*38530*/  @!UPT UIADD3 URZ, URZ, URZ, URZ ;  /* 0x0000003f3f3ff290 */ /* 0x000ff6000fffe03f */
[----:B------:R-:W-:Y:S01]  /*38540*/  @!UPT UIADD3 URZ, URZ, URZ, URZ ;  /* 0x0000003f3f3ff290 */ /* 0x000fe2000fffe03f */
[----:B------:R-:W-:Y:S01]  /*38550*/  STL.64 [R1+0x110], R8 ;  /* 0x0001100801007387 */ /* 0x000fe20000100a00 */
[----:B------:R0:W-:Y:S02]  /*38560*/  STL.64 [R1+0x1e00], R6 ;  /* 0x001e000601007387 */ /* 0x0001e40000100a00 */
[----:B------:R-:W2:Y:S02]  /*38570*/  LDL.LU R4, [R1+0x330] ;  /* 0x0003300001047983 */ /* 0x000ea40000300800 */
[----:B------:R-:W2:Y:S01]  /*38580*/  LDL.LU R5, [R1+0x334] ;  /* 0x0003340001057983 */ /* 0x000ea20000300800 */
[----:B0-----:R-:W2:Y:S01]  /*38590*/  LDL.LU R6, [R1+0x338] ;  /* 0x0003380001067983 */ /* 0x001ea20000300800 */
[----:B------:R-:W2:Y:S01]  /*385a0*/  LDL.LU R7, [R1+0x33c] ;  /* 0x00033c0001077983 */ /* 0x000ea20000300800 */
[----:B---3--:R-:W-:Y:S01]  /*385b0*/  HMMA.16816.F32 R20, R12, R26, R20 ;  /* 0x0000001a0c14723c */ /* 0x008fe20000001814 */
[----:B------:R-:W-:Y:S01]  /*385c0*/  MOV R0, R11 ;  /* 0x0000000b00007202 */ /* 0x000fe20000000f00 */
[----:B------:R-:W-:Y:S01]  /*385d0*/  IMAD.MOV.U32 R2, RZ, RZ, R10 ;  /* 0x000000ffff027224 */ /* 0x000fe200078e000a */
[----:B------:R-:W3:Y:S03]  /*385e0*/  LDL.64 R8, [R1+0x50] ;  /* 0x0000500001087983 */ /* 0x000ee60000100a00 */
[----:B------:R-:W-:Y:S01]  /*385f0*/  STL [R1+0x1c28], R0 ;  /* 0x001c280001007387 */ /* 0x000fe20000100800 */
[----:B------:R-:W-:Y:S01]  /*38600*/  STL [R1+0x1c24], R2 ;  /* 0x001c240201007387 */ /* 0x000fe20000100800 */
[----:B------:R-:W-:-:S02]  /*38610*/  MOV R10, R27 ;  /* 0x0000001b000a7202 */ /* 0x000fc40000000f00 */
[----:B------:R-:W-:Y:S01]  /*38620*/  MOV R3, R26 ;  /* 0x0000001a00037202 */ /* 0x000fe20000000f00 */
[----:B----4-:R-:W-:Y:S01]  /*38630*/  IMAD.MOV.U32 R29, RZ, RZ, R18 ;  /* 0x000000ffff1d7224 */ /* 0x010fe200078e0012 */
[----:B------:R-:W-:-:S11]  /*38640*/  MOV R28, R19 ;  /* 0x00000013001c7202 */ /* 0x000fd60000000f00 */
[----:B------:R0:W-:Y:S01]  /*38650*/  STL.64 [R1+0x100], R20 ;  /* 0x0001001401007387 */ /* 0x0001e20000100a00 */
[----:B------:R1:W-:Y:S03]  /*38660*/  STL.64 [R1+0x108], R22 ;  /* 0x0001081601007387 */ /* 0x0003e60000100a00 */
[----:B0-----:R-:W4:Y:S01]  /*38670*/  LDL.LU R20, [R1+0x320] ;  /* 0x0003200001147983 */ /* 0x001f220000300800 */
[----:B------:R-:W4:Y:S02]  /*38680*/  LDL.LU R21, [R1+0x324] ;  /* 0x0003240001157983 */ /* 0x000f240000300800 */
[----:B-1----:R-:W4:Y:S02]  /*38690*/  LDL.LU R22, [R1+0x328] ;  /* 0x0003280001167983 */ /* 0x002f240000300800 */
[----:B------:R-:W4:Y:S01]  /*386a0*/  LDL.LU R23, [R1+0x32c] ;  /* 0x00032c0001177983 */ /* 0x000f220000300800 */
[----:B------:R-:W4:Y:S01]  /*386b0*/  LDL.LU.64 R26, [R1+0xb8] ;  /* 0x0000b800011a7983 */ /* 0x000f220000300a00 */
[----:B------:R-:W-:Y:S02]  /*386c0*/  STL [R1+0x1de4], R10 ;  /* 0x001de40a01007387 */ /* 0x000fe40000100800 */
[----:B------:R-:W-:Y:S01]  /*386d0*/  STL [R1+0x1de0], R3 ;  /* 0x001de00301007387 */ /* 0x000fe20000100800 */
[----:B--2---:R-:W-:Y:S11]  /*386e0*/  HMMA.16816.F32 R4, R12, R18, R4 ;  /* 0x000000120c04723c */ /* 0x004ff60000001804 */
[----:B------:R-:W-:Y:S11]  /*386f0*/  @!UPT UIADD3 URZ, URZ, URZ, URZ ;  /* 0x0000003f3f3ff290 */ /* 0x000ff6000fffe03f */
[----:B------:R-:W-:Y:S01]  /*38700*/  @!UPT UIADD3 URZ, URZ, URZ, URZ ;  /* 0x0000003f3f3ff290 */ /* 0x000fe2000fffe03f */
[----:B------:R-:W-:Y:S01]  /*38710*/  STL.64 [R1+0xf0], R4 ;  /* 0x0000f00401007387 */ /* 0x000fe20000100a00 */
[----:B------:R-:W2:Y:S02]  /*38720*/  LDL.LU R16, [R1+0x2d0] ;  /* 0x0002d00001107983 */ /* 0x000ea40000300800 */
[----:B------:R-:W2:Y:S02]  /*38730*/  LDL.LU R17, [R1+0x2d4] ;  /* 0x0002d40001117983 */ /* 0x000ea40000300800 */
[----:B------:R-:W5:Y:S01]  /*38740*/  LDL.LU R18, [R1+0x2d8] ;  /* 0x0002d80001127983 */ /* 0x000f620000300800 */
[----:B------:R-:W5:Y:S04]  /*38750*/  LDL.LU R19, [R1+0x2dc] ;  /* 0x0002dc0001137983 */ /* 0x000f680000300800 */
[----:B-----5:R-:W-:Y:S01]  /*38760*/  STL.64 [R1+0x1e10], R18 ;  /* 0x001e101201007387 */ /* 0x020fe20000100a00 */
[----:B--2---:R0:W-:Y:S03]  /*38770*/  STL.64 [R1+0x1e08], R16 ;  /* 0x001e081001007387 */ /* 0x0041e60000100a00 */
[----:B0-----:R-:W2:Y:S01]  /*38780*/  LDL.LU R16, [R1+0x2e0] ;  /* 0x0002e00001107983 */ /* 0x001ea20000300800 */
[----:B------:R-:W2:Y:S02]  /*38790*/  LDL.LU R17, [R1+0x2e4] ;  /* 0x0002e40001117983 */ /* 0x000ea40000300800 */
[----:B------:R-:W5:Y:S02]  /*387a0*/  LDL.LU R18, [R1+0x2e8] ;  /* 0x0002e80001127983 */ /* 0x000f640000300800 */
[----:B------:R-:W5:Y:S02]  /*387b0*/  LDL.LU R19, [R1+0x2ec] ;  /* 0x0002ec0001137983 */ /* 0x000f640000300800 */
[----:B-----5:R-:W-:Y:S01]  /*387c0*/  STL.64 [R1+0x1e20], R18 ;  /* 0x001e201201007387 */ /* 0x020fe20000100a00 */
[----:B--2---:R0:W-:Y:S03]  /*387d0*/  STL.64 [R1+0x1e18], R16 ;  /* 0x001e181001007387 */ /* 0x0041e60000100a00 */
[----:B0-----:R-:W2:Y:S01]  /*387e0*/  LDL.LU R16, [R1+0x300] ;  /* 0x0003000001107983 */ /* 0x001ea20000300800 */
[----:B------:R-:W2:Y:S02]  /*387f0*/  LDL.LU R17, [R1+0x304] ;  /* 0x0003040001117983 */ /* 0x000ea40000300800 */
[----:B------:R-:W5:Y:S02]  /*38800*/  LDL.LU R18, [R1+0x308] ;  /* 0x0003080001127983 */ /* 0x000f640000300800 */
[----:B------:R-:W5:Y:S01]  /*38810*/  LDL.LU R19, [R1+0x30c] ;  /* 0x00030c0001137983 */ /* 0x000f620000300800 */
[----:B------:R-:W-:-:S02]  /*38820*/  MOV R0, R6 ;  /* 0x0000000600007202 */ /* 0x000fc40000000f00 */
[----:B------:R-:W-:Y:S01]  /*38830*/  MOV R2, R7 ;  /* 0x0000000700027202 */ /* 0x000fe20000000f00 */
[----:B----4-:R-:W-:Y:S01]  /*38840*/  HMMA.16816.F32 R20, R12, R26, R20 ;  /* 0x0000001a0c14723c */ /* 0x010fe20000001814 */
[----:B-----5:R0:W-:Y:S01]  /*38850*/  STL.64 [R1+0x1e38], R18 ;  /* 0x001e381201007387 */ /* 0x0201e20000100a00 */
[----:B--2---:R-:W-:Y:S03]  /*38860*/  STL.64 [R1+0x1e30], R16 ;  /* 0x001e301001007387 */ /* 0x004fe60000100a00 */
[----:B0-----:R-:W2:Y:S01]  /*38870*/  LDL.LU.64 R18, [R1+0xa8] ;  /* 0x0000a80001127983 */ /* 0x001ea20000300a00 */
[----:B------:R-:W4:Y:S01]  /*38880*/  LDL.LU.64 R6, [R1+0x88] ;  /* 0x0000880001067983 */ /* 0x000f220000300a00 */
[----:B------:R-:W-:Y:S11]  /*38890*/  MOV R3, R27 ;  /* 0x0000001b00037202 */ /* 0x000ff60000000f00 */
[----:B------:R-:W-:Y:S06]  /*388a0*/  @!UPT UIADD3 URZ, URZ, URZ, URZ ;  /* 0x0000003f3f3ff290 */ /* 0x000fec000fffe03f */
[----:B------:R-:W-:Y:S01]  /*388b0*/  MOV R11, R23 ;  /* 0x00000017000b7202 */ /* 0x000fe20000000f00 */
[----:B------:R-:W-:Y:S02]  /*388c0*/  IMAD.MOV.U32 R10, RZ, RZ, R26 ;  /* 0x000000ffff0a7224 */ /* 0x000fe400078e001a */
[----:B------:R-:W-:Y:S01]  /*388d0*/  IMAD.MOV.U32 R27, RZ, RZ, R22 ;  /* 0x000000ffff1b7224 */ /* 0x000fe200078e0016 */
[----:B------:R-:W-:Y:S02]  /*388e0*/  MOV R26, R21 ;  /* 0x00000015001a7202 */ /* 0x000fe40000000f00 */
[----:B------:R-:W-:Y:S01]  /*388f0*/  MOV R25, R20 ;  /* 0x0000001400197202 */ /* 0x000fe20000000f00 */
[----:B----4-:R0:W-:Y:S04]  /*38900*/  STL.64 [R1+0x1e28], R6 ;  /* 0x001e280601007387 */ /* 0x0101e80000100a00 */
[----:B0-----:R-:W4:Y:S01]  /*38910*/  LDL.LU.64 R6, [R1+0x98] ;  /* 0x0000980001067983 */ /* 0x001f220000300a00 */
[----:B------:R-:W-:Y:S02]  /*38920*/  STL [R1+0x1dec], R28 ;  /* 0x001dec1c01007387 */ /* 0x000fe40000100800 */
[----:B------:R-:W-:Y:S02]  /*38930*/  STL [R1+0x1de8], R29 ;  /* 0x001de81d01007387 */ /* 0x000fe40000100800 */
[----:B------:R-:W-:Y:S01]  /*38940*/  STL [R1+0x1c7c], R2 ;  /* 0x001c7c0201007387 */ /* 0x000fe20000100800 */
[----:B------:R-:W-:Y:S01]  /*38950*/  STL [R1+0x1c78], R0 ;  /* 0x001c780001007387 */ /* 0x000fe20000100800 */
[----:B------:R-:W5:Y:S02]  /*38960*/  LDL.LU.64 R22, [R1+0x1e40] ;  /* 0x001e400001167983 */ /* 0x000f640000300a00 */
[----:B------:R-:W-:Y:S02]  /*38970*/  STL [R1+0x1c8c], R11 ;  /* 0x001c8c0b01007387 */ /* 0x000fe40000100800 */
[----:B------:R-:W-:Y:S01]  /*38980*/  STL [R1+0x1c88], R27 ;  /* 0x001c881b01007387 */ /* 0x000fe20000100800 */
[----:B------:R-:W-:Y:S01]  /*38990*/  STL [R1+0x1c84], R26 ;  /* 0x001c841a01007387 */ /* 0x000fe20000100800 */
[----:B------:R0:W-:Y:S02]  /*389a0*/  STL [R1+0x1c80], R25 ;  /* 0x001c801901007387 */ /* 0x0001e40000100800 */
[----:B------:R-:W3:Y:S01]  /*389b0*/  LDL.LU R24, [R1+0x310] ;  /* 0x0003100001187983 */ /* 0x000ee20000300800 */
[----:B0-----:R-:W3:Y:S01]  /*389c0*/  LDL.LU R25, [R1+0x314] ;  /* 0x0003140001197983 */ /* 0x001ee20000300800 */
[----:B------:R-:W3:Y:S02]  /*389d0*/  LDL.LU R26, [R1+0x318] ;  /* 0x00031800011a7983 */ /* 0x000ee40000300800 */
[----:B------:R-:W3:Y:S01]  /*389e0*/  LDL.LU R27, [R1+0x31c] ;  /* 0x00031c00011b7983 */ /* 0x000ee20000300800 */
[----:B--2---:R-:W-:-:S02]  /*389f0*/  MOV R21, R18 ;  /* 0x0000001200157202 */ /* 0x004fc40000000f00 */
[----:B------:R-:W-:Y:S01]  /*38a00*/  MOV R20, R19 ;  /* 0x0000001300147202 */ /* 0x000fe20000000f00 */
[C---:B---3--:R-:W-:Y:S01]  /*38a10*/  HMMA.16816.F32 R24, R12.reuse, R18, R24 ;  /* 0x000000120c18723c */ /* 0x048fe20000001818 */
[----:B------:R-:W2:Y:S01]  /*38a20*/  LDL.LU.64 R18, [R1+0x1e38] ;  /* 0x001e380001127983 */ /* 0x000ea20000300a00 */
[----:B------:R-:W2:Y:S01]  /*38a30*/  LDL.LU.64 R16, [R1+0x1e30] ;  /* 0x001e300001107983 */ /* 0x000ea20000300a00 */
[----:B----4-:R-:W-:Y:S01]  /*38a40*/  MOV R28, R6 ;  /* 0x00000006001c7202 */ /* 0x010fe20000000f00 */
[----:B------:R-:W-:Y:S11]  /*38a50*/  IMAD.MOV.U32 R29, RZ, RZ, R7 ;  /* 0x000000ffff1d7224 */ /* 0x000ff600078e0007 */
[----:B------:R-:W-:Y:S08]  /*38a60*/  @!UPT UIADD3 URZ, URZ, URZ, URZ ;  /* 0x0000003f3f3ff290 */ /* 0x000ff0000fffe03f */
[----:B------:R0:W-:Y:S01]  /*38a70*/  STL [R1+0x290], R24 ;  /* 0x0002901801007387 */ /* 0x0001e20000100800 */
[----:B------:R-:W-:Y:S01]  /*38a80*/  IMAD.MOV.U32 R2, RZ, RZ, R25 ;  /* 0x000000ffff027224 */ /* 0x000fe200078e0019 */
[----:B------:R-:W-:Y:S02]  /*38a90*/  MOV R0, R26 ;  /* 0x0000001a00007202 */ /* 0x000fe40000000f00 */
[----:B0-----:R-:W-:Y:S01]  /*38aa0*/  MOV R24, R27 ;  /* 0x0000001b00187202 */ /* 0x001fe20000000f00 */
[C---:B--2---:R-:W-:Y:S01]  /*38ab0*/  HMMA.16816.F32 R16, R12.reuse, R6, R16 ;  /* 0x000000060c10723c */ /* 0x044fe20000001810 */
[----:B------:R-:W2:Y:S11]  /*38ac0*/  LDL.LU.64 R6, [R1+0x1e28] ;  /* 0x001e280001067983 */ /* 0x000eb60000300a00 */
[----:B------:R-:W-:Y:S11]  /*38ad0*/  @!UPT UIADD3 URZ, URZ, URZ, URZ ;  /* 0x0000003f3f3ff290 */ /* 0x000ff6000fffe03f */
[----:B------:R-:W-:Y:S01]  /*38ae0*/  @!UPT UIADD3 URZ, URZ, URZ, URZ ;  /* 0x0000003f3f3ff290 */ /* 0x000fe2000fffe03f */
[----:B------:R-:W-:Y:S01]  /*38af0*/  MOV R26, R18 ;  /* 0x00000012001a7202 */ /* 0x000fe20000000f00 */
[----:B------:R-:W-:Y:S01]  /*38b00*/  IMAD.MOV.U32 R25, RZ, RZ, R19 ;  /* 0x000000ffff197224 */ /* 0x000fe200078e0013 */
[----:B------:R-:W-:Y:S02]  /*38b10*/  MOV R11, R16 ;  /* 0x00000010000b7202 */ /* 0x000fe40000000f00 */
[----:B------:R-:W-:Y:S01]  /*38b20*/  MOV R27, R17 ;  /* 0x00000011001b7202 */ /* 0x000fe20000000f00 */
[----:B------:R-:W2:Y:S01]  /*38b30*/  LDL.LU.64 R18, [R1+0x1e20] ;  /* 0x001e200001127983 */ /* 0x000ea20000300a00 */
[----:B------:R-:W2:Y:S02]  /*38b40*/  LDL.LU.64 R16, [R1+0x1e18] ;  /* 0x001e180001107983 */ /* 0x000ea40000300a00 */
[----:B------:R-:W-:Y:S02]  /*38b50*/  STL [R1+0x1d10], R11 ;  /* 0x001d100b01007387 */ /* 0x000fe40000100800 */
[----:B------:R-:W-:Y:S01]  /*38b60*/  STL.64 [R1+0x1d08], R8 ;  /* 0x001d080801007387 */ /* 0x000fe20000100a00 */
[----:B------:R-:W-:Y:S01]  /*38b70*/  STL.64 [R1+0x1c98], R26 ;  /* 0x001c981a01007387 */ /* 0x000fe20000100a00 */
[----:B------:R0:W-:Y:S03]  /*38b80*/  STL.64 [R1+0x1c90], R24 ;  /* 0x001c901801007387 */ /* 0x0001e60000100a00 */
[----:B0-----:R-:W3:Y:S01]  /*38b90*/  LDL.LU R24, [R1+0x2c0] ;  /* 0x0002c00001187983 */ /* 0x001ee20000300800 */
        /* <DEDUP_REMOVED lines=8> */
[----:B0-----:R-:W5:Y:S01]  /*38c20*/  LDL.LU.64 R18, [R1+0x1e10] ;  /* 0x001e100001127983 */ /* 0x001f620000300a00 */
[----:B------:R-:W5:Y:S01]  /*38c30*/  LDL.LU.64 R16, [R1+0x1e08] ;  /* 0x001e080001107983 */ /* 0x000f620000300a00 */
[----:B------:R-:W-:Y:S02]  /*38c40*/  MOV R9, R6 ;  /* 0x0000000600097202 */ /* 0x000fe40000000f00 */
[----:B------:R-:W-:Y:S02]  /*38c50*/  MOV R8, R7 ;  /* 0x0000000700087202 */ /* 0x000fe40000000f00 */
[----:B------:R-:W3:Y:S01]  /*38c60*/  LDL.LU.64 R6, [R1+0x1e00] ;  /* 0x001e000001067983 */ /* 0x000ee20000300a00 */
[----:B-----5:R-:W-:Y:S11]  /*38c70*/  HMMA.16816.F32 R16, R12, R22, R16 ;  /* 0x000000160c10723c */ /* 0x020ff60000001810 */
[----:B------:R-:W-:Y:S11]  /*38c80*/  @!UPT UIADD3 URZ, URZ, URZ, URZ ;  /* 0x0000003f3f3ff290 */ /* 0x000ff6000fffe03f */
[----:B------:R-:W-:Y:S01]  /*38c90*/  @!UPT UIADD3 URZ, URZ, URZ, URZ ;  /* 0x0000003f3f3ff290 */ /* 0x000fe2000fffe03f */
[----:B------:R0:W-:Y:S01]  /*38ca0*/  STL.64 [R1+0x310], R16 ;  /* 0x0003101001007387 */ /* 0x0001e20000100a00 */
[----:B------:R-:W-:Y:S01]  /*38cb0*/  MOV R15, R18 ;  /* 0x00000012000f7202 */ /* 0x000fe20000000f00 */
[----:B------:R-:W-:Y:S02]  /*38cc0*/  IMAD.MOV.U32 R14, RZ, RZ, R19 ;  /* 0x000000ffff0e7224 */ /* 0x000fe400078e0013 */
[----:B------:R-:W3:Y:S04]  /*38cd0*/  LDL.LU.64 R18, [R1+0x1df8] ;  /* 0x001df80001127983 */ /* 0x000ee80000300a00 */
[----:B0-----:R-:W3:Y:S01]  /*38ce0*/  LDL.LU.64 R16, [R1+0x1df0] ;  /* 0x001df00001107983 */ /* 0x001ee20000300a00 */
[----:B------:R-:W-:Y:S02]  /*38cf0*/  STL.64 [R1+0x1d38], R22 ;  /* 0x001d381601007387 */ /* 0x000fe40000100a00 */
[----:B------:R-:W-:Y:S02]  /*38d00*/  STL [R1+0x1b74], R15 ;  /* 0x001b740f01007387 */ /* 0x000fe40000100800 */
[----:B------:R-:W2:Y:S01]  /*38d10*/  LDL R12, [R1] ;  /* 0x00000000010c7983 */ /* 0x000ea20000100800 */
[----:B------:R-:W2:Y:S01]  /*38d20*/  LDL R13, [R1+0x4] ;  /* 0x00000400010d7983 */ /* 0x000ea20000100800 */
[----:B------:R-:W-:Y:S01]  /*38d30*/  STL [R1+0x1ca8], R14 ;  /* 0x001ca80e01007387 */ /* 0x000fe20000100800 */
[----:B---3--:R-:W-:Y:S02]  /*38d40*/  HMMA.16816.F32 R4, R16, R6, R24 ;  /* 0x000000061004723c */ /* 0x008fe40000001818 */
[----:B--2---:R0:W-:Y:S04]  /*38d50*/  STL.64 [R1+0x1ca0], R12 ;  /* 0x001ca00c01007387 */ /* 0x0041e80000100a00 */
[----:B0-----:R-:W2:Y:S11]  /*38d60*/  LDL R12, [R1+0x10] ;  /* 0x00001000010c7983 */ /* 0x001eb60000100800 */
[----:B------:R-:W-:Y:S06]  /*38d70*/  @!UPT UIADD3 URZ, URZ, URZ, URZ ;  /* 0x0000003f3f3ff290 */ /* 0x000fec000fffe03f */
[----:B------:R-:W-:Y:S01]  /*38d80*/  STL.64 [R1+0x300], R4 ;  /* 0x0003000401007387 */ /* 0x000fe20000100a00 */
[----:B------:R-:W-:Y:S02]  /*38d90*/  STL.64 [R1+0x308], R6 ;  /* 0x0003080601007387 */ /* 0x000fe40000100a00 */
[----:B------:R-:W2:Y:S02]  /*38da0*/  LDL R13, [R1+0x14] ;  /* 0x00001400010d7983 */ /* 0x000ea40000100800 */
[----:B--2---:R0:W-:Y:S01]  /*38db0*/  STL.64 [R1+0x1cc0], R12 ;  /* 0x001cc00c01007387 */ /* 0x0041e20000100a00 */
[----:B------:R-:W2:Y:S02]  /*38dc0*/  LDL.LU R24, [R1+0x1c0] ;  /* 0x0001c00001187983 */ /* 0x000ea40000300800 */
[----:B------:R-:W2:Y:S02]  /*38dd0*/  LDL.LU R25, [R1+0x1c4] ;  /* 0x0001c40001197983 */ /* 0x000ea40000300800 */
[----:B------:R-:W3:Y:S01]  /*38de0*/  LDL.LU R26, [R1+0x1c8] ;  /* 0x0001c800011a7983 */ /* 0x000ee20000300800 */
[----:B------:R-:W3:Y:S04]  /*38df0*/  LDL.LU R27, [R1+0x1cc] ;  /* 0x0001cc00011b7983 */ /* 0x000ee80000300800 */
[----:B0-----:R-:W4:Y:S04]  /*38e00*/  LDL R12, [R1+0x20] ;  /* 0x00002000010c7983 */ /* 0x001f280000100800 */
[----:B------:R-:W4:Y:S04]  /*38e10*/  LDL R13, [R1+0x24] ;  /* 0x00002400010d7983 */ /* 0x000f280000100800 */
[----:B----4-:R0:W-:Y:S04]  /*38e20*/  STL.64 [R1+0x1cd8], R12 ;  /* 0x001cd80c01007387 */ /* 0x0101e80000100a00 */
[----:B0-----:R-:W4:Y:S04]  /*38e30*/  LDL.64 R12, [R1+0x30] ;  /* 0x00003000010c7983 */ /* 0x001f280000100a00 */
[----:B----4-:R0:W-:Y:S04]  /*38e40*/  STL.64 [R1+0x1cf0], R12 ;  /* 0x001cf00c01007387 */ /* 0x0101e80000100a00 */
[----:B0-----:R-:W4:Y:S04]  /*38e50*/  LDL R12, [R1+0x40] ;  /* 0x00004000010c7983 */ /* 0x001f280000100800 */
[----:B------:R-:W4:Y:S04]  /*38e60*/  LDL R13, [R1+0x44] ;  /* 0x00004400010d7983 */ /* 0x000f280000100800 */
[----:B----4-:R0:W-:Y:S01]  /*38e70*/  STL.64 [R1+0x1d00], R12 ;  /* 0x001d000c01007387 */ /* 0x0101e20000100a00 */
[----:B------:R-:W4:Y:S02]  /*38e80*/  LDL.LU R4, [R1+0x210] ;  /* 0x0002100001047983 */ /* 0x000f240000300800 */
[----:B------:R-:W4:Y:S02]  /*38e90*/  LDL.LU R5, [R1+0x214] ;  /* 0x0002140001057983 */ /* 0x000f240000300800 */
[----:B------:R-:W5:Y:S01]  /*38ea0*/  LDL.LU R6, [R1+0x218] ;  /* 0x0002180001067983 */ /* 0x000f620000300800 */
[----:B------:R-:W5:Y:S04]  /*38eb0*/  LDL.LU R7, [R1+0x21c] ;  /* 0x00021c0001077983 */ /* 0x000f680000300800 */
[----:B-----5:R-:W-:Y:S01]  /*38ec0*/  STL.64 [R1+0x1d30], R6 ;  /* 0x001d300601007387 */ /* 0x020fe20000100a00 */
[----:B----4-:R1:W-:Y:S02]  /*38ed0*/  STL.64 [R1+0x1d28], R4 ;  /* 0x001d280401007387 */ /* 0x0103e40000100a00 */
[----:B0-----:R-:W4:Y:S02]  /*38ee0*/  LDL.LU R12, [R1+0x220] ;  /* 0x00022000010c7983 */ /* 0x001f240000300800 */
[----:B------:R-:W4:Y:S01]  /*38ef0*/  LDL.LU R13, [R1+0x224] ;  /* 0x00022400010d7983 */ /* 0x000f220000300800 */
[----:B------:R-:W5:Y:S01]  /*38f00*/  LDL.LU R14, [R1+0x228] ;  /* 0x00022800010e7983 */ /* 0x000f620000300800 */
[----:B------:R-:W5:Y:S03]  /*38f10*/  LDL.LU R15, [R1+0x22c] ;  /* 0x00022c00010f7983 */ /* 0x000f660000300800 */
[----:B-----5:R-:W-:Y:S01]  /*38f20*/  STL.64 [R1+0x1d48], R14 ;  /* 0x001d480e01007387 */ /* 0x020fe20000100a00 */
[----:B----4-:R-:W-:Y:S02]  /*38f30*/  STL.64 [R1+0x1d40], R12 ;  /* 0x001d400c01007387 */ /* 0x010fe40000100a00 */
[----:B-1----:R-:W4:Y:S02]  /*38f40*/  LDL.LU R4, [R1+0x240] ;  /* 0x0002400001047983 */ /* 0x002f240000300800 */
[----:B------:R-:W4:Y:S01]  /*38f50*/  LDL.LU R5, [R1+0x244] ;  /* 0x0002440001057983 */ /* 0x000f220000300800 */
[----:B------:R-:W5:Y:S01]  /*38f60*/  LDL.LU R6, [R1+0x248] ;  /* 0x0002480001067983 */ /* 0x000f620000300800 */
[----:B------:R-:W5:Y:S01]  /*38f70*/  LDL.LU R7, [R1+0x24c] ;  /* 0x00024c0001077983 */ /* 0x000f620000300800 */
[----:B------:R-:W-:-:S02]  /*38f80*/  MOV R22, R9 ;  /* 0x0000000900167202 */ /* 0x000fc40000000f00 */
[----:B------:R-:W-:Y:S01]  /*38f90*/  MOV R23, R8 ;  /* 0x0000000800177202 */ /* 0x000fe20000000f00 */
[----:B-----5:R0:W-:Y:S01]  /*38fa0*/  STL.64 [R1+0x1d58], R6 ;  /* 0x001d580601007387 */ /* 0x0201e20000100a00 */
[----:B----4-:R-:W-:Y:S03]  /*38fb0*/  STL.64 [R1+0x1d50], R4 ;  /* 0x001d500401007387 */ /* 0x010fe60000100a00 */
[----:B------:R-:W-:Y:S01]  /*38fc0*/  STL.64 [R1+0x1d60], R22 ;  /* 0x001d601601007387 */ /* 0x000fe20000100a00 */
[----:B0-----:R-:W-:Y:S01]  /*38fd0*/  MOV R6, R28 ;  /* 0x0000001c00067202 */ /* 0x001fe20000000f00 */
[----:B------:R-:W-:Y:S01]  /*38fe0*/  IMAD.MOV.U32 R7, RZ, RZ, R29 ;  /* 0x000000ffff077224 */ /* 0x000fe200078e001d */
[----:B------:R-:W4:Y:S01]  /*38ff0*/  LDL.LU R28, [R1+0x1dec] ;  /* 0x001dec00011c7983 */ /* 0x000f220000300800 */
[----:B------:R-:W5:Y:S03]  /*39000*/  LDL.LU R29, [R1+0x1de8] ;  /* 0x001de800011d7983 */ /* 0x000f660000300800 */
[----:B------:R0:W-:Y:S02]  /*39010*/  STL.64 [R1+0x1d68], R6 ;  /* 0x001d680601007387 */ /* 0x0001e40000100a00 */
[----:B0-----:R-:W-:-:S02]  /*39020*/  MOV R6, R21 ;  /* 0x0000001500067202 */ /* 0x001fc40000000f00 */
[----:B------:R-:W-:-:S05]  /*39030*/  MOV R7, R20 ;  /* 0x0000001400077202 */ /* 0x000fca0000000f00 */
[----:B------:R0:W-:Y:S01]  /*39040*/  STL.64 [R1+0x1d80], R6 ;  /* 0x001d800601007387 */ /* 0x0001e20000100a00 */
[----:B------:R-:W2:Y:S02]  /*39050*/  LDL.LU R20, [R1+0x260] ;  /* 0x0002600001147983 */ /* 0x000ea40000300800 */
[----:B------:R-:W2:Y:S02]  /*39060*/  LDL.LU R21, [R1+0x264] ;  /* 0x0002640001157983 */ /* 0x000ea40000300800 */
[----:B------:R-:W2:Y:S01]  /*39070*/  LDL.LU R22, [R1+0x268] ;  /* 0x0002680001167983 */ /* 0x000ea20000300800 */
[----:B------:R-:W2:Y:S01]  /*39080*/  LDL.LU R23, [R1+0x26c] ;  /* 0x00026c0001177983 */ /* 0x000ea20000300800 */
[----:B0-----:R-:W-:Y:S01]  /*39090*/  MOV R6, R10 ;  /* 0x0000000a00067202 */ /* 0x001fe20000000f00 */
[----:B------:R-:W-:Y:S02]  /*390a0*/  IMAD.MOV.U32 R7, RZ, RZ, R3 ;  /* 0x000000ffff077224 */ /* 0x000fe400078e0003 */
[----:B------:R-:W3:Y:S01]  /*390b0*/  LDL.LU R10, [R1+0x1de4] ;  /* 0x001de400010a7983 */ /* 0x000ee20000300800 */
[----:B------:R-:W3:Y:S03]  /*390c0*/  LDL.LU R3, [R1+0x1de0] ;  /* 0x001de00001037983 */ /* 0x000ee60000300800 */
[----:B------:R-:W-:Y:S04]  /*390d0*/  STL.64 [R1+0x1d98], R6 ;  /* 0x001d980601007387 */ /* 0x000fe80000100a00 */
[----:B--2---:R-:W-:Y:S01]  /*390e0*/  STL.64 [R1+0x1d78], R22 ;  /* 0x001d781601007387 */ /* 0x004fe20000100a00 */
[----:B------:R0:W-:Y:S03]  /*390f0*/  STL.64 [R1+0x1d70], R20 ;  /* 0x001d701401007387 */ /* 0x0001e60000100a00 */
[----:B0-----:R-:W2:Y:S01]  /*39100*/  LDL.LU R20, [R1+0x270] ;  /* 0x0002700001147983 */ /* 0x001ea20000300800 */
[----:B------:R-:W2:Y:S02]  /*39110*/  LDL.LU R21, [R1+0x274] ;  /* 0x0002740001157983 */ /* 0x000ea40000300800 */
[----:B------:R-:W2:Y:S02]  /*39120*/  LDL.LU R22, [R1+0x278] ;  /* 0x0002780001167983 */ /* 0x000ea40000300800 */
[----:B------:R-:W2:Y:S01]  /*39130*/  LDL.LU R23, [R1+0x27c] ;  /* 0x00027c0001177983 */ /* 0x000ea20000300800 */
[----:B-----5:R-:W-:-:S02]  /*39140*/  MOV R6, R29 ;  /* 0x0000001d00067202 */ /* 0x020fc40000000f00 */
[----:B----4-:R-:W-:Y:S01]  /*39150*/  MOV R7, R28 ;  /* 0x0000001c00077202 */ /* 0x010fe20000000f00 */
[----:B------:R-:W4:Y:S01]  /*39160*/  LDL.LU R29, [R1+0x1ddc] ;  /* 0x001ddc00011d7983 */ /* 0x000f220000300800 */
[----:B------:R-:W5:Y:S03]  /*39170*/  LDL.LU R28, [R1+0x1dd8] ;  /* 0x001dd800011c7983 */ /* 0x000f660000300800 */
[----:B------:R3:W-:Y:S02]  /*39180*/  STL.64 [R1+0x1db0], R6 ;  /* 0x001db00601007387 */ /* 0x0007e40000100a00 */
[----:B---3--:R-:W-:Y:S02]  /*39190*/  MOV R6, R3 ;  /* 0x0000000300067202 */ /* 0x008fe40000000f00 */
[----:B------:R-:W3:Y:S04]  /*391a0*/  LDL.LU R3, [R1+0x1dd4] ;  /* 0x001dd40001037983 */ /* 0x000ee80000300800 */
        /* <DEDUP_REMOVED lines=22> */
[----:B------:R-:W2:Y:S01]  /*39310*/  LDL.64 R8, [R1+0x60] ;  /* 0x0000600001087983 */ /* 0x000ea20000100a00 */
[----:B------:R-:W-:Y:S02]  /*39320*/  STL.64 [R1+0x1cb8], R26 ;  /* 0x001cb81a01007387 */ /* 0x000fe40000100a00 */
[----:B------:R0:W-:Y:S02]  /*39330*/  STL.64 [R1+0x1cb0], R24 ;  /* 0x001cb01801007387 */ /* 0x0001e40000100a00 */
[----:B0-----:R-:W2:Y:S01]  /*39340*/  LDL.LU R24, [R1+0x1e0] ;  /* 0x0001e00001187983 */ /* 0x001ea20000300800 */
[----:B-----5:R-:W-:-:S02]  /*39350*/  MOV R26, R28 ;  /* 0x0000001c001a7202 */ /* 0x020fc40000000f00 */
[----:B----4-:R-:W-:Y:S02]  /*39360*/  MOV R27, R29 ;  /* 0x0000001d001b7202 */ /* 0x010fe40000000f00 */
[----:B---3--:R-:W-:Y:S02]  /*39370*/  MOV R25, R3 ;  /* 0x0000000300197202 */ /* 0x008fe40000000f00 */
[----:B------:R-:W3:Y:S01]  /*39380*/  LDL.LU R3, [R1+0x1dd0] ;  /* 0x001dd00001037983 */ /* 0x000ee20000300800 */
[----:B------:R-:W4:Y:S02]  /*39390*/  LDL.LU R28, [R1+0x1dcc] ;  /* 0x001dcc00011c7983 */ /* 0x000f240000300800 */
[----:B------:R-:W5:Y:S02]  /*393a0*/  LDL.LU R29, [R1+0x1dc8] ;  /* 0x001dc800011d7983 */ /* 0x000f640000300800 */
[----:B------:R-:W-:Y:S02]  /*393b0*/  STL.64 [R1+0x1cd0], R26 ;  /* 0x001cd01a01007387 */ /* 0x000fe40000100a00 */
[----:B------:R-:W-:Y:S01]  /*393c0*/  IMAD.MOV.U32 R7, RZ, RZ, R10 ;  /* 0x000000ffff077224 */ /* 0x000fe200078e000a */
[----:B--2---:R0:W-:Y:S04]  /*393d0*/  STL.64 [R1+0x1cc8], R24 ;  /* 0x001cc81801007387 */ /* 0x0041e80000100a00 */
[----:B0-----:R-:W2:Y:S01]  /*393e0*/  LDL.LU R24, [R1+0x1f0] ;  /* 0x0001f00001187983 */ /* 0x001ea20000300800 */
[----:B------:R-:W2:Y:S02]  /*393f0*/  LDL.LU R25, [R1+0x1f4] ;  /* 0x0001f40001197983 */ /* 0x000ea40000300800 */
[----:B------:R-:W2:Y:S02]  /*39400*/  LDL.LU R26, [R1+0x1f8] ;  /* 0x0001f800011a7983 */ /* 0x000ea40000300800 */
[----:B------:R-:W2:Y:S01]  /*39410*/  LDL.LU R27, [R1+0x1fc] ;  /* 0x0001fc00011b7983 */ /* 0x000ea20000300800 */
[C---:B------:R-:W-:Y:S01]  /*39420*/  HMMA.16816.F32 R4, R16.reuse, R6, R20 ;  /* 0x000000061004723c */ /* 0x040fe20000001814 */
[----:B--2---:R-:W-:Y:S01]  /*39430*/  STL.64 [R1+0x1ce8], R26 ;  /* 0x001ce81a01007387 */ /* 0x004fe20000100a00 */
[----:B------:R0:W-:Y:S03]  /*39440*/  STL.64 [R1+0x1ce0], R24 ;  /* 0x001ce01801007387 */ /* 0x0001e60000100a00 */
[----:B0-----:R-:W2:Y:S01]  /*39450*/  LDL.LU R24, [R1+0x200] ;  /* 0x0002000001187983 */ /* 0x001ea20000300800 */
[----:B------:R-:W2:Y:S02]  /*39460*/  LDL.LU.64 R22, [R1+0x1dc0] ;  /* 0x001dc00001167983 */ /* 0x000ea40000300a00 */
[----:B------:R-:W2:Y:S11]  /*39470*/  LDL.LU.64 R20, [R1+0x1db8] ;  /* 0x001db80001147983 */ /* 0x000eb60000300a00 */
[----:B------:R-:W-:Y:S04]  /*39480*/  @!UPT UIADD3 URZ, URZ, URZ, URZ ;  /* 0x0000003f3f3ff290 */ /* 0x000fe8000fffe03f */
[----:B------:R-:W-:Y:S01]  /*39490*/  STL.64 [R1+0x2e0], R4 ;  /* 0x0002e00401007387 */ /* 0x000fe20000100a00 */
[----:B------:R0:W-:Y:S04]  /*394a0*/  STL.64 [R1+0x2e8], R6 ;  /* 0x0002e80601007387 */ /* 0x0001e80000100a00 */
[----:B0-----:R-:W2:Y:S02]  /*394b0*/  LDL.LU.64 R6, [R1+0x1db0] ;  /* 0x001db00001067983 */ /* 0x001ea40000300a00 */
[C---:B--2---:R-:W-:Y:S02]  /*394c0*/  HMMA.16816.F32 R4, R16.reuse, R6, R20 ;  /* 0x000000061004723c */ /* 0x044fe40000001814 */
        /* <DEDUP_REMOVED lines=8> */
[----:B------:R-:W2:Y:S11]  /*39550*/  LDL.LU.64 R20, [R1+0x1d88] ;  /* 0x001d880001147983 */ /* 0x000eb60000300a00 */
[----:B------:R-:W-:Y:S09]  /*39560*/  @!UPT UIADD3 URZ, URZ, URZ, URZ ;  /* 0x0000003f3f3ff290 */ /* 0x000ff2000fffe03f */
[----:B------:R-:W-:Y:S01]  /*39570*/  STL.64 [R1+0x2c0], R4 ;  /* 0x0002c00401007387 */ /* 0x000fe20000100a00 */
[----:B------:R0:W-:Y:S03]  /*39580*/  STL.64 [R1+0x2c8], R6 ;  /* 0x0002c80601007387 */ /* 0x0001e60000100a00 */
[----:B0-----:R-:W2:Y:S01]  /*39590*/  LDL.LU.64 R6, [R1+0x1d80] ;  /* 0x001d800001067983 */ /* 0x001ea20000300a00 */
[----:B----4-:R-:W-:Y:S02]  /*395a0*/  MOV R26, R28 ;  /* 0x0000001c001a7202 */ /* 0x010fe40000000f00 */
[----:B---3--:R-:W-:Y:S01]  /*395b0*/  MOV R27, R3 ;  /* 0x00000003001b7202 */ /* 0x008fe20000000f00 */
[C---:B--2---:R-:W-:Y:S01]  /*395c0*/  HMMA.16816.F32 R4, R16.reuse, R6, R20 ;  /* 0x000000061004723c */ /* 0x044fe20000001814 */
[----:B------:R-:W2:Y:S01]  /*395d0*/  LDL.LU.64 R22, [R1+0x1d78] ;  /* 0x001d780001167983 */ /* 0x000ea20000300a00 */
[----:B------:R-:W2:Y:S11]  /*395e0*/  LDL.LU.64 R20, [R1+0x1d70] ;  /* 0x001d700001147983 */ /* 0x000eb60000300a00 */
[----:B------:R-:W-:Y:S10]  /*395f0*/  @!UPT UIADD3 URZ, URZ, URZ, URZ ;  /* 0x0000003f3f3ff290 */ /* 0x000ff4000fffe03f */
[----:B------:R2:W-:Y:S01]  /*39600*/  STL [R1+0x2b0], R4 ;  /* 0x0002b00401007387 */ /* 0x0005e20000100800 */
[----:B------:R-:W-:Y:S01]  /*39610*/  IMAD.MOV.U32 R28, RZ, RZ, R6 ;  /* 0x000000ffff1c7224 */ /* 0x000fe200078e0006 */
[----:B------:R-:W-:Y:S02]  /*39620*/  MOV R3, R7 ;  /* 0x0000000700037202 */ /* 0x000fe40000000f00 */
[----:B------:R-:W2:Y:S01]  /*39630*/  LDL.LU.64 R6, [R1+0x1d68] ;  /* 0x001d680001067983 */ /* 0x000ea20000300a00 */
[----:B-----5:R-:W-:Y:S01]  /*39640*/  IMAD.MOV.U32 R25, RZ, RZ, R29 ;  /* 0x000000ffff197224 */ /* 0x020fe200078e001d */
[----:B------:R-:W-:Y:S01]  /*39650*/  MOV R29, R5 ;  /* 0x00000005001d7202 */ /* 0x000fe20000000f00 */
[----:B------:R-:W-:Y:S01]  /*39660*/  STL [R1+0x1b60], R3 ;  /* 0x001b600301007387 */ /* 0x000fe20000100800 */
[----:B------:R-:W-:Y:S03]  /*39670*/  STL [R1+0x1b5c], R28 ;  /* 0x001b5c1c01007387 */ /* 0x000fe60000100800 */
[----:B------:R-:W-:Y:S01]  /*39680*/  STL [R1+0x1b58], R29 ;  /* 0x001b581d01007387 */ /* 0x000fe20000100800 */
[C---:B--2---:R-:W-:Y:S01]  /*39690*/  HMMA.16816.F32 R4, R16.reuse, R6, R20 ;  /* 0x000000061004723c */ /* 0x044fe20000001814 */
[----:B------:R-:W2:Y:S11]  /*396a0*/  LDL.LU.64 R22, [R1+0x1d60] ;  /* 0x001d600001167983 */ /* 0x000eb60000300a00 */
[----:B------:R-:W-:Y:S11]  /*396b0*/  @!UPT UIADD3 URZ, URZ, URZ, URZ ;  /* 0x0000003f3f3ff290 */ /* 0x000ff6000fffe03f */
[----:B------:R-:W-:Y:S01]  /*396c0*/  STL.64 [R1+0x2a0], R4 ;  /* 0x0002a00401007387 */ /* 0x000fe20000100a00 */
        /* <DEDUP_REMOVED lines=9> */
[----:B0-----:R-:W3:Y:S02]  /*39760*/  LDL.LU.64 R22, [R1+0x1d38] ;  /* 0x001d380001167983 */ /* 0x001ee40000300a00 */
[----:B---3--:R-:W-:Y:S02]  /*39770*/  HMMA.16816.F32 R16, R16, R22, R4 ;  /* 0x000000161010723c */ /* 0x008fe40000001804 */
[----:B------:R-:W3:Y:S01]  /*39780*/  LDL.LU.64 R6, [R1+0x1d30] ;  /* 0x001d300001067983 */ /* 0x000ee20000300a00 */
[----:B------:R-:W3:Y:S02]  /*39790*/  LDL.LU.64 R4, [R1+0x1d28] ;  /* 0x001d280001047983 */ /* 0x000ee40000300a00 */
[----:B------:R-:W4:Y:S02]  /*397a0*/  LDL.LU.64 R22, [R1+0x1d20] ;  /* 0x001d200001167983 */ /* 0x000f240000300a00 */
[----:B------:R-:W4:Y:S11]  /*397b0*/  LDL.LU.64 R20, [R1+0x1d18] ;  /* 0x001d180001147983 */ /* 0x000f360000300a00 */
[----:B------:R-:W-:Y:S05]  /*397c0*/  @!UPT UIADD3 URZ, URZ, URZ, URZ ;  /* 0x0000003f3f3ff290 */ /* 0x000fea000fffe03f */
[----:B------:R0:W-:Y:S01]  /*397d0*/  STL.64 [R1+0x270], R16 ;  /* 0x0002701001007387 */ /* 0x0001e20000100a00 */
[----:B------:R1:W-:Y:S03]  /*397e0*/  STL.64 [R1+0x278], R18 ;  /* 0x0002781201007387 */ /* 0x0003e60000100a00 */
[----:B0-----:R-:W4:Y:S01]  /*397f0*/  LDL.LU R16, [R1+0x230] ;  /* 0x0002300001107983 */ /* 0x001f220000300800 */
[----:B------:R-:W4:Y:S02]  /*39800*/  LDL.LU R17, [R1+0x234] ;  /* 0x0002340001117983 */ /* 0x000f240000300800 */
[----:B-1----:R-:W4:Y:S02]  /*39810*/  LDL.LU R18, [R1+0x238] ;  /* 0x0002380001127983 */ /* 0x002f240000300800 */
[----:B------:R-:W4:Y:S02]  /*39820*/  LDL.LU R19, [R1+0x23c] ;  /* 0x00023c0001137983 */ /* 0x000f240000300800 */
[C---:B----4-:R-:W-:Y:S11]  /*39830*/  HMMA.16816.F32 R16, R20.reuse, R8, R16 ;  /* 0x000000081410723c */ /* 0x050ff60000001810 */
[----:B------:R-:W-:Y:S11]  /*39840*/  @!UPT UIADD3 URZ, URZ, URZ, URZ ;  /* 0x0000003f3f3ff290 */ /* 0x000ff6000fffe03f */
[----:B------:R-:W-:Y:S01]  /*39850*/  @!UPT UIADD3 URZ, URZ, URZ, URZ ;  /* 0x0000003f3f3ff290 */ /* 0x000fe2000fffe03f */
[----:B------:R0:W-:Y:S01]  /*39860*/  STL.64 [R1+0x260], R16 ;  /* 0x0002601001007387 */ /* 0x0001e20000100a00 */
[----:B------:R-:W-:Y:S02]  /*39870*/  STL.64 [R1+0x268], R18 ;  /* 0x0002681201007387 */ /* 0x000fe40000100a00 */
[----:B------:R-:W4:Y:S01]  /*39880*/  LDL.LU R11, [R1+0x1d10] ;  /* 0x001d1000010b7983 */ /* 0x000f220000300800 */
[----:B0-----:R-:W-:Y:S02]  /*39890*/  MOV R17, R8 ;  /* 0x0000000800117202 */ /* 0x001fe40000000f00 */
[----:B------:R-:W-:Y:S02]  /*398a0*/  MOV R16, R9 ;  /* 0x0000000900107202 */ /* 0x000fe40000000f00 */
[----:B------:R-:W2:Y:S02]  /*398b0*/  LDL.LU.64 R8, [R1+0x1d08] ;  /* 0x001d080001087983 */ /* 0x000ea40000300a00 */
[C---:B--2---:R-:W-:Y:S11]  /*398c0*/  HMMA.16816.F32 R12, R20.reuse, R8, R12 ;  /* 0x00000008140c723c */ /* 0x044ff6000000180c */
[----:B------:R-:W-:Y:S11]  /*398d0*/  @!UPT UIADD3 URZ, URZ, URZ, URZ ;  /* 0x0000003f3f3ff290 */ /* 0x000ff6000fffe03f */
[----:B------:R-:W-:Y:S01]  /*398e0*/  @!UPT UIADD3 URZ, URZ, URZ, URZ ;  /* 0x0000003f3f3ff290 */ /* 0x000fe2000fffe03f */
[----:B------:R0:W-:Y:S01]  /*398f0*/  STL.64 [R1+0x250], R12 ;  /* 0x0002500c01007387 */ /* 0x0001e20000100a00 */
[----:B------:R3:W-:Y:S03]  /*39900*/  STL.64 [R1+0x258], R14 ;  /* 0x0002580e01007387 */ /* 0x0007e60000100a00 */
[----:B0-----:R-:W3:Y:S02]  /*39910*/  LDL.LU.64 R12, [R1+0x1d00] ;  /* 0x001d0000010c7983 */ /* 0x001ee40000300a00 */
[----:B---3--:R-:W-:Y:S02]  /*39920*/  HMMA.16816.F32 R12, R20, R12, R4 ;  /* 0x0000000c140c723c */ /* 0x008fe40000001804 */
[----:B------:R-:W2:Y:S11]  /*39930*/  LDL.LU.64 R4, [R1+0x1cf8] ;  /* 0x001cf80001047983 */ /* 0x000eb60000300a00 */
[----:B------:R-:W-:Y:S10]  /*39940*/  @!UPT UIADD3 URZ, URZ, URZ, URZ ;  /* 0x0000003f3f3ff290 */ /* 0x000ff4000fffe03f */
[----:B------:R0:W-:Y:S04]  /*39950*/  STL.64 [R1+0x240], R12 ;  /* 0x0002400c01007387 */ /* 0x0001e80000100a00 */
[----:B0-----:R-:W3:Y:S01]  /*39960*/  LDL.LU.64 R12, [R1+0x1cf0] ;  /* 0x001cf000010c7983 */ /* 0x001ee20000300a00 */
[----:B------:R-:W-:Y:S01]  /*39970*/  MOV R7, R15 ;  /* 0x0000000f00077202 */ /* 0x000fe20000000f00 */
[----:B------:R-:W-:-:S04]  /*39980*/  IMAD.MOV.U32 R6, RZ, RZ, R14 ;  /* 0x000000ffff067224 */ /* 0x000fc800078e000e */
[----:B------:R-:W-:Y:S01]  /*39990*/  STL [R1+0x1b04], R7 ;  /* 0x001b040701007387 */ /* 0x000fe20000100800 */
[----:B------:R-:W-:Y:S01]  /*399a0*/  STL [R1+0x1b00], R6 ;  /* 0x001b000601007387 */ /* 0x000fe20000100800 */
[C---:B---3--:R-:W-:Y:S01]  /*399b0*/  HMMA.16816.F32 R24, R20.reuse, R12, R24 ;  /* 0x0000000c1418723c */ /* 0x048fe20000001818 */
[----:B------:R-:W-:Y:S02]  /*399c0*/  MOV R10, R12 ;  /* 0x0000000c000a7202 */ /* 0x000fe40000000f00 */
[----:B------:R-:W-:Y:S11]  /*399d0*/  MOV R3, R13 ;  /* 0x0000000d00037202 */ /* 0x000ff60000000f00 */
[----:B------:R-:W-:Y:S09]  /*399e0*/  @!UPT UIADD3 URZ, URZ, URZ, URZ ;  /* 0x0000003f3f3ff290 */ /* 0x000ff2000fffe03f */
[----:B------:R-:W-:Y:S01]  /*399f0*/  STL.64 [R1+0x230], R24 ;  /* 0x0002301801007387 */ /* 0x000fe20000100a00 */
[----:B------:R0:W-:Y:S03]  /*39a00*/  STL.64 [R1+0x238], R26 ;  /* 0x0002381a01007387 */ /* 0x0001e60000100a00 */
[----:B0-----:R-:W3:Y:S01]  /*39a10*/  LDL.LU.64 R26, [R1+0x1ce8] ;  /* 0x001ce800011a7983 */ /* 0x001ee20000300a00 */
[----:B------:R-:W3:Y:S02]  /*39a20*/  LDL.LU.64 R24, [R1+0x1ce0] ;  /* 0x001ce00001187983 */ /* 0x000ee40000300a00 */
[----:B------:R-:W3:Y:S02]  /*39a30*/  LDL.LU.64 R12, [R1+0x1cd8] ;  /* 0x001cd800010c7983 */ /* 0x000ee40000300a00 */
[----:B---3--:R-:W-:Y:S01]  /*39a40*/  HMMA.16816.F32 R12, R20, R12, R24 ;  /* 0x0000000c140c723c */ /* 0x008fe20000001818 */
[----:B------:R-:W3:Y:S01]  /*39a50*/  LDL.LU.64 R26, [R1+0x1cd0] ;  /* 0x001cd000011a7983 */ /* 0x000ee20000300a00 */
[----:B------:R-:W3:Y:S11]  /*39a60*/  LDL.LU.64 R24, [R1+0x1cc8] ;  /* 0x001cc80001187983 */ /* 0x000ef60000300a00 */
[----:B------:R-:W-:Y:S10]  /*39a70*/  @!UPT UIADD3 URZ, URZ, URZ, URZ ;  /* 0x0000003f3f3ff290 */ /* 0x000ff4000fffe03f */
[----:B------:R0:W-:Y:S04]  /*39a80*/  STL.64 [R1+0x220], R12 ;  /* 0x0002200c01007387 */ /* 0x0001e80000100a00 */
[----:B0-----:R-:W3:Y:S01]  /*39a90*/  LDL.LU.64 R12, [R1+0x1cc0] ;  /* 0x001cc000010c7983 */ /* 0x001ee20000300a00 */
[----:B------:R-:W-:Y:S01]  /*39aa0*/  IMAD.MOV.U32 R7, RZ, RZ, R14 ;  /* 0x000000ffff077224 */ /* 0x000fe200078e000e */
[----:B------:R-:W-:-:S04]  /*39ab0*/  MOV R6, R15 ;  /* 0x0000000f00067202 */ /* 0x000fc80000000f00 */
[----:B------:R-:W-:Y:S01]  /*39ac0*/  STL [R1+0x1b70], R7 ;  /* 0x001b700701007387 */ /* 0x000fe20000100800 */
[C---:B---3--:R-:W-:Y:S03]  /*39ad0*/  HMMA.16816.F32 R12, R20.reuse, R12, R24 ;  /* 0x0000000c140c723c */ /* 0x048fe60000001818 */
[----:B------:R-:W3:Y:S01]  /*39ae0*/  LDL.LU.64 R26, [R1+0x1cb8] ;  /* 0x001cb800011a7983 */ /* 0x000ee20000300a00 */
[----:B------:R-:W3:Y:S11]  /*39af0*/  LDL.LU.64 R24, [R1+0x1cb0] ;  /* 0x001cb00001187983 */ /* 0x000ef60000300a00 */
[----:B------:R-:W-:Y:S08]  /*39b00*/  @!UPT UIADD3 URZ, URZ, URZ, URZ ;  /* 0x0000003f3f3ff290 */ /* 0x000ff0000fffe03f */
[----:B------:R-:W-:Y:S01]  /*39b10*/  STL.64 [R1+0x210], R12 ;  /* 0x0002100c01007387 */ /* 0x000fe20000100a00 */
[----:B------:R0:W-:Y:S03]  /*39b20*/  STL.64 [R1+0x218], R14 ;  /* 0x0002180e01007387 */ /* 0x0001e60000100a00 */
[----:B0-----:R-:W5:Y:S01]  /*39b30*/  LDL.LU R14, [R1+0x1ca8] ;  /* 0x001ca800010e7983 */ /* 0x001f620000300800 */
[----:B------:R-:W3:Y:S02]  /*39b40*/  LDL.LU.64 R12, [R1+0x1ca0] ;  /* 0x001ca000010c7983 */ /* 0x000ee40000300a00 */
[C---:B---3--:R-:W-:Y:S11]  /*39b50*/  HMMA.16816.F32 R24, R20.reuse, R12, R24 ;  /* 0x0000000c1418723c */ /* 0x048ff60000001818 */
[----:B------:R-:W-:Y:S11]  /*39b60*/  @!UPT UIADD3 URZ, URZ, URZ, URZ ;  /* 0x0000003f3f3ff290 */ /* 0x000ff6000fffe03f */
[----:B------:R-:W-:Y:S01]  /*39b70*/  @!UPT UIADD3 URZ, URZ, URZ, URZ ;  /* 0x0000003f3f3ff290 */ /* 0x000fe2000fffe03f */
[----:B------:R-:W-:Y:S01]  /*39b80*/  STL.64 [R1+0x200], R24 ;  /* 0x0002001801007387 */ /* 0x000fe20000100a00 */
[----:B------:R0:W-:Y:S03]  /*39b90*/  STL.64 [R1+0x208], R26 ;  /* 0x0002081a01007387 */ /* 0x0001e60000100a00 */
[----:B0-----:R-:W3:Y:S01]  /*39ba0*/  LDL.LU.64 R26, [R1+0x1c98] ;  /* 0x001c9800011a7983 */ /* 0x001ee20000300a00 */
[----:B------:R-:W2:Y:S02]  /*39bb0*/  LDL.LU.64 R24, [R1+0x1c90] ;  /* 0x001c900001187983 */ /* 0x000ea40000300a00 */
[----:B-----5:R-:W-:Y:S02]  /*39bc0*/  STL [R1+0x1c20], R14 ;  /* 0x001c200e01007387 */ /* 0x020fe40000100800 */
[----:B------:R0:W-:Y:S02]  /*39bd0*/  STL.64 [R1+0x1c18], R12 ;  /* 0x001c180c01007387 */ /* 0x0001e40000100a00 */
        /* <DEDUP_REMOVED lines=8> */
[----:B------:R0:W-:Y:S02]  /*39c60*/  STL.64 [R1+0x1f8], R22 ;  /* 0x0001f81601007387 */ /* 0x0001e40000100a00 */
[----:B------:R-:W2:Y:S02]  /*39c70*/  LDL.LU R13, [R1+0x194] ;  /* 0x00019400010d7983 */ /* 0x000ea40000300800 */
[----:B------:R-:W2:Y:S01]  /*39c80*/  LDL.LU R14, [R1+0x198] ;  /* 0x00019800010e7983 */ /* 0x000ea20000300800 */
[----:B------:R-:W2:Y:S01]  /*39c90*/  LDL.LU R15, [R1+0x19c] ;  /* 0x00019c00010f7983 */ /* 0x000ea20000300800 */
[----:B------:R-:W-:Y:S02]  /*39ca0*/  STL [R1+0x1c10], R6 ;  /* 0x001c100601007387 */ /* 0x000fe40000100800 */
[----:B------:R1:W-:Y:S01]  /*39cb0*/  STL.64 [R1+0x1c08], R4 ;  /* 0x001c080401007387 */ /* 0x0003e20000100a00 */
[----:B0-----:R-:W5:Y:S01]  /*39cc0*/  LDL R23, [R1+0x1070] ;  /* 0x0010700001177983 */ /* 0x001f620000100800 */
[----:B------:R-:W2:Y:S01]  /*39cd0*/  LDL.LU.64 R20, [R1+0x20] ;  /* 0x0000200001147983 */ /* 0x000ea20000300a00 */
[----:B---3--:R-:W-:-:S02]  /*39ce0*/  MOV R18, R26 ;  /* 0x0000001a00127202 */ /* 0x008fc40000000f00 */
[----:B------:R-:W-:Y:S02]  /*39cf0*/  MOV R19, R25 ;  /* 0x0000001900137202 */ /* 0x000fe40000000f00 */
[----:B-1----:R-:W-:Y:S02]  /*39d00*/  MOV R5, R16 ;  /* 0x0000001000057202 */ /* 0x002fe40000000f00 */
[----:B------:R-:W-:Y:S01]  /*39d10*/  MOV R4, R17 ;  /* 0x0000001100047202 */ /* 0x000fe20000000f00 */
[----:B----4-:R-:W-:Y:S01]  /*39d20*/  IMAD.MOV.U32 R16, RZ, RZ, R11 ;  /* 0x000000ffff107224 */ /* 0x010fe200078e000b */
[----:B------:R-:W-:Y:S01]  /*39d30*/  MOV R17, R27 ;  /* 0x0000001b00117202 */ /* 0x000fe20000000f00 */
[----:B-----5:R-:W-:Y:S01]  /*39d40*/  STL [R1+0x1c48], R23 ;  /* 0x001c481701007387 */ /* 0x020fe20000100800 */
[----:B--2---:R-:W-:Y:S02]  /*39d50*/  STL.64 [R1+0x1c40], R20 ;  /* 0x001c401401007387 */ /* 0x004fe40000100a00 */
[----:B------:R-:W2:Y:S02]  /*39d60*/  LDL.LU R11, [R1+0x1c8c] ;  /* 0x001c8c00010b7983 */ /* 0x000ea40000300800 */
[----:B------:R-:W3:Y:S01]  /*39d70*/  LDL.LU R27, [R1+0x1c88] ;  /* 0x001c8800011b7983 */ /* 0x000ee20000300800 */
[----:B------:R-:W4:Y:S01]  /*39d80*/  LDL.LU R26, [R1+0x1c84] ;  /* 0x001c8400011a7983 */ /* 0x000f220000300800 */
[----:B------:R-:W5:Y:S02]  /*39d90*/  LDL.LU R25, [R1+0x1c80] ;  /* 0x001c800001197983 */ /* 0x000f640000300800 */
[----:B------:R-:W-:Y:S02]  /*39da0*/  STL.64 [R1+0x1b80], R18 ;  /* 0x001b801201007387 */ /* 0x000fe40000100a00 */
[----:B------:R0:W-:Y:S02]  /*39db0*/  STL.64 [R1+0x1b78], R16 ;  /* 0x001b781001007387 */ /* 0x0001e40000100a00 */
[----:B0-----:R-:W2:Y:S01]  /*39dc0*/  LDL.LU R16, [R1+0x290] ;  /* 0x0002900001107983 */ /* 0x001ea20000300800 */
[----:B------:R-:W-:-:S02]  /*39dd0*/  MOV R18, R0 ;  /* 0x0000000000127202 */ /* 0x000fc40000000f00 */
[----:B------:R-:W-:Y:S01]  /*39de0*/  MOV R19, R24 ;  /* 0x0000001800137202 */ /* 0x000fe20000000f00 */
[----:B------:R-:W-:Y:S02]  /*39df0*/  IMAD.MOV.U32 R17, RZ, RZ, R2 ;  /* 0x000000ffff117224 */ /* 0x000fe400078e0002 */
[----:B------:R-:W4:Y:S01]  /*39e00*/  LDL.LU R2, [R1+0x1c7c] ;  /* 0x001c7c0001027983 */ /* 0x000f220000300800 */
[----:B------:R-:W4:Y:S02]  /*39e10*/  LDL.LU R0, [R1+0x1c78] ;  /* 0x001c780001007983 */ /* 0x000f240000300800 */
[----:B------:R-:W4:Y:S02]  /*39e20*/  LDL.LU R24, [R1+0x1c74] ;  /* 0x001c740001187983 */ /* 0x000f240000300800 */
[----:B------:R3:W-:Y:S01]  /*39e30*/  STL.64 [R1+0x1b90], R18 ;  /* 0x001b901201007387 */ /* 0x0007e20000100a00 */
[----:B------:R-:W-:Y:S01]  /*39e40*/  MOV R20, R10 ;  /* 0x0000000a00147202 */ /* 0x000fe20000000f00 */
[----:B------:R-:W-:Y:S01]  /*39e50*/  IMAD.MOV.U32 R21, RZ, RZ, R3 ;  /* 0x000000ffff157224 */ /* 0x000fe200078e0003 */
[----:B---3--:R-:W-:Y:S01]  /*39e60*/  MOV R18, R27 ;  /* 0x0000001b00127202 */ /* 0x008fe20000000f00 */
[----:B--2---:R5:W-:Y:S02]  /*39e70*/  STL.64 [R1+0x1b88], R16 ;  /* 0x001b881001007387 */ /* 0x004be40000100a00 */
[----:B-----5:R-:W-:Y:S01]  /*39e80*/  MOV R16, R25 ;  /* 0x0000001900107202 */ /* 0x020fe20000000f00 */
[----:B----4-:R-:W-:Y:S01]  /*39e90*/  IMAD.MOV.U32 R17, RZ, RZ, R26 ;  /* 0x000000ffff117224 */ /* 0x010fe200078e001a */
[----:B------:R-:W2:Y:S01]  /*39ea0*/  LDL.LU R25, [R1+0x1c70] ;  /* 0x001c700001197983 */ /* 0x000ea20000300800 */
[----:B------:R-:W2:Y:S02]  /*39eb0*/  LDL.LU R26, [R1+0x1c6c] ;  /* 0x001c6c00011a7983 */ /* 0x000ea40000300800 */
[----:B------:R-:W2:Y:S02]  /*39ec0*/  LDL.LU R27, [R1+0x1c68] ;  /* 0x001c6800011b7983 */ /* 0x000ea40000300800 */
[----:B------:R0:W-:Y:S02]  /*39ed0*/  STL.64 [R1+0x1c60], R20 ;  /* 0x001c601401007387 */ /* 0x0001e40000100a00 */
[----:B0-----:R-:W3:Y:S01]  /*39ee0*/  LDL.LU R20, [R1+0x1a0] ;  /* 0x0001a00001147983 */ /* 0x001ee20000300800 */
[----:B------:R-:W3:Y:S02]  /*39ef0*/  LDL.LU R21, [R1+0x1a4] ;  /* 0x0001a40001157983 */ /* 0x000ee40000300800 */
[----:B------:R-:W3:Y:S02]  /*39f00*/  LDL.LU R22, [R1+0x1a8] ;  /* 0x0001a80001167983 */ /* 0x000ee40000300800 */
[----:B------:R-:W3:Y:S01]  /*39f10*/  LDL.LU R23, [R1+0x1ac] ;  /* 0x0001ac0001177983 */ /* 0x000ee20000300800 */
[----:B------:R-:W-:-:S05]  /*39f20*/  MOV R19, R11 ;  /* 0x0000000b00137202 */ /* 0x000fca0000000f00 */
[----:B------:R-:W-:Y:S01]  /*39f30*/  STL.64 [R1+0x1ba0], R18 ;  /* 0x001ba01201007387 */ /* 0x000fe20000100a00 */
[----:B------:R0:W-:Y:S01]  /*39f40*/  STL.64 [R1+0x1b98], R16 ;  /* 0x001b981001007387 */ /* 0x0001e20000100a00 */
[----:B------:R-:W-:Y:S02]  /*39f50*/  MOV R3, R9 ;  /* 0x0000000900037202 */ /* 0x000fe40000000f00 */
[----:B0-----:R-:W4:Y:S01]  /*39f60*/  LDL.LU.64 R16, [R1+0x40] ;  /* 0x0000400001107983 */ /* 0x001f220000300a00 */
[C---:B--2---:R-:W-:Y:S08]  /*39f70*/  HMMA.16816.F32 R12, R24.reuse, R8, R12 ;  /* 0x00000008180c723c */ /* 0x044ff0000000180c */
[----:B---3--:R-:W-:Y:S01]  /*39f80*/  HMMA.16816.F32 R4, R24, R4, R20 ;  /* 0x000000041804723c */ /* 0x008fe20000001814 */
[----:B------:R-:W4:Y:S11]  /*39f90*/  LDL.LU R20, [R1+0x170] ;  /* 0x0001700001147983 */ /* 0x000f360000300800 */
[----:B------:R-:W-:Y:S11]  /*39fa0*/  @!UPT UIADD3 URZ, URZ, URZ, URZ ;  /* 0x0000003f3f3ff290 */ /* 0x000ff6000fffe03f */
[----:B------:R-:W-:Y:S01]  /*39fb0*/  STL.64 [R1+0x1e0], R4 ;  /* 0x0001e00401007387 */ /* 0x000fe20000100a00 */
[----:B------:R0:W-:Y:S02]  /*39fc0*/  STL.64 [R1+0x1e8], R6 ;  /* 0x0001e80601007387 */ /* 0x0001e40000100a00 */
[----:B------:R-:W4:Y:S02]  /*39fd0*/  LDL.LU R21, [R1+0x174] ;  /* 0x0001740001157983 */ /* 0x000f240000300800 */
[----:B------:R-:W4:Y:S01]  /*39fe0*/  LDL.LU R22, [R1+0x178] ;  /* 0x0001780001167983 */ /* 0x000f220000300800 */
[----:B------:R-:W4:Y:S01]  /*39ff0*/  LDL.LU R23, [R1+0x17c] ;  /* 0x00017c0001177983 */ /* 0x000f220000300800 */
[----:B------:R1:W-:Y:S02]  /*3a000*/  STL.64 [R1+0x1d0], R12 ;  /* 0x0001d00c01007387 */ /* 0x0003e40000100a00 */
[----:B------:R2:W-:Y:S01]  /*3a010*/  STL.64 [R1+0x1d8], R14 ;  /* 0x0001d80e01007387 */ /* 0x0005e20000100a00 */
[----:B0-----:R-:W-:-:S02]  /*3a020*/  MOV R6, R8 ;  /* 0x0000000800067202 */ /* 0x001fc40000000f00 */
[----:B------:R-:W3:Y:S01]  /*3a030*/  LDL.LU R8, [R1+0x120] ;  /* 0x0001200001087983 */ /* 0x000ee20000300800 */
[----:B------:R-:W3:Y:S02]  /*3a040*/  LDL.LU R9, [R1+0x124] ;  /* 0x0001240001097983 */ /* 0x000ee40000300800 */
[----:B------:R-:W5:Y:S02]  /*3a050*/  LDL.LU R10, [R1+0x128] ;  /* 0x00012800010a7983 */ /* 0x000f640000300800 */
[----:B------:R-:W5:Y:S01]  /*3a060*/  LDL.LU R11, [R1+0x12c] ;  /* 0x00012c00010b7983 */ /* 0x000f620000300800 */
[----:B-1----:R-:W3:Y:S01]  /*3a070*/  LDL.LU R12, [R1+0x140] ;  /* 0x00014000010c7983 */ /* 0x002ee20000300800 */
[----:B------:R-:W3:Y:S02]  /*3a080*/  LDL.LU R13, [R1+0x144] ;  /* 0x00014400010d7983 */ /* 0x000ee40000300800 */
[----:B--2---:R-:W2:Y:S02]  /*3a090*/  LDL.LU R14, [R1+0x148] ;  /* 0x00014800010e7983 */ /* 0x004ea40000300800 */
[----:B------:R-:W2:Y:S02]  /*3a0a0*/  LDL.LU R15, [R1+0x14c] ;  /* 0x00014c00010f7983 */ /* 0x000ea40000300800 */
[----:B--2---:R-:W-:Y:S01]  /*3a0b0*/  STL.64 [R1+0x1c38], R14 ;  /* 0x001c380e01007387 */ /* 0x004fe20000100a00 */
[----:B---3--:R0:W-:Y:S03]  /*3a0c0*/  STL.64 [R1+0x1c30], R12 ;  /* 0x001c300c01007387 */ /* 0x0081e60000100a00 */
[----:B0-----:R-:W2:Y:S01]  /*3a0d0*/  LDL.LU R12, [R1+0x150] ;  /* 0x00015000010c7983 */ /* 0x001ea20000300800 */
[----:B------:R-:W2:Y:S02]  /*3a0e0*/  LDL.LU R13, [R1+0x154] ;  /* 0x00015400010d7983 */ /* 0x000ea40000300800 */
[----:B------:R-:W3:Y:S02]  /*3a0f0*/  LDL.LU R14, [R1+0x158] ;  /* 0x00015800010e7983 */ /* 0x000ee40000300800 */
[----:B------:R-:W3:Y:S01]  /*3a100*/  LDL.LU R15, [R1+0x15c] ;  /* 0x00015c00010f7983 */ /* 0x000ee20000300800 */
[----:B----4-:R-:W-:Y:S01]  /*3a110*/  HMMA.16816.F32 R20, R24, R16, R20 ;  /* 0x000000101814723c */ /* 0x010fe20000001814 */
[----:B---3--:R-:W-:Y:S01]  /*3a120*/  STL.64 [R1+0x1c58], R14 ;  /* 0x001c580e01007387 */ /* 0x008fe20000100a00 */
[----:B--2---:R0:W-:Y:S03]  /*3a130*/  STL.64 [R1+0x1c50], R12 ;  /* 0x001c500c01007387 */ /* 0x0041e60000100a00 */
[----:B0-----:R-:W2:Y:S01]  /*3a140*/  LDL.LU R12, [R1+0x160] ;  /* 0x00016000010c7983 */ /* 0x001ea20000300800 */
[----:B------:R-:W2:Y:S02]  /*3a150*/  LDL.LU R13, [R1+0x164] ;  /* 0x00016400010d7983 */ /* 0x000ea40000300800 */
[----:B------:R-:W2:Y:S02]  /*3a160*/  LDL.LU R14, [R1+0x168] ;  /* 0x00016800010e7983 */ /* 0x000ea40000300800 */
[----:B------:R-:W2:Y:S01]  /*3a170*/  LDL.LU R15, [R1+0x16c] ;  /* 0x00016c00010f7983 */ /* 0x000ea20000300800 */
[----:B------:R-:W3:Y:S01]  /*3a180*/  LDL.LU.64 R4, [R1+0x10] ;  /* 0x0000100001047983 */ /* 0x000ee20000300a00 */
[----:B-----5:R-:W-:Y:S02]  /*3a190*/  STL.64 [R1+0x1c00], R10 ;  /* 0x001c000a01007387 */ /* 0x020fe40000100a00 */
[----:B------:R0:W-:Y:S02]  /*3a1a0*/  STL.64 [R1+0x1bf8], R8 ;  /* 0x001bf80801007387 */ /* 0x0001e40000100a00 */
[----:B0-----:R-:W4:Y:S01]  /*3a1b0*/  LDL.LU R8, [R1+0x130] ;  /* 0x0001300001087983 */ /* 0x001f220000300800 */
[----:B------:R-:W4:Y:S02]  /*3a1c0*/  LDL.LU R9, [R1+0x134] ;  /* 0x0001340001097983 */ /* 0x000f240000300800 */
[----:B------:R-:W4:Y:S02]  /*3a1d0*/  LDL.LU R10, [R1+0x138] ;  /* 0x00013800010a7983 */ /* 0x000f240000300800 */
[----:B------:R-:W4:Y:S02]  /*3a1e0*/  LDL.LU R11, [R1+0x13c] ;  /* 0x00013c00010b7983 */ /* 0x000f240000300800 */
[----:B------:R0:W-:Y:S01]  /*3a1f0*/  STL.64 [R1+0x1c0], R20 ;  /* 0x0001c01401007387 */ /* 0x0001e20000100a00 */
[----:B------:R-:W-:Y:S03]  /*3a200*/  STL.64 [R1+0x1c8], R22 ;  /* 0x0001c81601007387 */ /* 0x000fe60000100a00 */
[----:B0-----:R-:W2:Y:S01]  /*3a210*/  LDL.LU.64 R20, [R1+0x1c60] ;  /* 0x001c600001147983 */ /* 0x001ea20000300a00 */
[----:B------:R0:W-:Y:S02]  /*3a220*/  STL.64 [R1+0x1bb8], R16 ;  /* 0x001bb81001007387 */ /* 0x0001e40000100a00 */
[----:B0-----:R-:W-:Y:S01]  /*3a230*/  MOV R16, R6 ;  /* 0x0000000600107202 */ /* 0x001fe20000000f00 */
[----:B------:R-:W-:-:S05]  /*3a240*/  IMAD.MOV.U32 R17, RZ, RZ, R3 ;  /* 0x000000ffff117224 */ /* 0x000fca00078e0003 */
[----:B------:R0:W-:Y:S04]  /*3a250*/  STL.64 [R1+0x1bd0], R16 ;  /* 0x001bd01001007387 */ /* 0x0001e80000100a00 */
[----:B0-----:R-:W5:Y:S01]  /*3a260*/  LDL.64 R16, [R1+0x60] ;  /* 0x0000600001107983 */ /* 0x001f620000100a00 */
[C---:B--2---:R-:W-:Y:S03]  /*3a270*/  HMMA.16816.F32 R20, R24.reuse, R20, R12 ;  /* 0x000000141814723c */ /* 0x044fe6000000180c */
[----:B------:R-:W2:Y:S01]  /*3a280*/  LDL.LU.64 R14, [R1+0x1c58] ;  /* 0x001c5800010e7983 */ /* 0x000ea20000300a00 */
[----:B------:R-:W2:Y:S11]  /*3a290*/  LDL.LU.64 R12, [R1+0x1c50] ;  /* 0x001c5000010c7983 */ /* 0x000eb60000300a00 */
[----:B------:R-:W-:Y:S08]  /*3a2a0*/  @!UPT UIADD3 URZ, URZ, URZ, URZ ;  /* 0x0000003f3f3ff290 */ /* 0x000ff0000fffe03f */
[----:B------:R-:W-:Y:S01]  /*3a2b0*/  STL.64 [R1+0x1b0], R20 ;  /* 0x0001b01401007387 */ /* 0x000fe20000100a00 */
[----:B------:R0:W-:Y:S03]  /*3a2c0*/  STL.64 [R1+0x1b8], R22 ;  /* 0x0001b81601007387 */ /* 0x0001e60000100a00 */
[----:B0-----:R-:W2:Y:S01]  /*3a2d0*/  LDL.LU R23, [R1+0x1c48] ;  /* 0x001c480001177983 */ /* 0x001ea20000300800 */
[----:B------:R-:W2:Y:S02]  /*3a2e0*/  LDL.LU.64 R20, [R1+0x1c40] ;  /* 0x001c400001147983 */ /* 0x000ea40000300a00 */
[----:B--2---:R-:W-:Y:S11]  /*3a2f0*/  HMMA.16816.F32 R12, R24, R20, R12 ;  /* 0x00000014180c723c */ /* 0x004ff6000000180c */
[----:B------:R-:W-:Y:S11]  /*3a300*/  @!UPT UIADD3 URZ, URZ, URZ, URZ ;  /* 0x0000003f3f3ff290 */ /* 0x000ff6000fffe03f */
[----:B------:R-:W-:Y:S01]  /*3a310*/  @!UPT UIADD3 URZ, URZ, URZ, URZ ;  /* 0x0000003f3f3ff290 */ /* 0x000fe2000fffe03f */
[----:B------:R-:W-:Y:S01]  /*3a320*/  STL.64 [R1+0x1a0], R12 ;  /* 0x0001a00c01007387 */ /* 0x000fe20000100a00 */
[----:B------:R0:W-:Y:S03]  /*3a330*/  STL.64 [R1+0x1a8], R14 ;  /* 0x0001a80e01007387 */ /* 0x0001e60000100a00 */
[----:B0-----:R-:W3:Y:S01]  /*3a340*/  LDL.LU.64 R14, [R1+0x1c38] ;  /* 0x001c3800010e7983 */ /* 0x001ee20000300a00 */
[----:B------:R-:W3:Y:S02]  /*3a350*/  LDL.LU.64 R12, [R1+0x1c30] ;  /* 0x001c3000010c7983 */ /* 0x000ee40000300a00 */
[----:B------:R-:W-:Y:S02]  /*3a360*/  STL [R1+0x1bb0], R23 ;  /* 0x001bb01701007387 */ /* 0x000fe40000100800 */
[----:B------:R0:W-:Y:S02]  /*3a370*/  STL.64 [R1+0x1ba8], R20 ;  /* 0x001ba81401007387 */ /* 0x0001e40000100a00 */
[----:B0-----:R-:W2:Y:S01]  /*3a380*/  LDL.LU R20, [R1+0xf0] ;  /* 0x0000f00001147983 */ /* 0x001ea20000300800 */
[----:B------:R-:W2:Y:S01]  /*3a390*/  LDL.LU R21, [R1+0xf4] ;  /* 0x0000f40001157983 */ /* 0x000ea20000300800 */
[----:B------:R-:W-:-:S02]  /*3a3a0*/  MOV R22, R0 ;  /* 0x0000000000167202 */ /* 0x000fc40000000f00 */
[----:B------:R-:W-:Y:S01]  /*3a3b0*/  MOV R23, R2 ;  /* 0x0000000200177202 */ /* 0x000fe20000000f00 */
[----:B------:R-:W3:Y:S01]  /*3a3c0*/  LDL.LU R0, [R1+0x1c28] ;  /* 0x001c280001007983 */ /* 0x000ee20000300800 */
[----:B------:R-:W3:Y:S03]  /*3a3d0*/  LDL.LU R2, [R1+0x1c24] ;  /* 0x001c240001027983 */ /* 0x000ee60000300800 */
[----:B------:R-:W-:Y:S04]  /*3a3e0*/  STL.64 [R1+0x1bc8], R22 ;  /* 0x001bc81601007387 */ /* 0x000fe80000100a00 */
[----:B--2---:R0:W-:Y:S04]  /*3a3f0*/  STL.64 [R1+0x1bc0], R20 ;  /* 0x001bc01401007387 */ /* 0x0041e80000100a00 */
[----:B0-----:R-:W2:Y:S01]  /*3a400*/  LDL.LU R20, [R1+0x100] ;  /* 0x0001000001147983 */ /* 0x001ea20000300800 */
[----:B------:R-:W2:Y:S02]  /*3a410*/  LDL.LU R21, [R1+0x104] ;  /* 0x0001040001157983 */ /* 0x000ea40000300800 */
[----:B------:R-:W2:Y:S02]  /*3a420*/  LDL.LU R22, [R1+0x108] ;  /* 0x0001080001167983 */ /* 0x000ea40000300800 */
[----:B------:R-:W2:Y:S01]  /*3a430*/  LDL.LU R23, [R1+0x10c] ;  /* 0x00010c0001177983 */ /* 0x000ea20000300800 */
[C---:B---3--:R-:W-:Y:S01]  /*3a440*/  HMMA.16816.F32 R12, R24.reuse, R4, R12 ;  /* 0x00000004180c723c */ /* 0x048fe2000000180c */
[----:B--2---:R-:W-:Y:S01]  /*3a450*/  STL.64 [R1+0x1be0], R22 ;  /* 0x001be01601007387 */ /* 0x004fe20000100a00 */
[----:B------:R0:W-:Y:S03]  /*3a460*/  STL.64 [R1+0x1bd8], R20 ;  /* 0x001bd81401007387 */ /* 0x0001e60000100a00 */
[----:B0-----:R-:W2:Y:S01]  /*3a470*/  LDL.LU R20, [R1+0x110] ;  /* 0x0001100001147983 */ /* 0x001ea20000300800 */
[----:B------:R-:W2:Y:S11]  /*3a480*/  LDL.LU R21, [R1+0x114] ;  /* 0x0001140001157983 */ /* 0x000eb60000300800 */
[----:B------:R-:W-:Y:S06]  /*3a490*/  @!UPT UIADD3 URZ, URZ, URZ, URZ ;  /* 0x0000003f3f3ff290 */ /* 0x000fec000fffe03f */
[----:B------:R-:W-:Y:S02]  /*3a4a0*/  STL.64 [R1+0x190], R12 ;  /* 0x0001900c01007387 */ /* 0x000fe40000100a00 */
[----:B------:R0:W-:Y:S02]  /*3a4b0*/  STL.64 [R1+0x198], R14 ;  /* 0x0001980e01007387 */ /* 0x0001e40000100a00 */
[----:B0-----:R-:W3:Y:S01]  /*3a4c0*/  LDL.LU R14, [R1+0x1c20] ;  /* 0x001c2000010e7983 */ /* 0x001ee20000300800 */
[----:B------:R-:W4:Y:S01]  /*3a4d0*/  LDL.LU.64 R12, [R1+0x1c18] ;  /* 0x001c1800010c7983 */ /* 0x000f220000300a00 */
[----:B------:R-:W-:Y:S02]  /*3a4e0*/  MOV R15, R4 ;  /* 0x00000004000f7202 */ /* 0x000fe40000000f00 */
[----:B------:R-:W-:Y:S01]  /*3a4f0*/  MOV R7, R5 ;  /* 0x0000000500077202 */ /* 0x000fe20000000f00 */
[----:B------:R-:W2:Y:S01]  /*3a500*/  LDL.LU R6, [R1+0x1c10] ;  /* 0x001c100001067983 */ /* 0x000ea20000300800 */
[----:B------:R-:W2:Y:S01]  /*3a510*/  LDL.LU.64 R4, [R1+0x1c08] ;  /* 0x001c080001047983 */ /* 0x000ea20000300a00 */
[C---:B----4-:R-:W-:Y:S11]  /*3a520*/  HMMA.16816.F32 R8, R24.reuse, R12, R8 ;  /* 0x0000000c1808723c */ /* 0x050ff60000001808 */
[----:B------:R-:W-:Y:S11]  /*3a530*/  @!UPT UIADD3 URZ, URZ, URZ, URZ ;  /* 0x0000003f3f3ff290 */ /* 0x000ff6000fffe03f */
[----:B------:R-:W-:Y:S01]  /*3a540*/  @!UPT UIADD3 URZ, URZ, URZ, URZ ;  /* 0x0000003f3f3ff290 */ /* 0x000fe2000fffe03f */
[----:B------:R-:W-:Y:S01]  /*3a550*/  STL.64 [R1+0x170], R8 ;  /* 0x0001700801007387 */ /* 0x000fe20000100a00 */
[----:B------:R0:W-:Y:S03]  /*3a560*/  STL.64 [R1+0x178], R10 ;  /* 0x0001780a01007387 */ /* 0x0001e60000100a00 */
[----:B0-----:R-:W2:Y:S01]  /*3a570*/  LDL.LU.64 R10, [R1+0x1c00] ;  /* 0x001c0000010a7983 */ /* 0x001ea20000300a00 */
[----:B------:R-:W2:Y:S01]  /*3a580*/  LDL.LU.64 R8, [R1+0x1bf8] ;  /* 0x001bf80001087983 */ /* 0x000ea20000300a00 */
[----:B------:R-:W-:Y:S01]  /*3a590*/  MOV R22, R2 ;  /* 0x0000000200167202 */ /* 0x000fe20000000f00 */
[----:B------:R-:W-:Y:S01]  /*3a5a0*/  IMAD.MOV.U32 R23, RZ, RZ, R0 ;  /* 0x000000ffff177224 */ /* 0x000fe200078e0000 */
[----:B--2---:R-:W-:Y:S01]  /*3a5b0*/  HMMA.16816.F32 R24, R24, R4, R8 ;  /* 0x000000041818723c */ /* 0x004fe20000001808 */
[----:B------:R-:W2:Y:S01]  /*3a5c0*/  LDL.LU.64 R10, [R1+0x1bf0] ;  /* 0x001bf000010a7983 */ /* 0x000ea20000300a00 */
[----:B------:R-:W2:Y:S01]  /*3a5d0*/  LDL.LU.64 R8, [R1+0x1be8] ;  /* 0x001be80001087983 */ /* 0x000ea20000300a00 */
[----:B-----5:R-:W-:Y:S11]  /*3a5e0*/  MOV R3, R17 ;  /* 0x0000001100037202 */ /* 0x020ff60000000f00 */
[----:B------:R-:W-:Y:S09]  /*3a5f0*/  @!UPT UIADD3 URZ, URZ, URZ, URZ ;  /* 0x0000003f3f3ff290 */ /* 0x000ff2000fffe03f */
[----:B------:R0:W-:Y:S01]  /*3a600*/  STL.64 [R1+0x160], R24 ;  /* 0x0001601801007387 */ /* 0x0001e20000100a00 */
[----:B------:R-:W-:Y:S03]  /*3a610*/  STL.64 [R1+0x168], R26 ;  /* 0x0001681a01007387 */ /* 0x000fe60000100a00 */
[----:B0-----:R-:W4:Y:S01]  /*3a620*/  LDL.LU.64 R24, [R1+0x30] ;  /* 0x0000300001187983 */ /* 0x001f220000300a00 */
        /* <DEDUP_REMOVED lines=8> */
[----:B------:R0:W-:Y:S02]  /*3a6b0*/  STL [R1+0x1b6c], R3 ;  /* 0x001b6c0301007387 */ /* 0x0001e40000100800 */
[----:B0-----:R-:W5:Y:S01]  /*3a6c0*/  LDL R3, [R1+0x106c] ;  /* 0x00106c0001037983 */ /* 0x001f620000100800 */
[C---:B--2---:R-:W-:Y:S03]  /*3a6d0*/  HMMA.16816.F32 R16, R8.reuse, R16, R20 ;  /* 0x000000100810723c */ /* 0x044fe60000001814 */
[----:B------:R-:W2:Y:S01]  /*3a6e0*/  LDL.LU.64 R22, [R1+0x1bc8] ;  /* 0x001bc80001167983 */ /* 0x000ea20000300a00 */
[----:B------:R-:W2:Y:S11]  /*3a6f0*/  LDL.LU.64 R20, [R1+0x1bc0] ;  /* 0x001bc00001147983 */ /* 0x000eb60000300a00 */
[----:B------:R-:W-:Y:S08]  /*3a700*/  @!UPT UIADD3 URZ, URZ, URZ, URZ ;  /* 0x0000003f3f3ff290 */ /* 0x000ff0000fffe03f */
[----:B------:R0:W-:Y:S01]  /*3a710*/  STL.64 [R1+0x140], R16 ;  /* 0x0001401001007387 */ /* 0x0001e20000100a00 */
[----:B------:R-:W-:Y:S03]  /*3a720*/  STL.64 [R1+0x148], R18 ;  /* 0x0001481201007387 */ /* 0x000fe60000100a00 */
[----:B0-----:R-:W2:Y:S02]  /*3a730*/  LDL.LU.64 R16, [R1+0x1bb8] ;  /* 0x001bb80001107983 */ /* 0x001ea40000300a00 */
[C---:B--2---:R-:W-:Y:S01]  /*3a740*/  HMMA.16816.F32 R20, R8.reuse, R16, R20 ;  /* 0x000000100814723c */ /* 0x044fe20000001814 */
[----:B------:R-:W-:Y:S01]  /*3a750*/  IMAD.MOV.U32 R28, RZ, RZ, R16 ;  /* 0x000000ffff1c7224 */ /* 0x000fe200078e0010 */
[----:B------:R-:W-:Y:S11]  /*3a760*/  MOV R29, R17 ;  /* 0x00000011001d7202 */ /* 0x000ff60000000f00 */
[----:B------:R-:W-:Y:S10]  /*3a770*/  @!UPT UIADD3 URZ, URZ, URZ, URZ ;  /* 0x0000003f3f3ff290 */ /* 0x000ff4000fffe03f */
[----:B------:R-:W-:Y:S01]  /*3a780*/  STL.64 [R1+0x130], R20 ;  /* 0x0001301401007387 */ /* 0x000fe20000100a00 */
[----:B------:R0:W-:Y:S03]  /*3a790*/  STL.64 [R1+0x138], R22 ;  /* 0x0001381601007387 */ /* 0x0001e60000100a00 */
[----:B0-----:R-:W2:Y:S01]  /*3a7a0*/  LDL.LU R23, [R1+0x1bb0] ;  /* 0x001bb00001177983 */ /* 0x001ea20000300800 */
[----:B------:R-:W2:Y:S02]  /*3a7b0*/  LDL.LU.64 R20, [R1+0x1ba8] ;  /* 0x001ba80001147983 */ /* 0x000ea40000300a00 */
[----:B------:R-:W4:Y:S02]  /*3a7c0*/  LDL.LU.64 R18, [R1+0x1ba0] ;  /* 0x001ba00001127983 */ /* 0x000f240000300a00 */
[----:B------:R-:W4:Y:S01]  /*3a7d0*/  LDL.LU.64 R16, [R1+0x1b98] ;  /* 0x001b980001107983 */ /* 0x000f220000300a00 */
[----:B------:R-:W-:Y:S01]  /*3a7e0*/  STL [R1+0x1b68], R29 ;  /* 0x001b681d01007387 */ /* 0x000fe20000100800 */
[----:B------:R-:W-:Y:S01]  /*3a7f0*/  STL [R1+0x1b64], R28 ;  /* 0x001b641c01007387 */ /* 0x000fe20000100800 */
[C---:B----4-:R-:W-:Y:S11]  /*3a800*/  HMMA.16816.F32 R16, R8.reuse, R24, R16 ;  /* 0x000000180810723c */ /* 0x050ff60000001810 */
[----:B------:R-:W-:Y:S11]  /*3a810*/  @!UPT UIADD3 URZ, URZ, URZ, URZ ;  /* 0x0000003f3f3ff290 */ /* 0x000ff6000fffe03f */
[----:B------:R-:W-:Y:S01]  /*3a820*/  @!UPT UIADD3 URZ, URZ, URZ, URZ ;  /* 0x0000003f3f3ff290 */ /* 0x000fe2000fffe03f */
[----:B------:R-:W-:Y:S01]  /*3a830*/  STL.64 [R1+0x120], R16 ;  /* 0x0001201001007387 */ /* 0x000fe20000100a00 */
[----:B------:R0:W-:Y:S03]  /*3a840*/  STL.64 [R1+0x128], R18 ;  /* 0x0001281201007387 */ /* 0x0001e60000100a00 */
[----:B0-----:R-:W4:Y:S01]  /*3a850*/  LDL.LU.64 R18, [R1+0x1b90] ;  /* 0x001b900001127983 */ /* 0x001f220000300a00 */
[----:B------:R-:W4:Y:S01]  /*3a860*/  LDL.LU.64 R16, [R1+0x1b88] ;  /* 0x001b880001107983 */ /* 0x000f220000300a00 */
[----:B------:R-:W-:Y:S02]  /*3a870*/  MOV R2, R24 ;  /* 0x0000001800027202 */ /* 0x000fe40000000f00 */
[----:B------:R-:W-:Y:S01]  /*3a880*/  MOV R0, R25 ;  /* 0x0000001900007202 */ /* 0x000fe20000000f00 */
[----:B--2---:R-:W-:Y:S01]  /*3a890*/  IMAD.MOV.U32 R29, RZ, RZ, R20 ;  /* 0x000000ffff1d7224 */ /* 0x004fe200078e0014 */
[----:B------:R-:W-:Y:S01]  /*3a8a0*/  LDSM.16.M88.4 R24, [R23+0x1b080] ;  /* 0x01b080001718783b */ /* 0x000fe20000000200 */
[----:B------:R-:W-:Y:S01]  /*3a8b0*/  MOV R28, R21 ;  /* 0x00000015001c7202 */ /* 0x000fe20000000f00 */
[----:B----4-:R-:W-:Y:S02]  /*3a8c0*/  HMMA.16816.F32 R16, R8, R20, R16 ;  /* 0x000000140810723c */ /* 0x010fe40000001810 */
[----:B-----5:R-:W0:Y:S11]  /*3a8d0*/  LDSM.16.M88.4 R20, [R3+0x18080] ;  /* 0x018080000314783b */ /* 0x020e360000000200 */
[----:B------:R-:W-:Y:S10]  /*3a8e0*/  @!UPT UIADD3 URZ, URZ, URZ, URZ ;  /* 0x0000003f3f3ff290 */ /* 0x000ff4000fffe03f */
[----:B------:R-:W-:Y:S01]  /*3a8f0*/  STL.64 [R1+0x110], R16 ;  /* 0x0001101001007387 */ /* 0x000fe20000100a00 */
[----:B------:R1:W-:Y:S03]  /*3a900*/  STL.64 [R1+0x118], R18 ;  /* 0x0001181201007387 */ /* 0x0003e60000100a00 */
[----:B-1----:R-:W2:Y:S01]  /*3a910*/  LDL.LU.64 R18, [R1+0x1b80] ;  /* 0x001b800001127983 */ /* 0x002ea20000300a00 */
[----:B------:R-:W2:Y:S03]  /*3a920*/  LDL.LU.64 R16, [R1+0x1b78] ;  /* 0x001b780001107983 */ /* 0x000ea60000300a00 */
[----:B0-----:R-:W-:Y:S01]  /*3a930*/  STL.64 [R1+0x1af0], R22 ;  /* 0x001af01601007387 */ /* 0x001fe20000100a00 */
[----:B------:R0:W-:Y:S02]  /*3a940*/  STL.64 [R1+0x1ae8], R20 ;  /* 0x001ae81401007387 */ /* 0x0001e40000100a00 */
[----:B0-----:R-:W-:-:S02]  /*3a950*/  MOV R20, R15 ;  /* 0x0000000f00147202 */ /* 0x001fc40000000f00 */
[----:B------:R-:W-:Y:S01]  /*3a960*/  MOV R21, R7 ;  /* 0x0000000700157202 */ /* 0x000fe20000000f00 */
[----:B------:R-:W4:Y:S01]  /*3a970*/  LDL.LU R15, [R1+0x1b74] ;  /* 0x001b7400010f7983 */ /* 0x000f220000300800 */
[----:B------:R-:W5:Y:S03]  /*3a980*/  LDL.LU R7, [R1+0x1b70] ;  /* 0x001b700001077983 */ /* 0x000f660000300800 */
[----:B------:R0:W-:Y:S02]  /*3a990*/  STL.64 [R1+0x1b18], R20 ;  /* 0x001b181401007387 */ /* 0x0001e40000100a00 */
[C---:B--2---:R-:W-:Y:S02]  /*3a9a0*/  HMMA.16816.F32 R16, R8.reuse, R20, R16 ;  /* 0x000000140810723c */ /* 0x044fe40000001810 */
[----:B0-----:R-:W2:Y:S11]  /*3a9b0*/  LDL.LU R20, [R1+0x310] ;  /* 0x0003100001147983 */ /* 0x001eb60000300800 */
[----:B------:R-:W-:Y:S10]  /*3a9c0*/  @!UPT UIADD3 URZ, URZ, URZ, URZ ;  /* 0x0000003f3f3ff290 */ /* 0x000ff4000fffe03f */
[----:B------:R-:W-:Y:S01]  /*3a9d0*/  STL.64 [R1+0x100], R16 ;  /* 0x0001001001007387 */ /* 0x000fe20000100a00 */
[----:B------:R-:W-:Y:S02]  /*3a9e0*/  STL.64 [R1+0x108], R18 ;  /* 0x0001081201007387 */ /* 0x000fe40000100a00 */
[----:B------:R-:W0:Y:S04]  /*3a9f0*/  LDSM.16.M88.4 R16, [R3+0x19080] ;  /* 0x019080000310783b */ /* 0x000e280000000200 */
[----:B------:R-:W2:Y:S01]  /*3aa00*/  LDL.LU R21, [R1+0x314] ;  /* 0x0003140001157983 */ /* 0x000ea20000300800 */
[----:B0-----:R-:W-:Y:S01]  /*3aa10*/  STL.64 [R1+0x1a50], R18 ;  /* 0x001a501201007387 */ /* 0x001fe20000100a00 */
[----:B------:R0:W-:Y:S03]  /*3aa20*/  STL.64 [R1+0x1a48], R16 ;  /* 0x001a481001007387 */ /* 0x0001e60000100a00 */
[----:B0-----:R-:W2:Y:S01]  /*3aa30*/  LDL.LU R16, [R1+0x320] ;  /* 0x0003200001107983 */ /* 0x001ea20000300800 */
[----:B------:R-:W2:Y:S02]  /*3aa40*/  LDL.LU R17, [R1+0x324] ;  /* 0x0003240001117983 */ /* 0x000ea40000300800 */
[----:B------:R-:W2:Y:S02]  /*3aa50*/  LDL.LU R18, [R1+0x328] ;  /* 0x0003280001127983 */ /* 0x000ea40000300800 */
[----:B------:R-:W2:Y:S02]  /*3aa60*/  LDL.LU R19, [R1+0x32c] ;  /* 0x00032c0001137983 */ /* 0x000ea40000300800 */
[----:B----4-:R-:W-:Y:S01]  /*3aa70*/  IMAD.MOV.U32 R22, RZ, RZ, R15 ;  /* 0x000000ffff167224 */ /* 0x010fe200078e000f */
[----:B---3--:R-:W-:Y:S01]  /*3aa80*/  MOV R23, R14 ;  /* 0x0000000e00177202 */ /* 0x008fe20000000f00 */
[C---:B--2---:R-:W-:Y:S01]  /*3aa90*/  HMMA.16816.F32 R16, R8.reuse, R12, R16 ;  /* 0x0000000c0810723c */ /* 0x044fe20000001810 */
[----:B------:R-:W0:Y:S07]  /*3aaa0*/  LDSM.16.M88.4 R12, [R3+0x1a080] ;  /* 0x01a08000030c783b */ /* 0x000e2e0000000200 */
[----:B------:R-:W-:Y:S01]  /*3aab0*/  HMMA.16816.F32 R8, R8, R4, R20 ;  /* 0x000000040808723c */ /* 0x000fe20000001814 */
[----:B0-----:R-:W-:Y:S11]  /*3aac0*/  STL.64 [R1+0x19c8], R14 ;  /* 0x0019c80e01007387 */ /* 0x001ff60000100a00 */
[----:B------:R-:W-:Y:S03]  /*3aad0*/  @!UPT UIADD3 URZ, URZ, URZ, URZ ;  /* 0x0000003f3f3ff290 */ /* 0x000fe6000fffe03f */
[----:B------:R0:W-:Y:S02]  /*3aae0*/  STL.64 [R1+0xf0], R16 ;  /* 0x0000f01001007387 */ /* 0x0001e40000100a00 */
[----:B------:R-:W-:Y:S02]  /*3aaf0*/  STL.64 [R1+0xf8], R18 ;  /* 0x0000f81201007387 */ /* 0x000fe40000100a00 */
[----:B------:R-:W-:Y:S01]  /*3ab00*/  STL.64 [R1+0x19c0], R12 ;  /* 0x0019c00c01007387 */ /* 0x000fe20000100a00 */
[----:B-----5:R-:W-:Y:S01]  /*3ab10*/  STL.64 [R1+0x1b10], R6 ;  /* 0x001b100601007387 */ /* 0x020fe20000100a00 */
[----:B------:R-:W-:Y:S02]  /*3ab20*/  STL.64 [R1+0x1b08], R4 ;  /* 0x001b080401007387 */ /* 0x000fe40000100a00 */
[----:B------:R-:W-:Y:S02]  /*3ab30*/  STL.64 [R1+0xe0], R8 ;  /* 0x0000e00801007387 */ /* 0x000fe40000100a00 */
[----:B------:R-:W-:Y:S02]  /*3ab40*/  STL.64 [R1+0xe8], R10 ;  /* 0x0000e80a01007387 */ /* 0x000fe40000100a00 */
[----:B------:R1:W2:Y:S01]  /*3ab50*/  LDSM.16.M88.4 R8, [R3+0x1b080] ;  /* 0x01b080000308783b */ /* 0x0002a20000000200 */
[----:B0-----:R-:W-:-:S02]  /*3ab60*/  MOV R16, R29 ;  /* 0x0000001d00107202 */ /* 0x001fc40000000f00 */
[----:B------:R-:W-:Y:S01]  /*3ab70*/  MOV R17, R28 ;  /* 0x0000001c00117202 */ /* 0x000fe20000000f00 */
[----:B-1----:R-:W3:Y:S01]  /*3ab80*/  LDL.LU R3, [R1+0x1b6c] ;  /* 0x001b6c0001037983 */ /* 0x002ee20000300800 */
[----:B------:R-:W4:Y:S02]  /*3ab90*/  LDL.LU R29, [R1+0x1b68] ;  /* 0x001b6800011d7983 */ /* 0x000f240000300800 */
[----:B------:R-:W5:Y:S02]  /*3aba0*/  LDL.LU R28, [R1+0x1b64] ;  /* 0x001b6400011c7983 */ /* 0x000f640000300800 */
[----:B------:R-:W2:Y:S01]  /*3abb0*/  LDL.LU R12, [R1+0x50] ;  /* 0x00005000010c7983 */ /* 0x000ea20000300800 */
[----:B------:R-:W2:Y:S04]  /*3abc0*/  LDL.LU R13, [R1+0x54] ;  /* 0x00005400010d7983 */ /* 0x000ea80000300800 */
[----:B--2---:R0:W-:Y:S04]  /*3abd0*/  STL.64 [R1+0x1b40], R12 ;  /* 0x001b400c01007387 */ /* 0x0041e80000100a00 */
[----:B0-----:R-:W2:Y:S01]  /*3abe0*/  LDL.LU R12, [R1+0x60] ;  /* 0x00006000010c7983 */ /* 0x001ea20000300800 */
[----:B---3--:R-:W-:-:S02]  /*3abf0*/  IMAD.MOV.U32 R13, RZ, RZ, R3 ;  /* 0x000000ffff0d7224 */ /* 0x008fc400078e0003 */
[----:B------:R-:W3:Y:S02]  /*3ac00*/  LDL.LU R3, [R1+0x1b60] ;  /* 0x001b600001037983 */ /* 0x000ee40000300800 */
[----:B------:R5:W-:Y:S02]  /*3ac10*/  STL.64 [R1+0x1b20], R16 ;  /* 0x001b201001007387 */ /* 0x000be40000100a00 */
[----:B-----5:R-:W-:Y:S02]  /*3ac20*/  MOV R16, R28 ;  /* 0x0000001c00107202 */ /* 0x020fe40000000f00 */
[----:B----4-:R-:W-:Y:S01]  /*3ac30*/  MOV R17, R29 ;  /* 0x0000001d00117202 */ /* 0x010fe20000000f00 */
[----:B------:R-:W4:Y:S01]  /*3ac40*/  LDL.LU R28, [R1+0x1b5c] ;  /* 0x001b5c00011c7983 */ /* 0x000f220000300800 */
[----:B------:R-:W5:Y:S03]  /*3ac50*/  LDL.LU R29, [R1+0x1b58] ;  /* 0x001b5800011d7983 */ /* 0x000f660000300800 */
[----:B------:R0:W-:Y:S04]  /*3ac60*/  STL.64 [R1+0x1b38], R16 ;  /* 0x001b381001007387 */ /* 0x0001e80000100a00 */
        /* <DEDUP_REMOVED lines=10> */
[----:B------:R-:W3:Y:S01]  /*3ad10*/  LDL.LU R20, [R1+0x2c0] ;  /* 0x0002c00001147983 */ /* 0x000ee20000300800 */
[----:B------:R-:W3:Y:S02]  /*3ad20*/  LDL.LU R21, [R1+0x2c4] ;  /* 0x0002c40001157983 */ /* 0x000ee40000300800 */
[----:B------:R-:W3:Y:S02]  /*3ad30*/  LDL.LU R22, [R1+0x2c8] ;  /* 0x0002c80001167983 */ /* 0x000ee40000300800 */
[----:B------:R-:W3:Y:S01]  /*3ad40*/  LDL.LU R23, [R1+0x2cc] ;  /* 0x0002cc0001177983 */ /* 0x000ee20000300800 */
[----:B-----5:R-:W-:Y:S01]  /*3ad50*/  MOV R5, R29 ;  /* 0x0000001d00057202 */ /* 0x020fe20000000f00 */
[----:B----4-:R-:W-:Y:S01]  /*3ad60*/  IMAD.MOV.U32 R6, RZ, RZ, R28 ;  /* 0x000000ffff067224 */ /* 0x010fe200078e001c */
[----:B--2---:R-:W-:Y:S01]  /*3ad70*/  HMMA.16816.F32 R12, R24, R12, R16 ;  /* 0x0000000c180c723c */ /* 0x004fe20000001810 */
[----:B---3--:R-:W-:Y:S01]  /*3ad80*/  STL.64 [R1+0x1b30], R22 ;  /* 0x001b301601007387 */ /* 0x008fe20000100a00 */
[----:B------:R0:W-:Y:S03]  /*3ad90*/  STL.64 [R1+0x1b28], R20 ;  /* 0x001b281401007387 */ /* 0x0001e60000100a00 */
[----:B0-----:R-:W2:Y:S01]  /*3ada0*/  LDL.LU R20, [R1+0x2d0] ;  /* 0x0002d00001147983 */ /* 0x001ea20000300800 */
[----:B------:R-:W2:Y:S02]  /*3adb0*/  LDL.LU R21, [R1+0x2d4] ;  /* 0x0002d40001157983 */ /* 0x000ea40000300800 */
[----:B------:R-:W2:Y:S02]  /*3adc0*/  LDL.LU R22, [R1+0x2d8] ;  /* 0x0002d80001167983 */ /* 0x000ea40000300800 */
[----:B------:R-:W2:Y:S01]  /*3add0*/  LDL.LU R23, [R1+0x2dc] ;  /* 0x0002dc0001177983 */ /* 0x000ea20000300800 */
[----:B------:R-:W3:Y:S01]  /*3ade0*/  LDL.LU R4, [R1+0x2b0] ;  /* 0x0002b00001047983 */ /* 0x000ee20000300800 */
[----:B------:R-:W-:Y:S02]  /*3adf0*/  STL.64 [R1+0x1920], R10 ;  /* 0x0019200a01007387 */ /* 0x000fe40000100a00 */
[----:B------:R0:W-:Y:S02]  /*3ae00*/  STL.64 [R1+0x1918], R8 ;  /* 0x0019180801007387 */ /* 0x0001e40000100a00 */
[----:B------:R-:W4:Y:S01]  /*3ae10*/  LDL.LU.64 R18, [R1+0x1b50] ;  /* 0x001b500001127983 */ /* 0x000f220000300a00 */
[----:B------:R-:W4:Y:S07]  /*3ae20*/  LDL.LU.64 R16, [R1+0x1b48] ;  /* 0x001b480001107983 */ /* 0x000f2e0000300a00 */
[----:B------:R-:W-:Y:S01]  /*3ae30*/  IMAD.MOV.U32 R28, RZ, RZ, R12 ;  /* 0x000000ffff1c7224 */ /* 0x000fe200078e000c */
[----:B------:R-:W-:-:S02]  /*3ae40*/  MOV R29, R13 ;  /* 0x0000000d001d7202 */ /* 0x000fc40000000f00 */
[----:B------:R-:W4:Y:S01]  /*3ae50*/  LDL.LU.64 R12, [R1+0x1b40] ;  /* 0x001b4000010c7983 */ /* 0x000f220000300a00 */
[----:B0-----:R-:W-:Y:S02]  /*3ae60*/  MOV R8, R2 ;  /* 0x0000000200087202 */ /* 0x001fe40000000f00 */
[----:B------:R-:W-:Y:S01]  /*3ae70*/  MOV R9, R0 ;  /* 0x0000000000097202 */ /* 0x000fe20000000f00 */
[----:B------:R-:W-:Y:S01]  /*3ae80*/  MOV R2, R15 ;  /* 0x0000000f00027202 */ /* 0x000fe20000000f00 */
[----:B------:R-:W-:-:S04]  /*3ae90*/  MOV R0, R14 ;  /* 0x0000000e00007202 */ /* 0x000fc80000000f00 */
[----:B------:R-:W-:Y:S01]  /*3aea0*/  STL [R1+0x1960], R2 ;  /* 0x0019600201007387 */ /* 0x000fe20000100800 */
[----:B------:R-:W-:Y:S02]  /*3aeb0*/  STL [R1+0x195c], R0 ;  /* 0x00195c0001007387 */ /* 0x000fe40000100800 */
[----:B------:R-:W-:Y:S02]  /*3aec0*/  STL [R1+0x1958], R29 ;  /* 0x0019581d01007387 */ /* 0x000fe40000100800 */
[----:B------:R-:W-:Y:S01]  /*3aed0*/  STL [R1+0x1954], R28 ;  /* 0x0019541c01007387 */ /* 0x000fe20000100800 */
[C---:B----4-:R-:W-:Y:S01]  /*3aee0*/  HMMA.16816.F32 R12, R24.reuse, R12, R16 ;  /* 0x0000000c180c723c */ /* 0x050fe20000001810 */
[----:B------:R-:W2:Y:S01]  /*3aef0*/  LDL.LU.64 R16, [R1+0x1b38] ;  /* 0x001b380001107983 */ /* 0x000ea20000300a00 */
[----:B------:R-:W-:Y:S11]  /*3af00*/  MOV R7, R3 ;  /* 0x0000000300077202 */ /* 0x000ff60000000f00 */
[----:B------:R-:W-:Y:S10]  /*3af10*/  @!UPT UIADD3 URZ, URZ, URZ, URZ ;  /* 0x0000003f3f3ff290 */ /* 0x000ff4000fffe03f */
[----:B------:R0:W-:Y:S01]  /*3af20*/  STL.64 [R1+0xc0], R12 ;  /* 0x0000c00c01007387 */ /* 0x0001e20000100a00 */
[----:B------:R1:W-:Y:S02]  /*3af30*/  STL [R1+0xc8], R14 ;  /* 0x0000c80e01007387 */ /* 0x0003e40000100800 */
[----:B------:R-:W-:Y:S01]  /*3af40*/  IMAD.MOV.U32 R3, RZ, RZ, R15 ;  /* 0x000000ffff037224 */ /* 0x000fe200078e000f */
[----:B0-----:R-:W4:Y:S01]  /*3af50*/  LDL.LU R12, [R1+0x2a0] ;  /* 0x0002a000010c7983 */ /* 0x001f220000300800 */
[----:B------:R-:W4:Y:S02]  /*3af60*/  LDL.LU R13, [R1+0x2a4] ;  /* 0x0002a400010d7983 */ /* 0x000f240000300800 */
[----:B-1----:R-:W4:Y:S02]  /*3af70*/  LDL.LU R14, [R1+0x2a8] ;  /* 0x0002a800010e7983 */ /* 0x002f240000300800 */
[----:B------:R-:W4:Y:S01]  /*3af80*/  LDL.LU R15, [R1+0x2ac] ;  /* 0x0002ac00010f7983 */ /* 0x000f220000300800 */
[----:B------:R0:W-:Y:S01]  /*3af90*/  STL [R1+0x1964], R3 ;  /* 0x0019640301007387 */ /* 0x0001e20000100800 */
[----:B--2---:R-:W-:Y:S03]  /*3afa0*/  HMMA.16816.F32 R16, R24, R16, R20 ;  /* 0x000000101810723c */ /* 0x004fe60000001814 */
[----:B------:R-:W2:Y:S01]  /*3afb0*/  LDL.LU.64 R22, [R1+0x1b30] ;  /* 0x001b300001167983 */ /* 0x000ea20000300a00 */
[----:B------:R-:W2:Y:S11]  /*3afc0*/  LDL.LU.64 R20, [R1+0x1b28] ;  /* 0x001b280001147983 */ /* 0x000eb60000300a00 */
[----:B------:R-:W-:Y:S09]  /*3afd0*/  @!UPT UIADD3 URZ, URZ, URZ, URZ ;  /* 0x0000003f3f3ff290 */ /* 0x000ff2000fffe03f */
[----:B------:R-:W-:Y:S02]  /*3afe0*/  MOV R2, R16 ;  /* 0x0000001000027202 */ /* 0x000fe40000000f00 */
[----:B------:R-:W-:Y:S02]  /*3aff0*/  MOV R0, R17 ;  /* 0x0000001100007202 */ /* 0x000fe40000000f00 */
[----:B------:R-:W3:Y:S01]  /*3b000*/  LDL.LU.64 R16, [R1+0x1b20] ;  /* 0x001b200001107983 */ /* 0x000ee20000300a00 */
[----:B------:R-:W-:Y:S01]  /*3b010*/  IMAD.MOV.U32 R28, RZ, RZ, R19 ;  /* 0x000000ffff1c7224 */ /* 0x000fe200078e0013 */
[----:B------:R-:W-:-:S04]  /*3b020*/  MOV R29, R18 ;  /* 0x00000012001d7202 */ /* 0x000fc80000000f00 */
[----:B------:R-:W-:Y:S01]  /*3b030*/  STL [R1+0x1a2c], R28 ;  /* 0x001a2c1c01007387 */ /* 0x000fe20000100800 */
[----:B------:R-:W-:Y:S02]  /*3b040*/  STL [R1+0x1a28], R29 ;  /* 0x001a281d01007387 */ /* 0x000fe40000100800 */
[----:B------:R-:W-:Y:S02]  /*3b050*/  STL [R1+0x1a24], R0 ;  /* 0x001a240001007387 */ /* 0x000fe40000100800 */
[----:B------:R-:W-:Y:S01]  /*3b060*/  STL [R1+0x1a20], R2 ;  /* 0x001a200201007387 */ /* 0x000fe20000100800 */
[C---:B--2---:R-:W-:Y:S01]  /*3b070*/  HMMA.16816.F32 R8, R24.reuse, R8, R20 ;  /* 0x000000081808723c */ /* 0x044fe20000001814 */
[----:B------:R-:W4:Y:S07]  /*3b080*/  LDL.LU.64 R20, [R1+0x1b18] ;  /* 0x001b180001147983 */ /* 0x000f2e0000300a00 */
[----:B---3--:R-:W-:Y:S11]  /*3b090*/  HMMA.16816.F32 R4, R24, R16, R4 ;  /* 0x000000101804723c */ /* 0x008ff60000001804 */
[----:B------:R-:W-:Y:S04]  /*3b0a0*/  @!UPT UIADD3 URZ, URZ, URZ, URZ ;  /* 0x0000003f3f3ff290 */ /* 0x000fe8000fffe03f */
[----:B------:R-:W-:Y:S01]  /*3b0b0*/  STL.64 [R1+0xa0], R8 ;  /* 0x0000a00801007387 */ /* 0x000fe20000100a00 */
[----:B------:R1:W-:Y:S01]  /*3b0c0*/  STL [R1+0xa8], R10 ;  /* 0x0000a80a01007387 */ /* 0x0003e20000100800 */
[----:B0-----:R-:W-:-:S05]  /*3b0d0*/  MOV R3, R11 ;  /* 0x0000000b00037202 */ /* 0x001fca0000000f00 */
[----:B------:R-:W-:Y:S02]  /*3b0e0*/  STL [R1+0x1a30], R3 ;  /* 0x001a300301007387 */ /* 0x000fe40000100800 */
[----:B------:R-:W-:Y:S02]  /*3b0f0*/  MOV R11, R4 ;  /* 0x00000004000b7202 */ /* 0x000fe40000000f00 */
[----:B-1----:R-:W-:Y:S01]  /*3b100*/  MOV R10, R5 ;  /* 0x00000005000a7202 */ /* 0x002fe20000000f00 */
[----:B------:R-:W-:Y:S01]  /*3b110*/  IMAD.MOV.U32 R9, RZ, RZ, R6 ;  /* 0x000000ffff097224 */ /* 0x000fe200078e0006 */
[----:B------:R-:W-:-:S03]  /*3b120*/  MOV R8, R7 ;  /* 0x0000000700087202 */ /* 0x000fc60000000f00 */
[----:B------:R0:W-:Y:S02]  /*3b130*/  STL.64 [R1+0x1970], R10 ;  /* 0x0019700a01007387 */ /* 0x0001e40000100a00 */
[----:B------:R-:W-:Y:S02]  /*3b140*/  STL.64 [R1+0x1968], R8 ;  /* 0x0019680801007387 */ /* 0x000fe40000100a00 */
[----:B0-----:R-:W2:Y:S04]  /*3b150*/  LDL R10, [R1+0x58] ;  /* 0x00005800010a7983 */ /* 0x001ea80000100800 */
[----:B------:R-:W2:Y:S04]  /*3b160*/  LDL R11, [R1+0x5c] ;  /* 0x00005c00010b7983 */ /* 0x000ea80000100800 */
[----:B--2---:R-:W-:Y:S01]  /*3b170*/  STL.64 [R1+0x1ae0], R10 ;  /* 0x001ae00a01007387 */ /* 0x004fe20000100a00 */
[----:B------:R-:W2:Y:S02]  /*3b180*/  LDL.LU R16, [R1+0x1f0] ;  /* 0x0001f00001107983 */ /* 0x000ea40000300800 */
[----:B------:R-:W2:Y:S02]  /*3b190*/  LDL.LU R17, [R1+0x1f4] ;  /* 0x0001f40001117983 */ /* 0x000ea40000300800 */
[----:B------:R-:W3:Y:S01]  /*3b1a0*/  LDL.LU R18, [R1+0x1f8] ;  /* 0x0001f80001127983 */ /* 0x000ee20000300800 */
[----:B------:R-:W3:Y:S01]  /*3b1b0*/  LDL.LU R19, [R1+0x1fc] ;  /* 0x0001fc0001137983 */ /* 0x000ee20000300800 */
[C---:B----4-:R-:W-:Y:S11]  /*3b1c0*/  HMMA.16816.F32 R4, R24.reuse, R20, R12 ;  /* 0x000000141804723c */ /* 0x050ff6000000180c */
[----:B------:R-:W-:Y:S11]  /*3b1d0*/  @!UPT UIADD3 URZ, URZ, URZ, URZ ;  /* 0x0000003f3f3ff290 */ /* 0x000ff6000fffe03f */
[----:B------:R-:W-:Y:S02]  /*3b1e0*/  @!UPT UIADD3 URZ, URZ, URZ, URZ ;  /* 0x0000003f3f3ff290 */ /* 0x000fe4000fffe03f */
[----:B------:R-:W-:Y:S02]  /*3b1f0*/  MOV R15, R4 ;  /* 0x00000004000f7202 */ /* 0x000fe40000000f00 */
[----:B------:R-:W-:Y:S01]  /*3b200*/  MOV R14, R5 ;  /* 0x00000005000e7202 */ /* 0x000fe20000000f00 */
[----:B------:R-:W-:Y:S01]  /*3b210*/  IMAD.MOV.U32 R13, RZ, RZ, R6 ;  /* 0x000000ffff0d7224 */ /* 0x000fe200078e0006 */
[----:B------:R-:W-:Y:S01]  /*3b220*/  MOV R12, R7 ;  /* 0x00000007000c7202 */ /* 0x000fe20000000f00 */
[----:B---3--:R-:W-:Y:S01]  /*3b230*/  STL.64 [R1+0x1a60], R18 ;  /* 0x001a601201007387 */ /* 0x008fe20000100a00 */
[----:B--2---:R0:W-:Y:S03]  /*3b240*/  STL.64 [R1+0x1a58], R16 ;  /* 0x001a581001007387 */ /* 0x0041e60000100a00 */
[----:B0-----:R-:W2:Y:S01]  /*3b250*/  LDL.LU.64 R16, [R1] ;  /* 0x0000000001107983 */ /* 0x001ea20000300a00 */
[----:B------:R-:W3:Y:S02]  /*3b260*/  LDL.64 R18, [R1+0x8] ;  /* 0x0000080001127983 */ /* 0x000ee40000100a00 */
[----:B------:R-:W2:Y:S02]  /*3b270*/  LDL.LU R4, [R1+0x280] ;  /* 0x0002800001047983 */ /* 0x000ea40000300800 */
[----:B------:R-:W2:Y:S01]  /*3b280*/  LDL.LU R5, [R1+0x284] ;  /* 0x0002840001057983 */ /* 0x000ea20000300800 */
[----:B------:R-:W2:Y:S01]  /*3b290*/  LDL.LU R6, [R1+0x288] ;  /* 0x0002880001067983 */ /* 0x000ea20000300800 */
[----:B------:R-:W2:Y:S02]  /*3b2a0*/  LDL.LU R7, [R1+0x28c] ;  /* 0x00028c0001077983 */ /* 0x000ea40000300800 */
[----:B------:R-:W-:Y:S02]  /*3b2b0*/  STL.64 [R1+0x1a40], R14 ;  /* 0x001a400e01007387 */ /* 0x000fe40000100a00 */
[----:B------:R0:W-:Y:S02]  /*3b2c0*/  STL.64 [R1+0x1a38], R12 ;  /* 0x001a380c01007387 */ /* 0x0001e40000100a00 */
[----:B0-----:R-:W4:Y:S01]  /*3b2d0*/  LDL.LU R12, [R1+0x1e0] ;  /* 0x0001e000010c7983 */ /* 0x001f220000300800 */
[----:B------:R-:W4:Y:S02]  /*3b2e0*/  LDL.LU R13, [R1+0x1e4] ;  /* 0x0001e400010d7983 */ /* 0x000f240000300800 */
[----:B------:R-:W5:Y:S02]  /*3b2f0*/  LDL.LU R14, [R1+0x1e8] ;  /* 0x0001e800010e7983 */ /* 0x000f640000300800 */
[----:B------:R-:W5:Y:S02]  /*3b300*/  LDL.LU R15, [R1+0x1ec] ;  /* 0x0001ec00010f7983 */ /* 0x000f640000300800 */
[----:B-----5:R-:W-:Y:S01]  /*3b310*/  STL.64 [R1+0x1a70], R14 ;  /* 0x001a700e01007387 */ /* 0x020fe20000100a00 */
[----:B----4-:R0:W-:Y:S03]  /*3b320*/  STL.64 [R1+0x1a68], R12 ;  /* 0x001a680c01007387 */ /* 0x0101e60000100a00 */
[----:B0-----:R-:W4:Y:S01]  /*3b330*/  LDL.LU R12, [R1+0x200] ;  /* 0x00020000010c7983 */ /* 0x001f220000300800 */
[----:B------:R-:W4:Y:S02]  /*3b340*/  LDL.LU R13, [R1+0x204] ;  /* 0x00020400010d7983 */ /* 0x000f240000300800 */
[----:B------:R-:W5:Y:S02]  /*3b350*/  LDL.LU R14, [R1+0x208] ;  /* 0x00020800010e7983 */ /* 0x000f640000300800 */
[----:B------:R-:W5:Y:S02]  /*3b360*/  LDL.LU R15, [R1+0x20c] ;  /* 0x00020c00010f7983 */ /* 0x000f640000300800 */
[----:B-----5:R0:W-:Y:S01]  /*3b370*/  STL.64 [R1+0x1a80], R14 ;  /* 0x001a800e01007387 */ /* 0x0201e20000100a00 */
[----:B----4-:R-:W-:Y:S03]  /*3b380*/  STL.64 [R1+0x1a78], R12 ;  /* 0x001a780c01007387 */ /* 0x010fe60000100a00 */
[----:B0-----:R-:W4:Y:S04]  /*3b390*/  LDL.LU.64 R14, [R1+0x18] ;  /* 0x00001800010e7983 */ /* 0x001f280000300a00 */
[----:B----4-:R0:W-:Y:S04]  /*3b3a0*/  STL.64 [R1+0x1a90], R14 ;  /* 0x001a900e01007387 */ /* 0x0101e80000100a00 */
[----:B0-----:R-:W4:Y:S04]  /*3b3b0*/  LDL.LU.64 R14, [R1+0x28] ;  /* 0x00002800010e7983 */ /* 0x001f280000300a00 */
[----:B----4-:R0:W-:Y:S04]  /*3b3c0*/  STL.64 [R1+0x1aa8], R14 ;  /* 0x001aa80e01007387 */ /* 0x0101e80000100a00 */
[----:B0-----:R-:W4:Y:S04]  /*3b3d0*/  LDL R14, [R1+0x38] ;  /* 0x00003800010e7983 */ /* 0x001f280000100800 */
[----:B------:R-:W4:Y:S01]  /*3b3e0*/  LDL R15, [R1+0x3c] ;  /* 0x00003c00010f7983 */ /* 0x000f220000100800 */
[----:B------:R-:W5:Y:S02]  /*3b3f0*/  LDL.LU R20, [R1+0x270] ;  /* 0x0002700001147983 */ /* 0x000f640000300800 */
[----:B------:R-:W5:Y:S02]  /*3b400*/  LDL.LU R21, [R1+0x274] ;  /* 0x0002740001157983 */ /* 0x000f640000300800 */
[----:B------:R-:W5:Y:S01]  /*3b410*/  LDL.LU R22, [R1+0x278] ;  /* 0x0002780001167983 */ /* 0x000f620000300800 */
[----:B------:R-:W5:Y:S01]  /*3b420*/  LDL.LU R23, [R1+0x27c] ;  /* 0x00027c0001177983 */ /* 0x000f620000300800 */
[C---:B--2---:R-:W-:Y:S03]  /*3b430*/  HMMA.16816.F32 R4, R24.reuse, R16, R4 ;  /* 0x000000101804723c */ /* 0x044fe60000001804 */
[----:B----4-:R0:W-:Y:S04]  /*3b440*/  STL.64 [R1+0x1ac0], R14 ;  /* 0x001ac00e01007387 */ /* 0x0101e80000100a00 */
[----:B0-----:R-:W2:Y:S11]  /*3b450*/  LDL.64 R14, [R1+0x48] ;  /* 0x00004800010e7983 */ /* 0x001eb60000100a00 */
[----:B------:R-:W-:Y:S06]  /*3b460*/  @!UPT UIADD3 URZ, URZ, URZ, URZ ;  /* 0x0000003f3f3ff290 */ /* 0x000fec000fffe03f */
[----:B------:R-:W-:Y:S01]  /*3b470*/  MOV R3, R7 ;  /* 0x0000000700037202 */ /* 0x000fe20000000f00 */
[----:B--2---:R0:W-:Y:S01]  /*3b480*/  STL.64 [R1+0x1ad8], R14 ;  /* 0x001ad80e01007387 */ /* 0x0041e20000100a00 */
[----:B------:R-:W2:Y:S02]  /*3b490*/  LDL.LU R12, [R1+0x250] ;  /* 0x00025000010c7983 */ /* 0x000ea40000300800 */
[----:B------:R-:W2:Y:S01]  /*3b4a0*/  LDL.LU R13, [R1+0x254] ;  /* 0x00025400010d7983 */ /* 0x000ea20000300800 */
[----:B0-----:R-:W2:Y:S01]  /*3b4b0*/  LDL.LU R14, [R1+0x258] ;  /* 0x00025800010e7983 */ /* 0x001ea20000300800 */
[----:B------:R-:W2:Y:S02]  /*3b4c0*/  LDL.LU R15, [R1+0x25c] ;  /* 0x00025c00010f7983 */ /* 0x000ea40000300800 */
[----:B------:R-:W4:Y:S02]  /*3b4d0*/  LDL.LU R8, [R1+0x260] ;  /* 0x0002600001087983 */ /* 0x000f240000300800 */
[----:B------:R-:W4:Y:S01]  /*3b4e0*/  LDL.LU R9, [R1+0x264] ;  /* 0x0002640001097983 */ /* 0x000f220000300800 */
[----:B------:R-:W4:Y:S01]  /*3b4f0*/  LDL.LU R10, [R1+0x268] ;  /* 0x00026800010a7983 */ /* 0x000f220000300800 */
[----:B------:R-:W4:Y:S02]  /*3b500*/  LDL.LU R11, [R1+0x26c] ;  /* 0x00026c00010b7983 */ /* 0x000f240000300800 */
[----:B------:R-:W-:Y:S02]  /*3b510*/  STL.64 [R1+0x70], R4 ;  /* 0x0000700401007387 */ /* 0x000fe40000100a00 */
[----:B------:R0:W-:Y:S02]  /*3b520*/  STL [R1+0x78], R6 ;  /* 0x0000780601007387 */ /* 0x0001e40000100800 */
[----:B0-----:R-:W2:Y:S01]  /*3b530*/  LDL.LU.64 R6, [R1+0x1b10] ;  /* 0x001b100001067983 */ /* 0x001ea20000300a00 */
[----:B------:R-:W5:Y:S02]  /*3b540*/  LDL.LU.64 R4, [R1+0x1b08] ;  /* 0x001b080001047983 */ /* 0x000f640000300a00 */
[----:B---3--:R0:W-:Y:S02]  /*3b550*/  STL.64 [R1+0x1a88], R18 ;  /* 0x001a881201007387 */ /* 0x0081e40000100a00 */
[----:B------:R-:W3:Y:S01]  /*3b560*/  LDL.LU R16, [R1+0x210] ;  /* 0x0002100001107983 */ /* 0x000ee20000300800 */
[----:B------:R-:W3:Y:S04]  /*3b570*/  LDL.LU R17, [R1+0x214] ;  /* 0x0002140001117983 */ /* 0x000ee80000300800 */
[----:B0-----:R-:W2:Y:S01]  /*3b580*/  LDL.LU R18, [R1+0x218] ;  /* 0x0002180001127983 */ /* 0x001ea20000300800 */
[----:B------:R-:W2:Y:S03]  /*3b590*/  LDL.LU R19, [R1+0x21c] ;  /* 0x00021c0001137983 */ /* 0x000ea60000300800 */
[----:B--2---:R-:W-:Y:S01]  /*3b5a0*/  STL.64 [R1+0x1aa0], R18 ;  /* 0x001aa01201007387 */ /* 0x004fe20000100a00 */
[----:B---3--:R0:W-:Y:S03]  /*3b5b0*/  STL.64 [R1+0x1a98], R16 ;  /* 0x001a981001007387 */ /* 0x0081e60000100a00 */
[----:B0-----:R-:W2:Y:S01]  /*3b5c0*/  LDL.LU R16, [R1+0x220] ;  /* 0x0002200001107983 */ /* 0x001ea20000300800 */
[----:B------:R-:W2:Y:S01]  /*3b5d0*/  LDL.LU R17, [R1+0x224] ;  /* 0x0002240001117983 */ /* 0x000ea20000300800 */
[----:B------:R-:W-:Y:S01]  /*3b5e0*/  MOV R18, R7 ;  /* 0x0000000700127202 */ /* 0x000fe20000000f00 */
[----:B------:R-:W-:Y:S01]  /*3b5f0*/  IMAD.MOV.U32 R19, RZ, RZ, R6 ;  /* 0x000000ffff137224 */ /* 0x000fe200078e0006 */
[----:B------:R-:W3:Y:S01]  /*3b600*/  LDL.LU R7, [R1+0x1b04] ;  /* 0x001b040001077983 */ /* 0x000ee20000300800 */
[----:B------:R-:W3:Y:S03]  /*3b610*/  LDL.LU R6, [R1+0x1b00] ;  /* 0x001b000001067983 */ /* 0x000ee60000300800 */
[----:B------:R-:W-:Y:S01]  /*3b620*/  STL.64 [R1+0x1ab8], R18 ;  /* 0x001ab81201007387 */ /* 0x000fe20000100a00 */
[----:B-----5:R-:W-:Y:S03]  /*3b630*/  HMMA.16816.F32 R24, R24, R4, R20 ;  /* 0x000000041818723c */ /* 0x020fe60000001814 */
[----:B--2---:R0:W-:Y:S04]  /*3b640*/  STL.64 [R1+0x1ab0], R16 ;  /* 0x001ab01001007387 */ /* 0x0041e80000100a00 */
[----:B0-----:R-:W2:Y:S01]  /*3b650*/  LDL.LU R16, [R1+0x230] ;  /* 0x0002300001107983 */ /* 0x001ea20000300800 */
[----:B------:R-:W2:Y:S02]  /*3b660*/  LDL.LU R17, [R1+0x234] ;  /* 0x0002340001117983 */ /* 0x000ea40000300800 */
[----:B------:R-:W5:Y:S02]  /*3b670*/  LDL.LU R18, [R1+0x238] ;  /* 0x0002380001127983 */ /* 0x000f640000300800 */
[----:B------:R-:W5:Y:S02]  /*3b680*/  LDL.LU R19, [R1+0x23c] ;  /* 0x00023c0001137983 */ /* 0x000f640000300800 */
[----:B-----5:R3:W-:Y:S01]  /*3b690*/  STL.64 [R1+0x1ad0], R18 ;  /* 0x001ad01201007387 */ /* 0x0207e20000100a00 */
[----:B--2---:R0:W-:Y:S01]  /*3b6a0*/  STL.64 [R1+0x1ac8], R16 ;  /* 0x001ac81001007387 */ /* 0x0041e20000100a00 */
[----:B---3--:R-:W-:-:S02]  /*3b6b0*/  MOV R18, R6 ;  /* 0x0000000600127202 */ /* 0x008fc40000000f00 */
[----:B0-----:R-:W2:Y:S01]  /*3b6c0*/  LDL.LU R16, [R1+0x240] ;  /* 0x0002400001107983 */ /* 0x001ea20000300800 */
[----:B------:R-:W2:Y:S02]  /*3b6d0*/  LDL.LU R17, [R1+0x244] ;  /* 0x0002440001117983 */ /* 0x000ea40000300800 */
[----:B------:R-:W3:Y:S01]  /*3b6e0*/  LDL.LU R6, [R1+0x1afc] ;  /* 0x001afc0001067983 */ /* 0x000ee20000300800 */
[----:B------:R-:W-:Y:S02]  /*3b6f0*/  MOV R19, R7 ;  /* 0x0000000700137202 */ /* 0x000fe40000000f00 */
[----:B------:R-:W3:Y:S01]  /*3b700*/  LDL.LU R7, [R1+0x1af8] ;  /* 0x001af80001077983 */ /* 0x000ee20000300800 */
[----:B------:R-:W4:Y:S02]  /*3b710*/  LDL.LU.64 R22, [R1+0x1af0] ;  /* 0x001af00001167983 */ /* 0x000f240000300a00 */
[----:B------:R-:W4:Y:S02]  /*3b720*/  LDL.LU.64 R20, [R1+0x1ae8] ;  /* 0x001ae80001147983 */ /* 0x000f240000300a00 */
[----:B------:R0:W-:Y:S01]  /*3b730*/  STL.64 [R1+0x1878], R26 ;  /* 0x0018781a01007387 */ /* 0x0001e20000100a00 */
[----:B------:R-:W-:Y:S04]  /*3b740*/  STL.64 [R1+0x1870], R24 ;  /* 0x0018701801007387 */ /* 0x000fe80000100a00 */
[----:B0-----:R-:W4:Y:S04]  /*3b750*/  LDL R26, [R1+0x68] ;  /* 0x00006800011a7983 */ /* 0x001f280000100800 */
[----:B------:R-:W4:Y:S02]  /*3b760*/  LDL R27, [R1+0x6c] ;  /* 0x00006c00011b7983 */ /* 0x000f240000100800 */
[C---:B----4-:R-:W-:Y:S11]  /*3b770*/  HMMA.16816.F32 R8, R20.reuse, R26, R8 ;  /* 0x0000001a1408723c */ /* 0x050ff60000001808 */
[----:B------:R-:W-:Y:S11]  /*3b780*/  @!UPT UIADD3 URZ, URZ, URZ, URZ ;  /* 0x0000003f3f3ff290 */ /* 0x000ff6000fffe03f */
[----:B------:R-:W-:Y:S01]  /*3b790*/  @!UPT UIADD3 URZ, URZ, URZ, URZ ;  /* 0x0000003f3f3ff290 */ /* 0x000fe2000fffe03f */
[----:B------:R-:W-:Y:S01]  /*3b7a0*/  STL.64 [R1+0x4e0], R8 ;  /* 0x0004e00801007387 */ /* 0x000fe20000100a00 */
[----:B------:R0:W-:Y:S03]  /*3b7b0*/  STL.64 [R1+0x4e8], R10 ;  /* 0x0004e80a01007387 */ /* 0x0001e60000100a00 */
[----:B0-----:R-:W4:Y:S02]  /*3b7c0*/  LDL.LU.64 R10, [R1+0x1ae0] ;  /* 0x001ae000010a7983 */ /* 0x001f240000300a00 */
[C---:B----4-:R-:W-:Y:S11]  /*3b7d0*/  HMMA.16816.F32 R12, R20.reuse, R10, R12 ;  /* 0x0000000a140c723c */ /* 0x050ff6000000180c */
[----:B------:R-:W-:Y:S11]  /*3b7e0*/  @!UPT UIADD3 URZ, URZ, URZ, URZ ;  /* 0x0000003f3f3ff290 */ /* 0x000ff6000fffe03f */
[----:B------:R-:W-:Y:S01]  /*3b7f0*/  @!UPT UIADD3 URZ, URZ, URZ, URZ ;  /* 0x0000003f3f3ff290 */ /* 0x000fe2000fffe03f */
[----:B------:R-:W-:Y:S01]  /*3b800*/  STL.64 [R1+0x4d0], R12 ;  /* 0x0004d00c01007387 */ /* 0x000fe20000100a00 */
[----:B------:R0:W-:Y:S03]  /*3b810*/  STL.64 [R1+0x4d8], R14 ;  /* 0x0004d80e01007387 */ /* 0x0001e60000100a00 */
[----:B0-----:R-:W2:Y:S02]  /*3b820*/  LDL.LU.64 R14, [R1+0x1ad8] ;  /* 0x001ad800010e7983 */ /* 0x001ea40000300a00 */
        /* <DEDUP_REMOVED lines=43> */
[----:B------:R-:W3:Y:S02]  /*3bae0*/  LDL.LU.64 R16, [R1+0x1a58] ;  /* 0x001a580001107983 */ /* 0x000ee40000300a00 */
[----:B---3--:R-:W-:Y:S01]  /*3baf0*/  HMMA.16816.F32 R20, R20, R6, R16 ;  /* 0x000000061414723c */ /* 0x008fe20000001810 */
[----:B------:R-:W2:Y:S01]  /*3bb00*/  LDL.LU.64 R18, [R1+0x1a50] ;  /* 0x001a500001127983 */ /* 0x000ea20000300a00 */
[----:B------:R-:W2:Y:S11]  /*3bb10*/  LDL.LU.64 R16, [R1+0x1a48] ;  /* 0x001a480001107983 */ /* 0x000eb60000300a00 */
[----:B------:R-:W-:Y:S10]  /*3bb20*/  @!UPT UIADD3 URZ, URZ, URZ, URZ ;  /* 0x0000003f3f3ff290 */ /* 0x000ff4000fffe03f */
[----:B------:R0:W-:Y:S01]  /*3bb30*/  STL.64 [R1+0x470], R20 ;  /* 0x0004701401007387 */ /* 0x0001e20000100a00 */
[----:B------:R1:W-:Y:S03]  /*3bb40*/  STL.64 [R1+0x478], R22 ;  /* 0x0004781601007387 */ /* 0x0003e60000100a00 */
[----:B0-----:R-:W3:Y:S01]  /*3bb50*/  LDL.LU R20, [R1+0x1d0] ;  /* 0x0001d00001147983 */ /* 0x001ee20000300800 */
[----:B------:R-:W3:Y:S02]  /*3bb60*/  LDL.LU R21, [R1+0x1d4] ;  /* 0x0001d40001157983 */ /* 0x000ee40000300800 */
[----:B-1----:R-:W3:Y:S02]  /*3bb70*/  LDL.LU R22, [R1+0x1d8] ;  /* 0x0001d80001167983 */ /* 0x002ee40000300800 */
[----:B------:R-:W3:Y:S01]  /*3bb80*/  LDL.LU R23, [R1+0x1dc] ;  /* 0x0001dc0001177983 */ /* 0x000ee20000300800 */
[----:B------:R-:W-:Y:S01]  /*3bb90*/  STL.64 [R1+0x19d0], R6 ;  /* 0x0019d00601007387 */ /* 0x000fe20000100a00 */
[C---:B--2---:R-:W-:Y:S03]  /*3bba0*/  HMMA.16816.F32 R24, R16.reuse, R26, R12 ;  /* 0x0000001a1018723c */ /* 0x044fe6000000180c */
[----:B------:R-:W2:Y:S01]  /*3bbb0*/  LDL.LU.64 R14, [R1+0x1a40] ;  /* 0x001a4000010e7983 */ /* 0x000ea20000300a00 */
[----:B------:R-:W4:Y:S11]  /*3bbc0*/  LDL.LU.64 R12, [R1+0x1a38] ;  /* 0x001a3800010c7983 */ /* 0x000f360000300a00 */
[----:B------:R-:W-:Y:S08]  /*3bbd0*/  @!UPT UIADD3 URZ, URZ, URZ, URZ ;  /* 0x0000003f3f3ff290 */ /* 0x000ff0000fffe03f */
[----:B------:R0:W-:Y:S01]  /*3bbe0*/  STL.64 [R1+0x580], R24 ;  /* 0x0005801801007387 */ /* 0x0001e20000100a00 */
[----:B------:R1:W-:Y:S03]  /*3bbf0*/  STL.64 [R1+0x588], R26 ;  /* 0x0005881a01007387 */ /* 0x0003e60000100a00 */
[----:B0-----:R-:W5:Y:S01]  /*3bc00*/  LDL.LU R24, [R1+0x70] ;  /* 0x0000700001187983 */ /* 0x001f620000300800 */
[----:B------:R-:W5:Y:S02]  /*3bc10*/  LDL.LU R25, [R1+0x74] ;  /* 0x0000740001197983 */ /* 0x000f640000300800 */
[----:B-1----:R-:W2:Y:S01]  /*3bc20*/  LDL.LU R26, [R1+0x78] ;  /* 0x00007800011a7983 */ /* 0x002ea20000300800 */
[----:B---3--:R-:W-:Y:S01]  /*3bc30*/  HMMA.16816.F32 R20, R16, R10, R20 ;  /* 0x0000000a1014723c */ /* 0x008fe20000001814 */
[----:B------:R-:W-:Y:S02]  /*3bc40*/  MOV R27, R3 ;  /* 0x00000003001b7202 */ /* 0x000fe40000000f00 */
[----:B------:R-:W3:Y:S04]  /*3bc50*/  LDL.LU R3, [R1+0x1a30] ;  /* 0x001a300001037983 */ /* 0x000ee80000300800 */
[----:B--2---:R0:W-:Y:S01]  /*3bc60*/  STL.64 [R1+0x1888], R26 ;  /* 0x0018881a01007387 */ /* 0x0041e20000100a00 */
[----:B-----5:R1:W-:Y:S02]  /*3bc70*/  STL.64 [R1+0x1880], R24 ;  /* 0x0018801801007387 */ /* 0x0203e40000100a00 */
[----:B0-----:R-:W-:Y:S01]  /*3bc80*/  IMAD.MOV.U32 R26, RZ, RZ, R9 ;  /* 0x000000ffff1a7224 */ /* 0x001fe200078e0009 */
[----:B------:R-:W-:-:S05]  /*3bc90*/  MOV R27, R8 ;  /* 0x00000008001b7202 */ /* 0x000fca0000000f00 */
[----:B------:R0:W-:Y:S01]  /*3bca0*/  STL.64 [R1+0x19f0], R26 ;  /* 0x0019f01a01007387 */ /* 0x0001e20000100a00 */
[----:B------:R-:W2:Y:S06]  /*3bcb0*/  LDL.LU R8, [R1+0x110] ;  /* 0x0001100001087983 */ /* 0x000eac0000300800 */
[----:B------:R-:W-:Y:S02]  /*3bcc0*/  STL.64 [R1+0x570], R20 ;  /* 0x0005701401007387 */ /* 0x000fe40000100a00 */
[----:B------:R-:W-:Y:S01]  /*3bcd0*/  STL.64 [R1+0x578], R22 ;  /* 0x0005781601007387 */ /* 0x000fe20000100a00 */
[----:B------:R-:W2:Y:S01]  /*3bce0*/  LDL.LU R9, [R1+0x114] ;  /* 0x0001140001097983 */ /* 0x000ea20000300800 */
[----:B------:R-:W5:Y:S02]  /*3bcf0*/  LDL.LU R10, [R1+0x118] ;  /* 0x00011800010a7983 */ /* 0x000f640000300800 */
[----:B------:R-:W5:Y:S02]  /*3bd00*/  LDL.LU R11, [R1+0x11c] ;  /* 0x00011c00010b7983 */ /* 0x000f640000300800 */
[----:B-1----:R-:W2:Y:S01]  /*3bd10*/  LDL.LU R24, [R1+0x1a0] ;  /* 0x0001a00001187983 */ /* 0x002ea20000300800 */
[----:B------:R-:W2:Y:S04]  /*3bd20*/  LDL.LU R25, [R1+0x1a4] ;  /* 0x0001a40001197983 */ /* 0x000ea80000300800 */
[----:B0-----:R-:W2:Y:S01]  /*3bd30*/  LDL.LU R26, [R1+0x1a8] ;  /* 0x0001a800011a7983 */ /* 0x001ea20000300800 */
[----:B------:R-:W2:Y:S03]  /*3bd40*/  LDL.LU R27, [R1+0x1ac] ;  /* 0x0001ac00011b7983 */ /* 0x000ea60000300800 */
[----:B--2---:R-:W-:Y:S01]  /*3bd50*/  STL.64 [R1+0x1a00], R26 ;  /* 0x001a001a01007387 */ /* 0x004fe20000100a00 */
[----:B------:R0:W-:Y:S03]  /*3bd60*/  STL.64 [R1+0x19f8], R24 ;  /* 0x0019f81801007387 */ /* 0x0001e60000100a00 */
[----:B0-----:R-:W2:Y:S01]  /*3bd70*/  LDL.LU R24, [R1+0x1b0] ;  /* 0x0001b00001187983 */ /* 0x001ea20000300800 */
[----:B------:R-:W2:Y:S02]  /*3bd80*/  LDL.LU R25, [R1+0x1b4] ;  /* 0x0001b40001197983 */ /* 0x000ea40000300800 */
[----:B------:R-:W2:Y:S02]  /*3bd90*/  LDL.LU R26, [R1+0x1b8] ;  /* 0x0001b800011a7983 */ /* 0x000ea40000300800 */
[----:B------:R-:W2:Y:S02]  /*3bda0*/  LDL.LU R27, [R1+0x1bc] ;  /* 0x0001bc00011b7983 */ /* 0x000ea40000300800 */
[----:B--2---:R0:W-:Y:S01]  /*3bdb0*/  STL.64 [R1+0x1a10], R26 ;  /* 0x001a101a01007387 */ /* 0x0041e20000100a00 */
[----:B------:R-:W-:Y:S01]  /*3bdc0*/  STL.64 [R1+0x1a08], R24 ;  /* 0x001a081801007387 */ /* 0x000fe20000100a00 */
[----:B0-----:R-:W-:-:S02]  /*3bdd0*/  MOV R26, R28 ;  /* 0x0000001c001a7202 */ /* 0x001fc40000000f00 */
[----:B------:R-:W-:Y:S01]  /*3bde0*/  MOV R27, R29 ;  /* 0x0000001d001b7202 */ /* 0x000fe20000000f00 */
[----:B------:R-:W2:Y:S01]  /*3bdf0*/  LDL.LU R28, [R1+0x1a2c] ;  /* 0x001a2c00011c7983 */ /* 0x000ea20000300800 */
[----:B------:R-:W2:Y:S02]  /*3be00*/  LDL.LU R29, [R1+0x1a28] ;  /* 0x001a2800011d7983 */ /* 0x000ea40000300800 */
[----:B-----5:R0:W-:Y:S02]  /*3be10*/  STL.64 [R1+0x1980], R10 ;  /* 0x0019800a01007387 */ /* 0x0201e40000100a00 */
[----:B------:R1:W-:Y:S01]  /*3be20*/  STL.64 [R1+0x1978], R8 ;  /* 0x0019780801007387 */ /* 0x0003e20000100a00 */
[----:B0-----:R-:W5:Y:S04]  /*3be30*/  LDL.LU.64 R10, [R1+0x38] ;  /* 0x00003800010a7983 */ /* 0x001f680000300a00 */
[----:B-----5:R0:W-:Y:S01]  /*3be40*/  STL.64 [R1+0x1a18], R10 ;  /* 0x001a180a01007387 */ /* 0x0201e20000100a00 */
[----:B-1----:R-:W5:Y:S02]  /*3be50*/  LDL.LU R8, [R1+0x1c0] ;  /* 0x0001c00001087983 */ /* 0x002f640000300800 */
[----:B------:R-:W5:Y:S01]  /*3be60*/  LDL.LU R9, [R1+0x1c4] ;  /* 0x0001c40001097983 */ /* 0x000f620000300800 */
[----:B0-----:R-:W5:Y:S01]  /*3be70*/  LDL.LU R10, [R1+0x1c8] ;  /* 0x0001c800010a7983 */ /* 0x001f620000300800 */
[----:B------:R-:W5:Y:S02]  /*3be80*/  LDL.LU R11, [R1+0x1cc] ;  /* 0x0001cc00010b7983 */ /* 0x000f640000300800 */
[----:B------:R-:W2:Y:S02]  /*3be90*/  LDL.LU R21, [R1+0x778] ;  /* 0x0007780001157983 */ /* 0x000ea40000300800 */
[----:B------:R-:W2:Y:S01]  /*3bea0*/  LDL.LU R22, [R1+0x774] ;  /* 0x0007740001167983 */ /* 0x000ea20000300800 */
[----:B------:R-:W2:Y:S01]  /*3beb0*/  LDL.LU R23, [R1+0x770] ;  /* 0x0007700001177983 */ /* 0x000ea20000300800 */
[----:B------:R-:W-:-:S03]  /*3bec0*/  IMAD.MOV.U32 R20, RZ, RZ, R15 ;  /* 0x000000ffff147224 */ /* 0x000fc600078e000f */
[----:B--2---:R4:W-:Y:S01]  /*3bed0*/  STL.64 [R1+0x1898], R22 ;  /* 0x0018981601007387 */ /* 0x0049e20000100a00 */
[----:B------:R0:W-:Y:S01]  /*3bee0*/  STL [R1+0x1890], R21 ;  /* 0x0018901501007387 */ /* 0x0001e20000100800 */
[----:B----4-:R-:W-:Y:S02]  /*3bef0*/  MOV R23, R12 ;  /* 0x0000000c00177202 */ /* 0x010fe40000000f00 */
[----:B------:R-:W-:Y:S01]  /*3bf00*/  MOV R22, R13 ;  /* 0x0000000d00167202 */ /* 0x000fe20000000f00 */
[----:B------:R-:W2:Y:S01]  /*3bf10*/  LDL.LU R12, [R1+0x160] ;  /* 0x00016000010c7983 */ /* 0x000ea20000300800 */
[----:B0-----:R-:W-:Y:S01]  /*3bf20*/  MOV R21, R14 ;  /* 0x0000000e00157202 */ /* 0x001fe20000000f00 */
[----:B------:R-:W2:Y:S02]  /*3bf30*/  LDL.LU R13, [R1+0x164] ;  /* 0x00016400010d7983 */ /* 0x000ea40000300800 */
[----:B------:R-:W4:Y:S01]  /*3bf40*/  LDL.LU R14, [R1+0x168] ;  /* 0x00016800010e7983 */ /* 0x000f220000300800 */
[----:B------:R-:W4:Y:S01]  /*3bf50*/  LDL.LU R15, [R1+0x16c] ;  /* 0x00016c00010f7983 */ /* 0x000f220000300800 */
[----:B-----5:R-:W-:Y:S01]  /*3bf60*/  HMMA.16816.F32 R24, R16, R26, R8 ;  /* 0x0000001a1018723c */ /* 0x020fe20000001808 */
[----:B------:R-:W-:Y:S01]  /*3bf70*/  IMAD.MOV.U32 R6, RZ, RZ, R5 ;  /* 0x000000ffff067224 */ /* 0x000fe200078e0005 */
[----:B------:R-:W-:Y:S01]  /*3bf80*/  MOV R7, R4 ;  /* 0x0000000400077202 */ /* 0x000fe20000000f00 */
[----:B----4-:R-:W-:Y:S01]  /*3bf90*/  STL.64 [R1+0x19e0], R14 ;  /* 0x0019e00e01007387 */ /* 0x010fe20000100a00 */
[----:B--2---:R-:W-:Y:S03]  /*3bfa0*/  STL.64 [R1+0x19d8], R12 ;  /* 0x0019d80c01007387 */ /* 0x004fe60000100a00 */
[----:B------:R0:W-:Y:S02]  /*3bfb0*/  STL.64 [R1+0x19e8], R6 ;  /* 0x0019e80601007387 */ /* 0x0001e40000100a00 */
[----:B------:R-:W2:Y:S01]  /*3bfc0*/  LDL.LU R4, [R1+0x190] ;  /* 0x0001900001047983 */ /* 0x000ea20000300800 */
[----:B------:R-:W2:Y:S04]  /*3bfd0*/  LDL.LU R5, [R1+0x194] ;  /* 0x0001940001057983 */ /* 0x000ea80000300800 */
[----:B0-----:R-:W2:Y:S01]  /*3bfe0*/  LDL.LU R6, [R1+0x198] ;  /* 0x0001980001067983 */ /* 0x001ea20000300800 */
[----:B------:R-:W2:Y:S02]  /*3bff0*/  LDL.LU R7, [R1+0x19c] ;  /* 0x00019c0001077983 */ /* 0x000ea40000300800 */
[----:B------:R-:W4:Y:S02]  /*3c000*/  LDL.LU R12, [R1+0x170] ;  /* 0x00017000010c7983 */ /* 0x000f240000300800 */
[----:B------:R-:W4:Y:S01]  /*3c010*/  LDL.LU R13, [R1+0x174] ;  /* 0x00017400010d7983 */ /* 0x000f220000300800 */
[----:B------:R-:W4:Y:S01]  /*3c020*/  LDL.LU R14, [R1+0x178] ;  /* 0x00017800010e7983 */ /* 0x000f220000300800 */
[----:B------:R-:W4:Y:S02]  /*3c030*/  LDL.LU R15, [R1+0x17c] ;  /* 0x00017c00010f7983 */ /* 0x000f240000300800 */
[----:B------:R0:W-:Y:S02]  /*3c040*/  STL.64 [R1+0x18a8], R22 ;  /* 0x0018a81601007387 */ /* 0x0001e40000100a00 */
[----:B------:R-:W-:Y:S01]  /*3c050*/  STL.64 [R1+0x18a0], R20 ;  /* 0x0018a01401007387 */ /* 0x000fe20000100a00 */
[----:B0-----:R-:W-:-:S02]  /*3c060*/  MOV R22, R0 ;  /* 0x0000000000167202 */ /* 0x001fc40000000f00 */
[----:B------:R-:W-:Y:S01]  /*3c070*/  MOV R23, R2 ;  /* 0x0000000200177202 */ /* 0x000fe20000000f00 */
[----:B------:R-:W5:Y:S01]  /*3c080*/  LDL.LU R0, [R1+0x1a24] ;  /* 0x001a240001007983 */ /* 0x000f620000300800 */
[----:B------:R-:W2:Y:S02]  /*3c090*/  LDL.LU R2, [R1+0x1a20] ;  /* 0x001a200001027983 */ /* 0x000ea40000300800 */
[----:B------:R-:W2:Y:S02]  /*3c0a0*/  LDL.LU.64 R10, [R1+0x1a18] ;  /* 0x001a1800010a7983 */ /* 0x000ea40000300a00 */
[----:B------:R-:W-:Y:S01]  /*3c0b0*/  STL.64 [R1+0x560], R24 ;  /* 0x0005601801007387 */ /* 0x000fe20000100a00 */
[----:B------:R0:W-:Y:S04]  /*3c0c0*/  STL.64 [R1+0x568], R26 ;  /* 0x0005681a01007387 */ /* 0x0001e80000100a00 */
        /* <DEDUP_REMOVED lines=9> */
[----:B------:R0:W-:Y:S02]  /*3c160*/  STL.64 [R1+0x1990], R10 ;  /* 0x0019900a01007387 */ /* 0x0001e40000100a00 */
[----:B0-----:R-:W2:Y:S04]  /*3c170*/  LDL.LU.64 R10, [R1+0x48] ;  /* 0x00004800010a7983 */ /* 0x001ea80000300a00 */
[----:B--2---:R0:W-:Y:S04]  /*3c180*/  STL.64 [R1+0x19a0], R10 ;  /* 0x0019a00a01007387 */ /* 0x0041e80000100a00 */
[----:B0-----:R-:W2:Y:S01]  /*3c190*/  LDL.LU.64 R10, [R1+0x58] ;  /* 0x00005800010a7983 */ /* 0x001ea20000300a00 */
[C---:B------:R-:W-:Y:S03]  /*3c1a0*/  HMMA.16816.F32 R24, R16.reuse, R22, R24 ;  /* 0x000000161018723c */ /* 0x040fe60000001818 */
[----:B--2---:R0:W-:Y:S04]  /*3c1b0*/  STL.64 [R1+0x19b8], R10 ;  /* 0x0019b80a01007387 */ /* 0x0041e80000100a00 */
[----:B0-----:R-:W2:Y:S11]  /*3c1c0*/  LDL.LU.64 R10, [R1+0x68] ;  /* 0x00006800010a7983 */ /* 0x001eb60000300a00 */
[----:B------:R-:W-:Y:S05]  /*3c1d0*/  @!UPT UIADD3 URZ, URZ, URZ, URZ ;  /* 0x0000003f3f3ff290 */ /* 0x000fea000fffe03f */
[----:B------:R-:W-:Y:S02]  /*3c1e0*/  STL.64 [R1+0x5a0], R24 ;  /* 0x0005a01801007387 */ /* 0x000fe40000100a00 */
[----:B------:R0:W-:Y:S02]  /*3c1f0*/  STL.64 [R1+0x5a8], R26 ;  /* 0x0005a81a01007387 */ /* 0x0001e40000100a00 */
[----:B0-----:R-:W2:Y:S01]  /*3c200*/  LDL.LU.64 R26, [R1+0x19f0] ;  /* 0x0019f000011a7983 */ /* 0x001ea20000300a00 */
[----:B------:R0:W-:Y:S02]  /*3c210*/  STL.64 [R1+0x1998], R22 ;  /* 0x0019981601007387 */ /* 0x0001e40000100a00 */
[----:B------:R-:W3:Y:S02]  /*3c220*/  LDL.LU R20, [R1+0x130] ;  /* 0x0001300001147983 */ /* 0x000ee40000300800 */
[----:B------:R-:W3:Y:S01]  /*3c230*/  LDL.LU R21, [R1+0x134] ;  /* 0x0001340001157983 */ /* 0x000ee20000300800 */
[----:B0-----:R-:W3:Y:S01]  /*3c240*/  LDL.LU R22, [R1+0x138] ;  /* 0x0001380001167983 */ /* 0x001ee20000300800 */
[----:B------:R-:W3:Y:S01]  /*3c250*/  LDL.LU R23, [R1+0x13c] ;  /* 0x00013c0001177983 */ /* 0x000ee20000300800 */
[C---:B--2---:R-:W-:Y:S02]  /*3c260*/  HMMA.16816.F32 R4, R16.reuse, R26, R4 ;  /* 0x0000001a1004723c */ /* 0x044fe40000001804 */
[----:B---3--:R-:W-:Y:S01]  /*3c270*/  STL.64 [R1+0x19b0], R22 ;  /* 0x0019b01601007387 */ /* 0x008fe20000100a00 */
[----:B------:R0:W-:Y:S03]  /*3c280*/  STL.64 [R1+0x19a8], R20 ;  /* 0x0019a81401007387 */ /* 0x0001e60000100a00 */
        /* <DEDUP_REMOVED lines=9> */
[----:B------:R-:W3:Y:S02]  /*3c320*/  LDL.LU R24, [R1+0x120] ;  /* 0x0001200001187983 */ /* 0x000ee40000300800 */
[----:B------:R-:W3:Y:S01]  /*3c330*/  LDL.LU R25, [R1+0x124] ;  /* 0x0001240001197983 */ /* 0x000ee20000300800 */
[----:B0-----:R-:W3:Y:S01]  /*3c340*/  LDL.LU R26, [R1+0x128] ;  /* 0x00012800011a7983 */ /* 0x001ee20000300800 */
[----:B------:R-:W3:Y:S01]  /*3c350*/  LDL.LU R27, [R1+0x12c] ;  /* 0x00012c00011b7983 */ /* 0x000ee20000300800 */
[C---:B----4-:R-:W-:Y:S02]  /*3c360*/  HMMA.16816.F32 R4, R16.reuse, R6, R12 ;  /* 0x000000061004723c */ /* 0x050fe4000000180c */
[----:B------:R-:W4:Y:S01]  /*3c370*/  LDL.LU.64 R14, [R1+0x19e0] ;  /* 0x0019e000010e7983 */ /* 0x000f220000300a00 */
[----:B------:R-:W4:Y:S11]  /*3c380*/  LDL.LU.64 R12, [R1+0x19d8] ;  /* 0x0019d800010c7983 */ /* 0x000f360000300a00 */
[----:B------:R-:W-:Y:S09]  /*3c390*/  @!UPT UIADD3 URZ, URZ, URZ, URZ ;  /* 0x0000003f3f3ff290 */ /* 0x000ff2000fffe03f */
[----:B------:R-:W-:Y:S01]  /*3c3a0*/  STL.64 [R1+0x5c0], R4 ;  /* 0x0005c00401007387 */ /* 0x000fe20000100a00 */
[----:B------:R0:W-:Y:S03]  /*3c3b0*/  STL.64 [R1+0x5c8], R6 ;  /* 0x0005c80601007387 */ /* 0x0001e60000100a00 */
[----:B0-----:R-:W4:Y:S02]  /*3c3c0*/  LDL.LU.64 R6, [R1+0x19d0] ;  /* 0x0019d00001067983 */ /* 0x001f240000300a00 */
[----:B----4-:R-:W-:Y:S02]  /*3c3d0*/  HMMA.16816.F32 R16, R16, R6, R12 ;  /* 0x000000061010723c */ /* 0x010fe4000000180c */
[----:B------:R-:W4:Y:S01]  /*3c3e0*/  LDL.LU.64 R14, [R1+0x19c8] ;  /* 0x0019c800010e7983 */ /* 0x000f220000300a00 */
[----:B------:R-:W4:Y:S11]  /*3c3f0*/  LDL.LU.64 R12, [R1+0x19c0] ;  /* 0x0019c000010c7983 */ /* 0x000f360000300a00 */
[----:B------:R-:W-:Y:S09]  /*3c400*/  @!UPT UIADD3 URZ, URZ, URZ, URZ ;  /* 0x0000003f3f3ff290 */ /* 0x000ff2000fffe03f */
[----:B------:R0:W-:Y:S01]  /*3c410*/  STL.64 [R1+0x5d0], R16 ;  /* 0x0005d01001007387 */ /* 0x0001e20000100a00 */
[----:B------:R1:W-:Y:S03]  /*3c420*/  STL.64 [R1+0x5d8], R18 ;  /* 0x0005d81201007387 */ /* 0x0003e60000100a00 */
[----:B0-----:R-:W4:Y:S01]  /*3c430*/  LDL.LU R16, [R1+0x150] ;  /* 0x0001500001107983 */ /* 0x001f220000300800 */
[----:B------:R-:W4:Y:S02]  /*3c440*/  LDL.LU R17, [R1+0x154] ;  /* 0x0001540001117983 */ /* 0x000f240000300800 */
[----:B-1----:R-:W4:Y:S02]  /*3c450*/  LDL.LU R18, [R1+0x158] ;  /* 0x0001580001127983 */ /* 0x002f240000300800 */
[----:B------:R-:W4:Y:S01]  /*3c460*/  LDL.LU R19, [R1+0x15c] ;  /* 0x00015c0001137983 */ /* 0x000f220000300800 */
[----:B------:R-:W-:Y:S01]  /*3c470*/  MOV R4, R11 ;  /* 0x0000000b00047202 */ /* 0x000fe20000000f00 */
[C---:B----4-:R-:W-:Y:S11]  /*3c480*/  HMMA.16816.F32 R16, R12.reuse, R10, R16 ;  /* 0x0000000a0c10723c */ /* 0x050ff60000001810 */
[----:B------:R-:W-:Y:S11]  /*3c490*/  @!UPT UIADD3 URZ, URZ, URZ, URZ ;  /* 0x0000003f3f3ff290 */ /* 0x000ff6000fffe03f */
[----:B------:R-:W-:Y:S01]  /*3c4a0*/  @!UPT UIADD3 URZ, URZ, URZ, URZ ;  /* 0x0000003f3f3ff290 */ /* 0x000fe2000fffe03f */
[----:B------:R0:W-:Y:S01]  /*3c4b0*/  STL.64 [R1+0x5e0], R16 ;  /* 0x0005e01001007387 */ /* 0x0001e20000100a00 */
[----:B------:R1:W-:Y:S02]  /*3c4c0*/  STL.64 [R1+0x5e8], R18 ;  /* 0x0005e81201007387 */ /* 0x0003e40000100a00 */
[----:B0-----:R-:W-:Y:S02]  /*3c4d0*/  IMAD.MOV.U32 R16, RZ, RZ, R10 ;  /* 0x000000ffff107224 */ /* 0x001fe400078e000a */
[----:B------:R-:W2:Y:S02]  /*3c4e0*/  LDL.LU.64 R10, [R1+0x19b8] ;  /* 0x0019b800010a7983 */ /* 0x000ea40000300a00 */
[C---:B--2---:R-:W-:Y:S01]  /*3c4f0*/  HMMA.16816.F32 R20, R12.reuse, R10, R20 ;  /* 0x0000000a0c14723c */ /* 0x044fe20000001814 */
[----:B-1----:R-:W-:Y:S02]  /*3c500*/  MOV R18, R10 ;  /* 0x0000000a00127202 */ /* 0x002fe40000000f00 */
        /* <DEDUP_REMOVED lines=8> */
[----:B------:R-:W-:Y:S11]  /*3c590*/  MOV R19, R11 ;  /* 0x0000000b00137202 */ /* 0x000ff60000000f00 */
[----:B------:R-:W-:Y:S11]  /*3c5a0*/  @!UPT UIADD3 URZ, URZ, URZ, URZ ;  /* 0x0000003f3f3ff290 */ /* 0x000ff6000fffe03f */
[----:B------:R0:W-:Y:S01]  /*3c5b0*/  STL.64 [R1+0x600], R20 ;  /* 0x0006001401007387 */ /* 0x0001e20000100a00 */
[----:B------:R1:W-:Y:S02]  /*3c5c0*/  STL.64 [R1+0x608], R22 ;  /* 0x0006081601007387 */ /* 0x0003e40000100a00 */
[----:B0-----:R-:W-:Y:S01]  /*3c5d0*/  IMAD.MOV.U32 R20, RZ, RZ, R10 ;  /* 0x000000ffff147224 */ /* 0x001fe200078e000a */
[----:B-1----:R-:W2:Y:S01]  /*3c5e0*/  LDL.LU.64 R22, [R1+0x1998] ;  /* 0x0019980001167983 */ /* 0x002ea20000300a00 */
[----:B------:R-:W3:Y:S02]  /*3c5f0*/  LDL.LU.64 R10, [R1+0x1990] ;  /* 0x00199000010a7983 */ /* 0x000ee40000300a00 */
[C---:B---3--:R-:W-:Y:S01]  /*3c600*/  HMMA.16816.F32 R24, R12.reuse, R10, R24 ;  /* 0x0000000a0c18723c */ /* 0x048fe20000001818 */
[----:B------:R-:W-:Y:S11]  /*3c610*/  MOV R21, R11 ;  /* 0x0000000b00157202 */ /* 0x000ff60000000f00 */
[----:B------:R-:W-:Y:S11]  /*3c620*/  @!UPT UIADD3 URZ, URZ, URZ, URZ ;  /* 0x0000003f3f3ff290 */ /* 0x000ff6000fffe03f */
[----:B------:R0:W-:Y:S01]  /*3c630*/  STL.64 [R1+0x610], R24 ;  /* 0x0006101801007387 */ /* 0x0001e20000100a00 */
[----:B------:R1:W-:Y:S01]  /*3c640*/  STL.64 [R1+0x618], R26 ;  /* 0x0006181a01007387 */ /* 0x0003e20000100a00 */
[----:B0-----:R-:W-:Y:S02]  /*3c650*/  MOV R24, R10 ;  /* 0x0000000a00187202 */ /* 0x001fe40000000f00 */
[----:B-1----:R-:W3:Y:S01]  /*3c660*/  LDL.LU.64 R26, [R1+0x1988] ;  /* 0x00198800011a7983 */ /* 0x002ee20000300a00 */
[----:B------:R-:W2:Y:S02]  /*3c670*/  LDL.LU.64 R10, [R1+0x1980] ;  /* 0x00198000010a7983 */ /* 0x000ea40000300a00 */
[----:B------:R-:W2:Y:S02]  /*3c680*/  LDL.LU.64 R8, [R1+0x1978] ;  /* 0x0019780001087983 */ /* 0x000ea40000300a00 */
[----:B------:R-:W4:Y:S01]  /*3c690*/  LDL.LU R5, [R1+0x814] ;  /* 0x0008140001057983 */ /* 0x000f220000300800 */
[----:B------:R-:W-:Y:S01]  /*3c6a0*/  STL.64 [R1+0x1930], R6 ;  /* 0x0019300601007387 */ /* 0x000fe20000100a00 */
[----:B--2---:R-:W-:Y:S03]  /*3c6b0*/  HMMA.16816.F32 R8, R12, R22, R8 ;  /* 0x000000160c08723c */ /* 0x004fe60000001808 */
[----:B----4-:R-:W-:Y:S11]  /*3c6c0*/  STL [R1+0x1928], R5 ;  /* 0x0019280501007387 */ /* 0x010ff60000100800 */
[----:B------:R-:W-:Y:S09]  /*3c6d0*/  @!UPT UIADD3 URZ, URZ, URZ, URZ ;  /* 0x0000003f3f3ff290 */ /* 0x000ff2000fffe03f */
[----:B------:R-:W-:Y:S01]  /*3c6e0*/  STL.64 [R1+0x620], R8 ;  /* 0x0006200801007387 */ /* 0x000fe20000100a00 */
[----:B------:R0:W-:Y:S03]  /*3c6f0*/  STL.64 [R1+0x628], R10 ;  /* 0x0006280a01007387 */ /* 0x0001e60000100a00 */
[----:B0-----:R-:W2:Y:S01]  /*3c700*/  LDL.LU.64 R10, [R1+0x1970] ;  /* 0x00197000010a7983 */ /* 0x001ea20000300a00 */
[----:B------:R-:W4:Y:S02]  /*3c710*/  LDL.LU.64 R8, [R1+0x1968] ;  /* 0x0019680001087983 */ /* 0x000f240000300a00 */
[----:B------:R0:W-:Y:S02]  /*3c720*/  STL.64 [R1+0x18b8], R22 ;  /* 0x0018b81601007387 */ /* 0x0001e40000100a00 */
        /* <DEDUP_REMOVED lines=9> */
[----:B------:R-:W3:Y:S02]  /*3c7c0*/  LDL.LU R20, [R1+0x100] ;  /* 0x0001000001147983 */ /* 0x000ee40000300800 */
[----:B------:R-:W3:Y:S01]  /*3c7d0*/  LDL.LU R21, [R1+0x104] ;  /* 0x0001040001157983 */ /* 0x000ee20000300800 */
[----:B0-----:R-:W3:Y:S01]  /*3c7e0*/  LDL.LU R22, [R1+0x108] ;  /* 0x0001080001167983 */ /* 0x001ee20000300800 */
[----:B------:R-:W3:Y:S02]  /*3c7f0*/  LDL.LU R23, [R1+0x10c] ;  /* 0x00010c0001177983 */ /* 0x000ee40000300800 */
[----:B--2---:R-:W-:Y:S01]  /*3c800*/  IMAD.MOV.U32 R24, RZ, RZ, R11 ;  /* 0x000000ffff187224 */ /* 0x004fe200078e000b */
[----:B------:R-:W-:Y:S01]  /*3c810*/  MOV R25, R10 ;  /* 0x0000000a00197202 */ /* 0x000fe20000000f00 */
[----:B---3--:R-:W-:Y:S11]  /*3c820*/  HMMA.16816.F32 R20, R12, R26, R20 ;  /* 0x0000001a0c14723c */ /* 0x008ff60000001814 */
[----:B------:R-:W-:Y:S11]  /*3c830*/  @!UPT UIADD3 URZ, URZ, URZ, URZ ;  /* 0x0000003f3f3ff290 */ /* 0x000ff6000fffe03f */
[----:B------:R-:W-:Y:S01]  /*3c840*/  @!UPT UIADD3 URZ, URZ, URZ, URZ ;  /* 0x0000003f3f3ff290 */ /* 0x000fe2000fffe03f */
[----:B------:R-:W-:Y:S01]  /*3c850*/  STL.64 [R1+0x630], R20 ;  /* 0x0006301401007387 */ /* 0x000fe20000100a00 */
[----:B------:R0:W-:Y:S02]  /*3c860*/  STL.64 [R1+0x638], R22 ;  /* 0x0006381601007387 */ /* 0x0001e40000100a00 */
[----:B0-----:R-:W-:Y:S02]  /*3c870*/  MOV R22, R16 ;  /* 0x0000001000167202 */ /* 0x001fe40000000f00 */
[----:B------:R-:W-:-:S05]  /*3c880*/  MOV R23, R4 ;  /* 0x0000000400177202 */ /* 0x000fca0000000f00 */
[----:B------:R0:W-:Y:S01]  /*3c890*/  STL.64 [R1+0x1938], R22 ;  /* 0x0019381601007387 */ /* 0x0001e20000100a00 */
[----:B------:R4:W-:Y:S02]  /*3c8a0*/  STL.64 [R1+0x18b0], R26 ;  /* 0x0018b01a01007387 */ /* 0x0009e40000100a00 */
[----:B------:R-:W2:Y:S02]  /*3c8b0*/  LDL.LU R20, [R1+0xf0] ;  /* 0x0000f00001147983 */ /* 0x000ea40000300800 */
[----:B------:R-:W2:Y:S01]  /*3c8c0*/  LDL.LU R21, [R1+0xf4] ;  /* 0x0000f40001157983 */ /* 0x000ea20000300800 */
[----:B0-----:R-:W2:Y:S01]  /*3c8d0*/  LDL.LU R22, [R1+0xf8] ;  /* 0x0000f80001167983 */ /* 0x001ea20000300800 */
[----:B------:R-:W2:Y:S01]  /*3c8e0*/  LDL.LU R23, [R1+0xfc] ;  /* 0x0000fc0001177983 */ /* 0x000ea20000300800 */
[----:B----4-:R-:W-:Y:S02]  /*3c8f0*/  MOV R26, R9 ;  /* 0x00000009001a7202 */ /* 0x010fe40000000f00 */
[----:B------:R-:W-:Y:S01]  /*3c900*/  MOV R27, R8 ;  /* 0x00000008001b7202 */ /* 0x000fe20000000f00 */
[----:B------:R-:W2:Y:S01]  /*3c910*/  LDL.LU.64 R6, [R1+0x8] ;  /* 0x0000080001067983 */ /* 0x000ea20000300a00 */
[----:B------:R-:W3:Y:S02]  /*3c920*/  LDL.LU R8, [R1+0xe0] ;  /* 0x0000e00001087983 */ /* 0x000ee40000300800 */
[----:B------:R-:W3:Y:S02]  /*3c930*/  LDL.LU R9, [R1+0xe4] ;  /* 0x0000e40001097983 */ /* 0x000ee40000300800 */
[----:B------:R-:W3:Y:S01]  /*3c940*/  LDL.LU R10, [R1+0xe8] ;  /* 0x0000e800010a7983 */ /* 0x000ee20000300800 */
[----:B------:R-:W3:Y:S01]  /*3c950*/  LDL.LU R11, [R1+0xec] ;  /* 0x0000ec00010b7983 */ /* 0x000ee20000300800 */
[----:B------:R-:W-:Y:S02]  /*3c960*/  STL.64 [R1+0x18c8], R26 ;  /* 0x0018c81a01007387 */ /* 0x000fe40000100a00 */
[----:B------:R0:W-:Y:S02]  /*3c970*/  STL.64 [R1+0x18c0], R24 ;  /* 0x0018c01801007387 */ /* 0x0001e40000100a00 */
[----:B0-----:R-:W4:Y:S01]  /*3c980*/  LDL.LU R24, [R1+0xa0] ;  /* 0x0000a00001187983 */ /* 0x001f220000300800 */
[----:B------:R-:W4:Y:S02]  /*3c990*/  LDL.LU R25, [R1+0xa4] ;  /* 0x0000a40001197983 */ /* 0x000f240000300800 */
[----:B------:R-:W2:Y:S02]  /*3c9a0*/  LDL.LU R26, [R1+0xa8] ;  /* 0x0000a800011a7983 */ /* 0x000ea40000300800 */
[----:B------:R-:W-:-:S02]  /*3c9b0*/  IMAD.MOV.U32 R27, RZ, RZ, R3 ;  /* 0x000000ffff1b7224 */ /* 0x000fc400078e0003 */
[----:B------:R-:W3:Y:S04]  /*3c9c0*/  LDL.LU R3, [R1+0x1964] ;  /* 0x0019640001037983 */ /* 0x000ee80000300800 */
[----:B--2---:R0:W-:Y:S01]  /*3c9d0*/  STL.64 [R1+0x18e0], R26 ;  /* 0x0018e01a01007387 */ /* 0x0041e20000100a00 */
[----:B----4-:R1:W-:Y:S01]  /*3c9e0*/  STL.64 [R1+0x18d8], R24 ;  /* 0x0018d81801007387 */ /* 0x0103e20000100a00 */
[----:B0-----:R-:W-:Y:S02]  /*3c9f0*/  MOV R26, R29 ;  /* 0x0000001d001a7202 */ /* 0x001fe40000000f00 */
[----:B-1----:R-:W-:Y:S01]  /*3ca00*/  MOV R24, R2 ;  /* 0x0000000200187202 */ /* 0x002fe20000000f00 */
[----:B------:R-:W-:Y:S01]  /*3ca10*/  IMAD.MOV.U32 R27, RZ, RZ, R28 ;  /* 0x000000ffff1b7224 */ /* 0x000fe200078e001c */
[----:B------:R-:W2:Y:S01]  /*3ca20*/  LDL.LU R2, [R1+0x1960] ;  /* 0x0019600001027983 */ /* 0x000ea20000300800 */
[----:B-----5:R-:W-:-:S02]  /*3ca30*/  MOV R25, R0 ;  /* 0x0000000000197202 */ /* 0x020fc40000000f00 */
[----:B------:R-:W4:Y:S02]  /*3ca40*/  LDL.LU R0, [R1+0x195c] ;  /* 0x00195c0001007983 */ /* 0x000f240000300800 */
[----:B------:R-:W5:Y:S01]  /*3ca50*/  LDL.LU R29, [R1+0x1958] ;  /* 0x00195800011d7983 */ /* 0x000f620000300800 */
[----:B------:R-:W2:Y:S01]  /*3ca60*/  LDL.LU R28, [R1+0x1954] ;  /* 0x00195400011c7983 */ /* 0x000ea20000300800 */
[----:B------:R-:W-:Y:S02]  /*3ca70*/  STL.64 [R1+0x18f8], R26 ;  /* 0x0018f81a01007387 */ /* 0x000fe40000100a00 */
[----:B------:R0:W-:Y:S02]  /*3ca80*/  STL.64 [R1+0x18f0], R24 ;  /* 0x0018f01801007387 */ /* 0x0001e40000100a00 */
[----:B0-----:R-:W2:Y:S01]  /*3ca90*/  LDL.LU R24, [R1+0xc0] ;  /* 0x0000c00001187983 */ /* 0x001ea20000300800 */
[----:B------:R-:W2:Y:S02]  /*3caa0*/  LDL.LU R25, [R1+0xc4] ;  /* 0x0000c40001197983 */ /* 0x000ea40000300800 */
[----:B------:R-:W2:Y:S01]  /*3cab0*/  LDL.LU R26, [R1+0xc8] ;  /* 0x0000c800011a7983 */ /* 0x000ea20000300800 */
[----:B------:R-:W-:Y:S01]  /*3cac0*/  HMMA.16816.F32 R20, R12, R6, R20 ;  /* 0x000000060c14723c */ /* 0x000fe20000001814 */
[----:B---3--:R-:W-:-:S02]  /*3cad0*/  MOV R27, R3 ;  /* 0x00000003001b7202 */ /* 0x008fc40000000f00 */
[----:B------:R-:W3:Y:S01]  /*3cae0*/  LDL.LU R3, [R1+0x1950] ;  /* 0x0019500001037983 */ /* 0x000ee20000300800 */
[----:B------:R-:W-:Y:S02]  /*3caf0*/  MOV R19, R6 ;  /* 0x0000000600137202 */ /* 0x000fe40000000f00 */
[----:B------:R-:W-:Y:S01]  /*3cb00*/  MOV R4, R7 ;  /* 0x0000000700047202 */ /* 0x000fe20000000f00 */
[----:B--2---:R-:W-:Y:S01]  /*3cb10*/  STL.64 [R1+0x1910], R26 ;  /* 0x0019101a01007387 */ /* 0x004fe20000100a00 */
[----:B------:R0:W-:Y:S02]  /*3cb20*/  STL.64 [R1+0x1908], R24 ;  /* 0x0019081801007387 */ /* 0x0001e40000100a00 */
[----:B0-----:R-:W-:Y:S02]  /*3cb30*/  MOV R24, R28 ;  /* 0x0000001c00187202 */ /* 0x001fe40000000f00 */
[----:B-----5:R-:W-:Y:S01]  /*3cb40*/  MOV R25, R29 ;  /* 0x0000001d00197202 */ /* 0x020fe20000000f00 */
[----:B------:R-:W2:Y:S01]  /*3cb50*/  LDL.LU R28, [R1+0x194c] ;  /* 0x00194c00011c7983 */ /* 0x000ea20000300800 */
[----:B------:R-:W5:Y:S02]  /*3cb60*/  LDL.LU R29, [R1+0x1948] ;  /* 0x00194800011d7983 */ /* 0x000f640000300800 */
[----:B----4-:R-:W-:Y:S01]  /*3cb70*/  IMAD.MOV.U32 R26, RZ, RZ, R0 ;  /* 0x000000ffff1a7224 */ /* 0x010fe200078e0000 */
[----:B------:R-:W-:Y:S01]  /*3cb80*/  MOV R27, R2 ;  /* 0x00000002001b7202 */ /* 0x000fe20000000f00 */
[----:B------:R-:W4:Y:S01]  /*3cb90*/  LDL.LU R0, [R1+0x1944] ;  /* 0x0019440001007983 */ /* 0x000f220000300800 */
[----:B------:R-:W2:Y:S02]  /*3cba0*/  LDL.LU R2, [R1+0x1940] ;  /* 0x0019400001027983 */ /* 0x000ea40000300800 */
[----:B------:R-:W5:Y:S02]  /*3cbb0*/  LDL.LU R18, [R1+0x84c] ;  /* 0x00084c0001127983 */ /* 0x000f640000300800 */
[----:B------:R-:W2:Y:S01]  /*3cbc0*/  LDL.LU R17, [R1+0x850] ;  /* 0x0008500001117983 */ /* 0x000ea20000300800 */
[----:B------:R-:W3:Y:S01]  /*3cbd0*/  LDL.LU R16, [R1+0x840] ;  /* 0x0008400001107983 */ /* 0x000ee20000300800 */
[----:B------:R-:W-:Y:S02]  /*3cbe0*/  STL.64 [R1+0x640], R20 ;  /* 0x0006401401007387 */ /* 0x000fe40000100a00 */
[----:B------:R0:W-:Y:S02]  /*3cbf0*/  STL.64 [R1+0x648], R22 ;  /* 0x0006481601007387 */ /* 0x0001e40000100a00 */
[----:B0-----:R-:W2:Y:S01]  /*3cc00*/  LDL.LU.64 R22, [R1+0x1938] ;  /* 0x0019380001167983 */ /* 0x001ea20000300a00 */
[----:B------:R-:W2:Y:S02]  /*3cc10*/  LDL.LU.64 R6, [R1+0x1930] ;  /* 0x0019300001067983 */ /* 0x000ea40000300a00 */
[----:B------:R-:W3:Y:S01]  /*3cc20*/  LDL.LU R5, [R1+0x1928] ;  /* 0x0019280001057983 */ /* 0x000ee20000300800 */
[----:B--2---:R-:W-:Y:S01]  /*3cc30*/  HMMA.16816.F32 R12, R12, R6, R8 ;  /* 0x000000060c0c723c */ /* 0x004fe20000001808 */
[----:B------:R-:W2:Y:S01]  /*3cc40*/  LDL.LU.64 R10, [R1+0x1920] ;  /* 0x00192000010a7983 */ /* 0x000ea20000300a00 */
[----:B------:R-:W2:Y:S11]  /*3cc50*/  LDL.LU.64 R8, [R1+0x1918] ;  /* 0x0019180001087983 */ /* 0x000eb60000300a00 */
[----:B------:R-:W-:Y:S10]  /*3cc60*/  @!UPT UIADD3 URZ, URZ, URZ, URZ ;  /* 0x0000003f3f3ff290 */ /* 0x000ff4000fffe03f */
[----:B------:R-:W-:Y:S01]  /*3cc70*/  STL.64 [R1+0x650], R12 ;  /* 0x0006500c01007387 */ /* 0x000fe20000100a00 */
[----:B------:R-:W-:Y:S01]  /*3cc80*/  STL.64 [R1+0x658], R14 ;  /* 0x0006580e01007387 */ /* 0x000fe20000100a00 */
        /* <DEDUP_REMOVED lines=35> */
[----:B--2---:R-:W-:Y:S01]  /*3cec0*/  HMMA.16816.F32 R24, R8, R26, R20 ;  /* 0x0000001a0818723c */ /* 0x004fe20000001814 */
[----:B------:R-:W2:Y:S01]  /*3ced0*/  LDL.LU.64 R22, [R1+0x1898] ;  /* 0x0018980001167983 */ /* 0x000ea20000300a00 */
[----:B------:R-:W5:Y:S11]  /*3cee0*/  LDL.LU R21, [R1+0x1890] ;  /* 0x0018900001157983 */ /* 0x000f760000300800 */
[----:B------:R-:W-:Y:S10]  /*3cef0*/  @!UPT UIADD3 URZ, URZ, URZ, URZ ;  /* 0x0000003f3f3ff290 */ /* 0x000ff4000fffe03f */
[----:B------:R-:W-:Y:S01]  /*3cf00*/  STL.64 [R1+0x6b0], R24 ;  /* 0x0006b01801007387 */ /* 0x000fe20000100a00 */
[----:B------:R0:W-:Y:S03]  /*3cf10*/  STL.64 [R1+0x6b8], R26 ;  /* 0x0006b81a01007387 */ /* 0x0001e60000100a00 */
[----:B0-----:R-:W2:Y:S01]  /*3cf20*/  LDL.LU.64 R26, [R1+0x1888] ;  /* 0x00188800011a7983 */ /* 0x001ea20000300a00 */
[----:B------:R-:W2:Y:S02]  /*3cf30*/  LDL.LU.64 R24, [R1+0x1880] ;  /* 0x0018800001187983 */ /* 0x000ea40000300a00 */
[----:B------:R-:W-:Y:S01]  /*3cf40*/  IMAD.MOV.U32 R14, RZ, RZ, R19 ;  /* 0x000000ffff0e7224 */ /* 0x000fe200078e0013 */
[----:B------:R-:W-:-:S07]  /*3cf50*/  MOV R15, R4 ;  /* 0x00000004000f7202 */ /* 0x000fce0000000f00 */
[----:B--2---:R-:W-:Y:S01]  /*3cf60*/  HMMA.16816.F32 R12, R8, R14, R24 ;  /* 0x0000000e080c723c */ /* 0x004fe20000001818 */
[----:B------:R-:W2:Y:S01]  /*3cf70*/  LDL.LU.64 R26, [R1+0x1878] ;  /* 0x00187800011a7983 */ /* 0x000ea20000300a00 */
[----:B------:R-:W2:Y:S01]  /*3cf80*/  LDL.LU.64 R24, [R1+0x1870] ;  /* 0x0018700001187983 */ /* 0x000ea20000300a00 */
[----:B---3--:R-:W-:Y:S01]  /*3cf90*/  IADD3 R5, R5, 0x80, RZ ;  /* 0x0000008005057810 */ /* 0x008fe20007ffe0ff */
[----:B-----5:R-:W-:Y:S01]  /*3cfa0*/  FFMA R18, R29, R18, R21 ;  /* 0x000000121d127223 */ /* 0x020fe20000000015 */
[----:B------:R-:W-:Y:S01]  /*3cfb0*/  MOV R4, 0x80 ;  /* 0x0000008000047802 */ /* 0x000fe20000000f00 */
[----:B------:R-:W-:Y:S02]  /*3cfc0*/  FFMA R17, R28, R17, R22 ;  /* 0x000000111c117223 */ /* 0x000fe40000000016 */
[----:B------:R-:W-:Y:S02]  /*3cfd0*/  FFMA R16, R3, R16, R23 ;  /* 0x0000001003107223 */ /* 0x000fe40000000017 */
[----:B------:R-:W-:-:S02]  /*3cfe0*/  IMAD R2, R4, c[0x0][0x1a4], R2 ;  /* 0x0000690004027a24 */ /* 0x000fc400078e0202 */
[----:B----4-:R-:W-:-:S11]  /*3cff0*/  IMAD R0, R4, c[0x0][0x1b4], R0 ;  /* 0x00006d0004007a24 */ /* 0x010fd600078e0200 */
[----:B------:R-:W-:Y:S01]  /*3d000*/  STL.64 [R1+0x6c0], R12 ;  /* 0x0006c00c01007387 */ /* 0x000fe20000100a00 */
[----:B------:R-:W-:Y:S01]  /*3d010*/  STL.64 [R1+0x6c8], R14 ;  /* 0x0006c80e01007387 */ /* 0x000fe20000100a00 */
[----:B--2---:R-:W-:Y:S11]  /*3d020*/  HMMA.16816.F32 R8, R8, R6, R24 ;  /* 0x000000060808723c */ /* 0x004ff60000001818 */
[----:B------:R-:W-:Y:S11]  /*3d030*/  @!UPT UIADD3 URZ, URZ, URZ, URZ ;  /* 0x0000003f3f3ff290 */ /* 0x000ff6000fffe03f */
[----:B------:R-:W-:Y:S01]  /*3d040*/  @!UPT UIADD3 URZ, URZ, URZ, URZ ;  /* 0x0000003f3f3ff290 */ /* 0x000fe2000fffe03f */
[----:B------:R-:W-:Y:S01]  /*3d050*/  STL.64 [R1+0x6d0], R8 ;  /* 0x0006d00801007387 */ /* 0x000fe20000100a00 */
[----:B------:R-:W-:Y:S02]  /*3d060*/  STL.64 [R1+0x6d8], R10 ;  /* 0x0006d80a01007387 */ /* 0x000fe40000100a00 */
[----:B------:R-:W-:Y:S02]  /*3d070*/  STL [R1+0x814], R5 ;  /* 0x0008140501007387 */ /* 0x000fe40000100800 */
[----:B------:R-:W-:Y:S01]  /*3d080*/  STL [R1+0x84c], R18 ;  /* 0x00084c1201007387 */ /* 0x000fe20000100800 */
[----:B------:R-:W-:Y:S01]  /*3d090*/  STL [R1+0x850], R17 ;  /* 0x0008501101007387 */ /* 0x000fe20000100800 */
[----:B------:R-:W2:Y:S02]  /*3d0a0*/  LDL R4, [R1+0x3d8] ;  /* 0x0003d80001047983 */ /* 0x000ea40000100800 */
[----:B------:R-:W-:Y:S02]  /*3d0b0*/  STL [R1+0x840], R16 ;  /* 0x0008401001007387 */ /* 0x000fe40000100800 */
[----:B------:R-:W3:Y:S01]  /*3d0c0*/  LDL R3, [R1+0x3d4] ;  /* 0x0003d40001037983 */ /* 0x000ee20000100800 */
[----:B--2---:R0:W-:Y:S04]  /*3d0d0*/  STL [R1+0x7f4], R4 ;  /* 0x0007f40401007387 */ /* 0x0041e80000100800 */
[----:B0-----:R-:W2:Y:S01]  /*3d0e0*/  LDL R4, [R1+0x3d0] ;  /* 0x0003d00001047983 */ /* 0x001ea20000100800 */
[----:B---3--:R0:W-:Y:S03]  /*3d0f0*/  STL [R1+0x7f8], R3 ;  /* 0x0007f80301007387 */ /* 0x0081e60000100800 */
[----:B0-----:R-:W3:Y:S04]  /*3d100*/  LDL R3, [R1+0x3cc] ;  /* 0x0003cc0001037983 */ /* 0x001ee80000100800 */
[----:B--2---:R0:W-:Y:S04]  /*3d110*/  STL [R1+0x7fc], R4 ;  /* 0x0007fc0401007387 */ /* 0x0041e80000100800 */
[----:B0-----:R-:W2:Y:S01]  /*3d120*/  LDL R4, [R1+0x3c8] ;  /* 0x0003c80001047983 */ /* 0x001ea20000100800 */
[----:B---3--:R0:W-:Y:S03]  /*3d130*/  STL [R1+0x800], R3 ;  /* 0x0008000301007387 */ /* 0x0081e60000100800 */
[----:B0-----:R-:W3:Y:S04]  /*3d140*/  LDL R3, [R1+0x3c4] ;  /* 0x0003c40001037983 */ /* 0x001ee80000100800 */
[----:B--2---:R0:W-:Y:S04]  /*3d150*/  STL [R1+0x804], R4 ;  /* 0x0008040401007387 */ /* 0x0041e80000100800 */
[----:B0-----:R-:W2:Y:S01]  /*3d160*/  LDL R4, [R1+0x3c0] ;  /* 0x0003c00001047983 */ /* 0x001ea20000100800 */
[----:B---3--:R0:W-:Y:S03]  /*3d170*/  STL [R1+0x808], R3 ;  /* 0x0008080301007387 */ /* 0x0081e60000100800 */
[----:B0-----:R-:W3:Y:S01]  /*3d180*/  LDL R3, [R1+0x3bc] ;  /* 0x0003bc0001037983 */ /* 0x001ee20000100800 */
[----:B------:R-:W-:-:S03]  /*3d190*/  ISETP.GE.AND P1, PT, R5, c[0x0][0x1d0], PT ;  /* 0x0000740005007a0c */ /* 0x000fc60003f26270 */
[----:B--2---:R0:W-:Y:S04]  /*3d1a0*/  STL [R1+0x80c], R4 ;  /* 0x00080c0401007387 */ /* 0x0041e80000100800 */
[----:B---3--:R0:W-:Y:S06]  /*3d1b0*/  STL [R1+0x810], R3 ;  /* 0x0008100301007387 */ /* 0x0081ec0000100800 */
[----:B------:R-:W-:Y:S01]  /*3d1c0*/  @P1 CALL.REL.NOINC `(.L_x_0) ;  /* 0x0000001000001944 */ /* 0x000fe20003c00000 */
[----:B------:R-:W-:Y:S05]  /*3d1d0*/  BRA `(.L_x_1) ;  /* 0xfffcfb3000007947 */ /* 0x000fea000383ffff */
.L_x_0:
[----:B0-----:R-:W0:Y:S04]  /*3d1e0*/  S2R R3, SR_TID.X ;  /* 0x0000000000037919 */ /* 0x001e280000002100 */
[----:B------:R-:W2:Y:S04]  /*3d1f0*/  S2R R4, SR_CTAID.X ;  /* 0x0000000000047919 */ /* 0x000ea80000002500 */
[----:B------:R-:W-:Y:S01]  /*3d200*/  BAR.SYNC.DEFER_BLOCKING 0x0 ;  /* 0x0000000000007b1d */ /* 0x000fe20000010000 */
[----:B0-----:R-:W-:-:S05]  /*3d210*/  LOP3.LUT R5, R3, 0x3f, RZ, 0xc0, !PT ;  /* 0x0000003f03057812 */ /* 0x001fca00078ec0ff */
[----:B------:R-:W0:Y:S01]  /*3d220*/  S2R R3, SR_CTAID.Y ;  /* 0x0000000000037919 */ /* 0x000e220000002600 */
[----:B--2---:R-:W-:-:S05]  /*3d230*/  LEA R4, R4, R5, 0x6 ;  /* 0x0000000504047211 */ /* 0x004fca00078e30ff */
[----:B-1----:R-:W-:-:S05]  /*3d240*/  IMAD R0, R4, c[0x0][0x1c4], RZ ;  /* 0x0000710004007a24 */ /* 0x002fca00078e02ff */
[C---:B------:R-:W-:Y:S01]  /*3d250*/  SHF.L.U32 R2, R0.reuse, 0x1, RZ ;  /* 0x0000000100027819 */ /* 0x040fe200000006ff */
[----:B------:R-:W-:-:S04]  /*3d260*/  IMAD.HI R0, R0, 0x2, RZ ;  /* 0x0000000200007827 */ /* 0x000fc800078e02ff */
[----:B0-----:R-:W-:-:S04]  /*3d270*/  IMAD R3, R3, c[0x0][0x1c0], RZ ;  /* 0x0000700003037a24 */ /* 0x001fc800078e02ff */
[C---:B------:R-:W-:Y:S02]  /*3d280*/  IMAD.SHL.U32 R4, R3.reuse, 0x2, RZ ;  /* 0x0000000203047824 */ /* 0x040fe400078e00ff */
[----:B------:R-:W-:-:S03]  /*3d290*/  IMAD.HI R3, R3, 0x2, RZ ;  /* 0x0000000203037827 */ /* 0x000fc600078e02ff */
[----:B------:R-:W-:-:S04]  /*3d2a0*/  IADD3 R2, P0, P1, R2, c[0x0][0x178], R4 ;  /* 0x00005e0002027a10 */ /* 0x000fc8000791e004 */
[----:B------:R-:W-:Y:S01]  /*3d2b0*/  IADD3.X R0, R0, c[0x0][0x17c], R3, P0, P1 ;  /* 0x00005f0000007a10 */ /* 0x000fe200007e2403 */
[----:B------:R0:W-:Y:S04]  /*3d2c0*/  STL [R1+0x1b40], R2 ;  /* 0x001b400201007387 */ /* 0x0001e80000100800 */
[----:B------:R1:W-:Y:S04]  /*3d2d0*/  STL [R1+0x1b3c], R0 ;  /* 0x001b3c0001007387 */ /* 0x0003e80000100800 */
[----:B0-----:R-:W2:Y:S04]  /*3d2e0*/  LDL.LU R2, [R1+0x4e0] ;  /* 0x0004e00001027983 */ /* 0x001ea80000300800 */
[----:B-1----:R-:W3:Y:S04]  /*3d2f0*/  LDL.LU R0, [R1+0x4e4] ;  /* 0x0004e40001007983 */ /* 0x002ee80000300800 */
[----:B--2---:R0:W-:Y:S04]  /*3d300*/  STL [R1+0x1bc], R2 ;  /* 0x0001bc0201007387 */ /* 0x0041e80000100800 */
[----:B---3--:R1:W-:Y:S04]  /*3d310*/  STL [R1+0x1b44], R0 ;  /* 0x001b440001007387 */ /* 0x0083e80000100800 */
[----:B0-----:R-:W2:Y:S04]  /*3d320*/  LDL.LU R2, [R1+0x4e8] ;  /* 0x0004e80001027983 */ /* 0x001ea80000300800 */
[----:B-1----:R-:W3:Y:S04]  /*3d330*/  LDL.LU R0, [R1+0x4ec] ;  /* 0x0004ec0001007983 */ /* 0x002ee80000300800 */
[----:B--2---:R-:W-:Y:S04]  /*3d340*/  STL [R1+0x1a4], R2 ;  /* 0x0001a40201007387 */ /* 0x004fe80000100800 */
[----:B---3--:R0:W-:Y:S04]  /*3d350*/  STL [R1+0x1b54], R0 ;  /* 0x001b540001007387 */ /* 0x0081e80000100800 */
[----:B0-----:R-:W2:Y:S04]  /*3d360*/  LDL.LU R0, [R1+0x4d0] ;  /* 0x0004d00001007983 */ /* 0x001ea80000300800 */
[----:B------:R-:W3:Y:S04]  /*3d370*/  LDL.LU R2, [R1+0x4d4] ;  /* 0x0004d40001027983 */ /* 0x000ee80000300800 */
[----:B--2---:R0:W-:Y:S04]  /*3d380*/  STL [R1+0x1b8], R0 ;  /* 0x0001b80001007387 */ /* 0x0041e80000100800 */
[----:B---3--:R1:W-:Y:S04]  /*3d390*/  STL [R1+0x1b48], R2 ;  /* 0x001b480201007387 */ /* 0x0083e80000100800 */
[----:B0-----:R-:W2:Y:S04]  /*3d3a0*/  LDL.LU R0, [R1+0x4d8] ;  /* 0x0004d80001007983 */ /* 0x001ea80000300800 */
[----:B-1----:R-:W3:Y:S04]  /*3d3b0*/  LDL.LU R2, [R1+0x4dc] ;  /* 0x0004dc0001027983 */ /* 0x002ee80000300800 */
[----:B--2---:R0:W-:Y:S04]  /*3d3c0*/  STL [R1+0x194], R0 ;  /* 0x0001940001007387 */ /* 0x0041e80000100800 */
[----:B---3--:R1:W-:Y:S04]  /*3d3d0*/  STL [R1+0x1b58], R2 ;  /* 0x001b580201007387 */ /* 0x0083e80000100800 */
[----:B0-----:R-:W2:Y:S04]  /*3d3e0*/  LDL.LU R0, [R1+0x4c0] ;  /* 0x0004c00001007983 */ /* 0x001ea80000300800 */
[----:B-1----:R-:W3:Y:S04]  /*3d3f0*/  LDL.LU R2, [R1+0x4c4] ;  /* 0x0004c40001027983 */ /* 0x002ee80000300800 */
[----:B--2---:R0:W-:Y:S04]  /*3d400*/  STL [R1+0x1b0], R0 ;  /* 0x0001b00001007387 */ /* 0x0041e80000100800 */
[----:B0-----:R-:W2:Y:S04]  /*3d410*/  LDL.LU R0, [R1+0x4c8] ;  /* 0x0004c80001007983 */ /* 0x001ea80000300800 */
[----:B---3--:R0:W-:Y:S04]  /*3d420*/  STL [R1+0x1ac], R2 ;  /* 0x0001ac0201007387 */ /* 0x0081e80000100800 */
[----:B0-----:R-:W3:Y:S04]  /*3d430*/  LDL.LU R2, [R1+0x4cc] ;  /* 0x0004cc0001027983 */ /* 0x001ee80000300800 */
        /* <DEDUP_REMOVED lines=43> */
[----:B--2---:R1:W-:Y:S04]  /*3d6f0*/  STL [R1+0x1b5c], R0 ;  /* 0x001b5c0001007387 */ /* 0x0043e80000100800 */
[----:B0-----:R-:W2:Y:S04]  /*3d700*/  LDL.LU R2, [R1+0x584] ;  /* 0x0005840001027983 */ /* 0x001ea80000300800 */
[----:B--2---:R0:W-:Y:S04]  /*3d710*/  STL [R1+0x1b60], R2 ;  /* 0x001b600201007387 */ /* 0x0041e80000100800 */
[----:B-1----:R-:W2:Y:S04]  /*3d720*/  LDL.LU R0, [R1+0x588] ;  /* 0x0005880001007983 */ /* 0x002ea80000300800 */
[----:B--2---:R1:W-:Y:S04]  /*3d730*/  STL [R1+0x1b64], R0 ;  /* 0x001b640001007387 */ /* 0x0043e80000100800 */
[----:B0-----:R-:W2:Y:S04]  /*3d740*/  LDL.LU R2, [R1+0x58c] ;  /* 0x00058c0001027983 */ /* 0x001ea80000300800 */
[----:B--2---:R0:W-:Y:S04]  /*3d750*/  STL [R1+0x1b68], R2 ;  /* 0x001b680201007387 */ /* 0x0041e80000100800 */
[----:B-1----:R-:W2:Y:S04]  /*3d760*/  LDL.LU R0, [R1+0x570] ;  /* 0x0005700001007983 */ /* 0x002ea80000300800 */
        /* <DEDUP_REMOVED lines=39> */
[----:B---3--:R-:W-:Y:S04]  /*3d9e0*/  STL [R1+0xd8], R2 ;  /* 0x0000d80201007387 */ /* 0x008fe80000100800 */
[----:B------:R-:W3:Y:S04]  /*3d9f0*/  LDL.LU R27, [R1+0x5c4] ;  /* 0x0005c400011b7983 */ /* 0x000ee80000300800 */
[----:B--2---:R0:W-:Y:S04]  /*3da00*/  STL [R1+0xe0], R0 ;  /* 0x0000e00001007387 */ /* 0x0041e80000100800 */
[----:B---3--:R1:W-:Y:S04]  /*3da10*/  STL [R1+0x1b6c], R27 ;  /* 0x001b6c1b01007387 */ /* 0x0083e80000100800 */
[----:B------:R-:W2:Y:S04]  /*3da20*/  LDL.LU R6, [R1+0x5c8] ;  /* 0x0005c80001067983 */ /* 0x000ea80000300800 */
[----:B--2---:R-:W-:Y:S04]  /*3da30*/  STL [R1+0x1b70], R6 ;  /* 0x001b700601007387 */ /* 0x004fe80000100800 */
        /* <DEDUP_REMOVED lines=13> */
[----:B--2---:R2:W-:Y:S04]  /*3db10*/  STL [R1+0x1b8c], R21 ;  /* 0x001b8c1501007387 */ /* 0x0045e80000100800 */
[----:B------:R-:W3:Y:S04]  /*3db20*/  LDL.LU R19, [R1+0x5e8] ;  /* 0x0005e80001137983 */ /* 0x000ee80000300800 */
[----:B---3--:R-:W-:Y:S04]  /*3db30*/  STL [R1+0x1bb0], R19 ;  /* 0x001bb01301007387 */ /* 0x008fe80000100800 */
[----:B------:R-:W3:Y:S04]  /*3db40*/  LDL.LU R22, [R1+0x5ec] ;  /* 0x0005ec0001167983 */ /* 0x000ee80000300800 */
[----:B---3--:R-:W-:Y:S04]  /*3db50*/  STL [R1+0x1bb4], R22 ;  /* 0x001bb41601007387 */ /* 0x008fe80000100800 */
[----:B------:R-:W3:Y:S04]  /*3db60*/  LDL.LU R25, [R1+0x5f0] ;  /* 0x0005f00001197983 */ /* 0x000ee80000300800 */
[----:B---3--:R3:W-:Y:S04]  /*3db70*/  STL [R1+0x1b90], R25 ;  /* 0x001b901901007387 */ /* 0x0087e80000100800 */
[----:B------:R-:W4:Y:S04]  /*3db80*/  LDL.LU R12, [R1+0x5f4] ;  /* 0x0005f400010c7983 */ /* 0x000f280000300800 */
[----:B----4-:R4:W-:Y:S04]  /*3db90*/  STL [R1+0x1b94], R12 ;  /* 0x001b940c01007387 */ /* 0x0109e80000100800 */
[----:B------:R-:W5:Y:S04]  /*3dba0*/  LDL.LU R20, [R1+0x5f8] ;  /* 0x0005f80001147983 */ /* 0x000f680000300800 */
[----:B-----5:R-:W-:Y:S04]  /*3dbb0*/  STL [R1+0x1bb8], R20 ;  /* 0x001bb81401007387 */ /* 0x020fe80000100800 */
[----:B------:R-:W5:Y:S04]  /*3dbc0*/  LDL.LU R4, [R1+0x5fc] ;  /* 0x0005fc0001047983 */ /* 0x000f680000300800 */
[----:B-----5:R-:W-:Y:S04]  /*3dbd0*/  STL [R1+0x1bbc], R4 ;  /* 0x001bbc0401007387 */ /* 0x020fe80000100800 */
[----:B------:R-:W5:Y:S04]  /*3dbe0*/  LDL.LU R23, [R1+0x600] ;  /* 0x0006000001177983 */ /* 0x000f680000300800 */
[----:B-----5:R5:W-:Y:S04]  /*3dbf0*/  STL [R1+0x1b98], R23 ;  /* 0x001b981701007387 */ /* 0x020be80000100800 */
[----:B0-----:R-:W2:Y:S04]  /*3dc00*/  LDL.LU R0, [R1+0x604] ;  /* 0x0006040001007983 */ /* 0x001ea80000300800 */
[----:B--2---:R0:W-:Y:S04]  /*3dc10*/  STL [R1+0x1b9c], R0 ;  /* 0x001b9c0001007387 */ /* 0x0041e80000100800 */
[----:B------:R-:W2:Y:S04]  /*3dc20*/  LDL.LU R3, [R1+0x608] ;  /* 0x0006080001037983 */ /* 0x000ea80000300800 */
[----:B--2---:R-:W-:Y:S04]  /*3dc30*/  STL [R1+0x1bc0], R3 ;  /* 0x001bc00301007387 */ /* 0x004fe80000100800 */
[----:B------:R-:W2:Y:S04]  /*3dc40*/  LDL.LU R18, [R1+0x60c] ;  /* 0x00060c0001127983 */ /* 0x000ea80000300800 */
[----:B--2---:R-:W-:Y:S04]  /*3dc50*/  STL [R1+0x1bc4], R18 ;  /* 0x001bc41201007387 */ /* 0x004fe80000100800 */
[----:B------:R-:W2:Y:S04]  /*3dc60*/  LDL.LU R2, [R1+0x610] ;  /* 0x0006100001027983 */ /* 0x000ea80000300800 */
[----:B--2---:R2:W-:Y:S04]  /*3dc70*/  STL [R1+0x1ba0], R2 ;  /* 0x001ba00201007387 */ /* 0x0045e80000100800 */
[----:B-1----:R-:W2:Y:S04]  /*3dc80*/  LDL.LU R27, [R1+0x614] ;  /* 0x00061400011b7983 */ /* 0x002ea80000300800 */
[----:B--2---:R1:W-:Y:S04]  /*3dc90*/  STL [R1+0x1ba4], R27 ;  /* 0x001ba41b01007387 */ /* 0x0043e80000100800 */
        /* <DEDUP_REMOVED lines=8> */
[----:B---3--:R-:W2:Y:S04]  /*3dd20*/  LDL.LU R25, [R1+0x628] ;  /* 0x0006280001197983 */ /* 0x008ea80000300800 */
[----:B--2---:R-:W-:Y:S04]  /*3dd30*/  STL [R1+0x1bd0], R25 ;  /* 0x001bd01901007387 */ /* 0x004fe80000100800 */
[----:B----4-:R-:W2:Y:S04]  /*3dd40*/  LDL.LU R12, [R1+0x62c] ;  /* 0x00062c00010c7983 */ /* 0x010ea80000300800 */
[----:B--2---:R-:W-:Y:S04]  /*3dd50*/  STL [R1+0x1bd4], R12 ;  /* 0x001bd40c01007387 */ /* 0x004fe80000100800 */
[----:B------:R-:W2:Y:S04]  /*3dd60*/  LDL.LU R8, [R1+0x630] ;  /* 0x0006300001087983 */ /* 0x000ea80000300800 */
[----:B--2---:R-:W-:Y:S04]  /*3dd70*/  STL [R1+0x1bd8], R8 ;  /* 0x001bd80801007387 */ /* 0x004fe80000100800 */
[----:B------:R-:W2:Y:S04]  /*3dd80*/  LDL.LU R28, [R1+0x634] ;  /* 0x00063400011c7983 */ /* 0x000ea80000300800 */
[----:B--2---:R-:W-:Y:S04]  /*3dd90*/  STL [R1+0x1bdc], R28 ;  /* 0x001bdc1c01007387 */ /* 0x004fe80000100800 */
[----:B-----5:R-:W2:Y:S04]  /*3dda0*/  LDL.LU R23, [R1+0x638] ;  /* 0x0006380001177983 */ /* 0x020ea80000300800 */
[----:B--2---:R-:W-:Y:S04]  /*3ddb0*/  STL [R1+0x1be0], R23 ;  /* 0x001be01701007387 */ /* 0x004fe80000100800 */
[----:B0-----:R-:W2:Y:S04]  /*3ddc0*/  LDL.LU R0, [R1+0x63c] ;  /* 0x00063c0001007983 */ /* 0x001ea80000300800 */
[----:B--2---:R-:W-:Y:S04]  /*3ddd0*/  STL [R1+0x1be4], R0 ;  /* 0x001be40001007387 */ /* 0x004fe80000100800 */
[----:B------:R-:W2:Y:S04]  /*3dde0*/  LDL.LU R5, [R1+0x640] ;  /* 0x0006400001057983 */ /* 0x000ea80000300800 */
[----:B--2---:R-:W-:Y:S04]  /*3ddf0*/  STL [R1+0x1be8], R5 ;  /* 0x001be80501007387 */ /* 0x004fe80000100800 */
[----:B------:R-:W2:Y:S04]  /*3de00*/  LDL.LU R16, [R1+0x644] ;  /* 0x0006440001107983 */ /* 0x000ea80000300800 */
[----:B--2---:R-:W-:Y:S04]  /*3de10*/  STL [R1+0x1bec], R16 ;  /* 0x001bec1001007387 */ /* 0x004fe80000100800 */
[----:B------:R-:W2:Y:S04]  /*3de20*/  LDL.LU R2, [R1+0x648] ;  /* 0x0006480001027983 */ /* 0x000ea80000300800 */
[----:B--2---:R0:W-:Y:S04]  /*3de30*/  STL [R1+0x1bf0], R2 ;  /* 0x001bf00201007387 */ /* 0x0041e80000100800 */
[----:B-1----:R-:W2:Y:S04]  /*3de40*/  LDL.LU R27, [R1+0x64c] ;  /* 0x00064c00011b7983 */ /* 0x002ea80000300800 */
[----:B--2---:R-:W-:Y:S04]  /*3de50*/  STL [R1+0x1bf4], R27 ;  /* 0x001bf41b01007387 */ /* 0x004fe80000100800 */
[----:B0-----:R-:W2:Y:S04]  /*3de60*/  LDL.LU R2, [R1+0x650] ;  /* 0x0006500001027983 */ /* 0x001ea80000300800 */
[----:B------:R-:W3:Y:S04]  /*3de70*/  LDL.LU R0, [R1+0x654] ;  /* 0x0006540001007983 */ /* 0x000ee80000300800 */
[----:B--2---:R0:W-:Y:S04]  /*3de80*/  STL [R1+0xc8], R2 ;  /* 0x0000c80201007387 */ /* 0x0041e80000100800 */
[----:B------:R-:W2:Y:S04]  /*3de90*/  LDL.LU R6, [R1+0x658] ;  /* 0x0006580001067983 */ /* 0x000ea80000300800 */
[----:B---3--:R-:W-:Y:S04]  /*3dea0*/  STL [R1+0xcc], R0 ;  /* 0x0000cc0001007387 */ /* 0x008fe80000100800 */
[----:B--2---:R1:W-:Y:S04]  /*3deb0*/  STL [R1+0x1bf8], R6 ;  /* 0x001bf80601007387 */ /* 0x0043e80000100800 */
[----:B------:R-:W2:Y:S04]  /*3dec0*/  LDL.LU R26, [R1+0x65c] ;  /* 0x00065c00011a7983 */ /* 0x000ea80000300800 */
[----:B--2---:R2:W-:Y:S04]  /*3ded0*/  STL [R1+0x1bfc], R26 ;  /* 0x001bfc1a01007387 */ /* 0x0045e80000100800 */
[----:B------:R-:W3:Y:S04]  /*3dee0*/  LDL.LU R19, [R1+0x660] ;  /* 0x0006600001137983 */ /* 0x000ee80000300800 */
[----:B---3--:R3:W-:Y:S04]  /*3def0*/  STL [R1+0x1c00], R19 ;  /* 0x001c001301007387 */ /* 0x0087e80000100800 */
[----:B------:R-:W4:Y:S04]  /*3df00*/  LDL.LU R22, [R1+0x664] ;  /* 0x0006640001167983 */ /* 0x000f280000300800 */
[----:B----4-:R4:W-:Y:S04]  /*3df10*/  STL [R1+0x1c04], R22 ;  /* 0x001c041601007387 */ /* 0x0109e80000100800 */
[----:B0-----:R-:W5:Y:S04]  /*3df20*/  LDL.LU R2, [R1+0x668] ;  /* 0x0006680001027983 */ /* 0x001f680000300800 */
[----:B-----5:R-:W-:Y:S04]  /*3df30*/  STL [R1+0x1c30], R2 ;  /* 0x001c300201007387 */ /* 0x020fe80000100800 */
[----:B------:R-:W5:Y:S04]  /*3df40*/  LDL.LU R27, [R1+0x66c] ;  /* 0x00066c00011b7983 */ /* 0x000f680000300800 */
[----:B-----5:R-:W-:Y:S04]  /*3df50*/  STL [R1+0x1c34], R27 ;  /* 0x001c341b01007387 */ /* 0x020fe80000100800 */
[----:B------:R-:W5:Y:S04]  /*3df60*/  LDL.LU R20, [R1+0x670] ;  /* 0x0006700001147983 */ /* 0x000f680000300800 */
[----:B-----5:R0:W-:Y:S04]  /*3df70*/  STL [R1+0x1c08], R20 ;  /* 0x001c081401007387 */ /* 0x0201e80000100800 */
[----:B------:R-:W5:Y:S04]  /*3df80*/  LDL.LU R4, [R1+0x674] ;  /* 0x0006740001047983 */ /* 0x000f680000300800 */
[----:B-----5:R5:W-:Y:S04]  /*3df90*/  STL [R1+0x1c0c], R4 ;  /* 0x001c0c0401007387 */ /* 0x020be80000100800 */
[----:B-1----:R-:W2:Y:S04]  /*3dfa0*/  LDL.LU R6, [R1+0x678] ;  /* 0x0006780001067983 */ /* 0x002ea80000300800 */
[----:B--2---:R1:W-:Y:S04]  /*3dfb0*/  STL [R1+0x1c38], R6 ;  /* 0x001c380601007387 */ /* 0x0043e80000100800 */
[----:B------:R-:W2:Y:S04]  /*3dfc0*/  LDL.LU R26, [R1+0x67c] ;  /* 0x00067c00011a7983 */ /* 0x000ea80000300800 */
[----:B------:R-:W2:Y:S04]  /*3dfd0*/  LDL.LU R3, [R1+0x680] ;  /* 0x0006800001037983 */ /* 0x000ea80000300800 */
[----:B--2---:R-:W-:Y:S04]  /*3dfe0*/  STL [R1+0x1c10], R3 ;  /* 0x001c100301007387 */ /* 0x004fe80000100800 */
[----:B------:R-:W2:Y:S04]  /*3dff0*/  LDL.LU R18, [R1+0x684] ;  /* 0x0006840001127983 */ /* 0x000ea80000300800 */
[----:B--2---:R-:W-:Y:S04]  /*3e000*/  STL [R1+0x1c14], R18 ;  /* 0x001c141201007387 */ /* 0x004fe80000100800 */
[----:B---3--:R-:W2:Y:S04]  /*3e010*/  LDL.LU R19, [R1+0x688] ;  /* 0x0006880001137983 */ /* 0x008ea80000300800 */
[----:B----4-:R-:W3:Y:S04]  /*3e020*/  LDL.LU R22, [R1+0x68c] ;  /* 0x00068c0001167983 */ /* 0x010ee80000300800 */
[----:B------:R-:W4:Y:S04]  /*3e030*/  LDL.LU R17, [R1+0x690] ;  /* 0x0006900001117983 */ /* 0x000f280000300800 */
[----:B----4-:R-:W-:Y:S04]  /*3e040*/  STL [R1+0x1c18], R17 ;  /* 0x001c181101007387 */ /* 0x010fe80000100800 */
[----:B------:R-:W4:Y:S04]  /*3e050*/  LDL.LU R21, [R1+0x694] ;  /* 0x0006940001157983 */ /* 0x000f280000300800 */
[----:B----4-:R-:W-:Y:S04]  /*3e060*/  STL [R1+0x1c1c], R21 ;  /* 0x001c1c1501007387 */ /* 0x010fe80000100800 */
[----:B0-----:R-:W4:Y:S04]  /*3e070*/  LDL.LU R20, [R1+0x698] ;  /* 0x0006980001147983 */ /* 0x001f280000300800 */
[----:B------:R-:W2:Y:S04]  /*3e080*/  LDL.LU R7, [R1+0x834] ;  /* 0x0008340001077983 */ /* 0x000ea80000300800 */
[----:B------:R-:W3:Y:S04]  /*3e090*/  LDL.LU R9, [R1+0x838] ;  /* 0x0008380001097983 */ /* 0x000ee80000300800 */
[----:B-----5:R-:W5:Y:S04]  /*3e0a0*/  LDL.LU R4, [R1+0x69c] ;  /* 0x00069c0001047983 */ /* 0x020f680000300800 */
[----:B------:R-:W4:Y:S01]  /*3e0b0*/  LDL.LU R14, [R1+0x83c] ;  /* 0x00083c00010e7983 */ /* 0x000f220000300800 */
[C---:B--2---:R-:W-:Y:S01]  /*3e0c0*/  FMUL R11, R7.reuse, 8388608 ;  /* 0x4b000000070b7820 */ /* 0x044fe20000400000 */
[----:B------:R-:W-:-:S02]  /*3e0d0*/  FSETP.GEU.AND P0, PT, R7, 1.175494350822287508e-38, PT ;  /* 0x008000000700780b */ /* 0x000fc40003f0e000 */
[----:B------:R0:W-:Y:S01]  /*3e0e0*/  STL [R1+0x1c20], R7 ;  /* 0x001c200701007387 */ /* 0x0001e20000100800 */
[----:B---3--:R-:W-:Y:S01]  /*3e0f0*/  FMUL R10, R9, 8388608 ;  /* 0x4b000000090a7820 */ /* 0x008fe20000400000 */
[----:B-1----:R-:W-:Y:S02]  /*3e100*/  FSEL R6, R11, R7, !P0 ;  /* 0x000000070b067208 */ /* 0x002fe40004000000 */
[----:B------:R1:W-:Y:S01]  /*3e110*/  STL [R1+0x1c24], R9 ;  /* 0x001c240901007387 */ /* 0x0003e20000100800 */
[----:B------:R-:W-:-:S03]  /*3e120*/  FSETP.GEU.AND P1, PT, R9, 1.175494350822287508e-38, PT ;  /* 0x008000000900780b */ /* 0x000fc60003f2e000 */
[----:B------:R-:W-:Y:S01]  /*3e130*/  STL [R1+0x334], R6 ;  /* 0x0003340601007387 */ /* 0x000fe20000100800 */
[----:B------:R-:W-:Y:S01]  /*3e140*/  FSEL R2, R10, R9, !P1 ;  /* 0x000000090a027208 */ /* 0x000fe20004800000 */
[C---:B----4-:R-:W-:Y:S01]  /*3e150*/  FMUL R13, R14.reuse, 8388608 ;  /* 0x4b0000000e0d7820 */ /* 0x050fe20000400000 */
[----:B------:R-:W-:Y:S01]  /*3e160*/  FSETP.GEU.AND P2, PT, R14, 1.175494350822287508e-38, PT ;  /* 0x008000000e00780b */ /* 0x000fe20003f4e000 */
[----:B------:R-:W2:Y:S01]  /*3e170*/  LDL.LU R25, [R1+0x6a0] ;  /* 0x0006a00001197983 */ /* 0x000ea20000300800 */
[----:B------:R-:W-:Y:S02]  /*3e180*/  IADD3 R29, R6, -0x3f3504f3, RZ ;  /* 0xc0cafb0d061d7810 */ /* 0x000fe40007ffe0ff */
[----:B------:R-:W-:Y:S02]  /*3e190*/  FSEL R24, R13, R14, !P2 ;  /* 0x0000000e0d187208 */ /* 0x000fe40005000000 */
[----:B------:R-:W-:Y:S02]  /*3e1a0*/  IADD3 R10, R2, -0x3f3504f3, RZ ;  /* 0xc0cafb0d020a7810 */ /* 0x000fe40007ffe0ff */
[----:B------:R-:W-:-:S02]  /*3e1b0*/  LOP3.LUT R29, R29, 0xff800000, RZ, 0xc0, !PT ;  /* 0xff8000001d1d7812 */ /* 0x000fc400078ec0ff */
[----:B------:R-:W-:Y:S02]  /*3e1c0*/  IADD3 R15, R24, -0x3f3504f3, RZ ;  /* 0xc0cafb0d180f7810 */ /* 0x000fe40007ffe0ff */
[----:B------:R-:W-:Y:S02]  /*3e1d0*/  LOP3.LUT R16, R10, 0xff800000, RZ, 0xc0, !PT ;  /* 0xff8000000a107812 */ /* 0x000fe400078ec0ff */
[----:B------:R-:W-:Y:S02]  /*3e1e0*/  IADD3 R10, R6, -R29, RZ ;  /* 0x8000001d060a7210 */ /* 0x000fe40007ffe0ff */
[----:B------:R-:W-:Y:S02]  /*3e1f0*/  LOP3.LUT R15, R15, 0xff800000, RZ, 0xc0, !PT ;  /* 0xff8000000f0f7812 */ /* 0x000fe400078ec0ff */
[----:B------:R-:W-:Y:S01]  /*3e200*/  IADD3 R11, R2, -R16, RZ ;  /* 0x80000010020b7210 */ /* 0x000fe20007ffe0ff */
[----:B0-----:R-:W-:Y:S01]  /*3e210*/  IMAD.MOV.U32 R7, RZ, RZ, 0x3dc6b27f ;  /* 0x3dc6b27fff077424 */ /* 0x001fe200078e00ff */
[----:B------:R-:W-:Y:S01]  /*3e220*/  IADD3 R13, R24, -R15, RZ ;  /* 0x8000000f180d7210 */ /* 0x000fe20007ffe0ff */
[----:B------:R-:W-:-:S02]  /*3e230*/  FADD R10, R10, -1 ;  /* 0xbf8000000a0a7421 */ /* 0x000fc40000000000 */
[----:B------:R-:W-:Y:S02]  /*3e240*/  FADD R11, R11, -1 ;  /* 0xbf8000000b0b7421 */ /* 0x000fe40000000000 */
[CC--:B------:R-:W-:Y:S02]  /*3e250*/  FFMA.FTZ R0, R10.reuse, R7.reuse, -0.16845393180847167969 ;  /* 0xbe2c7f300a007423 */ /* 0x0c0fe40000010007 */
[----:B------:R-:W-:Y:S02]  /*3e260*/  FADD R13, R13, -1 ;  /* 0xbf8000000d0d7421 */ /* 0x000fe40000000000 */
[-C--:B------:R-:W-:Y:S02]  /*3e270*/  FFMA.FTZ R5, R11, R7.reuse, -0.16845393180847167969 ;  /* 0xbe2c7f300b057423 */ /* 0x080fe40000010007 */
[----:B------:R-:W-:Y:S02]  /*3e280*/  FFMA.FTZ R0, R10, R0, 0.1716887056827545166 ;  /* 0x3e2fcf2a0a007423 */ /* 0x000fe40000010000 */
[----:B-1----:R-:W-:-:S02]  /*3e290*/  FFMA.FTZ R9, R13, R7, -0.16845393180847167969 ;  /* 0xbe2c7f300d097423 */ /* 0x002fc40000010007 */
[C---:B------:R-:W-:Y:S01]  /*3e2a0*/  FFMA.FTZ R5, R11.reuse, R5, 0.1716887056827545166 ;  /* 0x3e2fcf2a0b057423 */ /* 0x040fe20000010005 */
[----:B------:R0:W1:Y:S01]  /*3e2b0*/  I2F R7, R29 ;  /* 0x0000001d00077306 */ /* 0x0000620000201400 */
[C---:B------:R-:W-:Y:S02]  /*3e2c0*/  FFMA.FTZ R0, R10.reuse, R0, -0.17900948226451873779 ;  /* 0xbe374e430a007423 */ /* 0x040fe40000010000 */
[----:B------:R-:W-:Y:S02]  /*3e2d0*/  FFMA.FTZ R5, R11, R5, -0.17900948226451873779 ;  /* 0xbe374e430b057423 */ /* 0x000fe40000010005 */
[----:B------:R-:W-:Y:S02]  /*3e2e0*/  FFMA.FTZ R0, R10, R0, 0.20512372255325317383 ;  /* 0x3e520bf40a007423 */ /* 0x000fe40000010000 */
[----:B0-----:R-:W-:Y:S02]  /*3e2f0*/  FFMA.FTZ R29, R13, R9, 0.1716887056827545166 ;  /* 0x3e2fcf2a0d1d7423 */ /* 0x001fe40000010009 */
[----:B------:R-:W-:-:S02]  /*3e300*/  FFMA.FTZ R5, R11, R5, 0.20512372255325317383 ;  /* 0x3e520bf40b057423 */ /* 0x000fc40000010005 */
[C---:B------:R-:W-:Y:S02]  /*3e310*/  FFMA.FTZ R29, R13.reuse, R29, -0.17900948226451873779 ;  /* 0xbe374e430d1d7423 */ /* 0x040fe4000001001d */
[C---:B------:R-:W-:Y:S02]  /*3e320*/  FFMA.FTZ R0, R10.reuse, R0, -0.24046532809734344482 ;  /* 0xbe763c8b0a007423 */ /* 0x040fe40000010000 */
[----:B------:R-:W-:Y:S02]  /*3e330*/  FFMA.FTZ R29, R13, R29, 0.20512372255325317383 ;  /* 0x3e520bf40d1d7423 */ /* 0x000fe4000001001d */
[----:B------:R-:W-:Y:S02]  /*3e340*/  FFMA.FTZ R5, R11, R5, -0.24046532809734344482 ;  /* 0xbe763c8b0b057423 */ /* 0x000fe40000010005 */
[----:B------:R-:W-:Y:S02]  /*3e350*/  FFMA.FTZ R0, R10, R0, 0.28857114911079406738 ;  /* 0x3e93bf990a007423 */ /* 0x000fe40000010000 */
[----:B------:R-:W-:-:S02]  /*3e360*/  FFMA.FTZ R29, R13, R29, -0.24046532809734344482 ;  /* 0xbe763c8b0d1d7423 */ /* 0x000fc4000001001d */
[----:B------:R-:W-:Y:S01]  /*3e370*/  FFMA.FTZ R5, R11, R5, 0.28857114911079406738 ;  /* 0x3e93bf990b057423 */ /* 0x000fe20000010005 */
[----:B------:R1:W-:Y:S01]  /*3e380*/  I2F R9, R16 ;  /* 0x0000001000097306 */ /* 0x0003e20000201400 */
[C---:B------:R-:W-:Y:S02]  /*3e390*/  FFMA.FTZ R0, R10.reuse, R0, -0.36067417263984680176 ;  /* 0xbeb8aa490a007423 */ /* 0x040fe40000010000 */
[----:B------:R-:W-:Y:S02]  /*3e3a0*/  FFMA.FTZ R29, R13, R29, 0.28857114911079406738 ;  /* 0x3e93bf990d1d7423 */ /* 0x000fe4000001001d */
[----:B------:R-:W-:-:S04]  /*3e3b0*/  FFMA.FTZ R0, R10, R0, 0.48089820146560668945 ;  /* 0x3ef6384a0a007423 */ /* 0x000fc80000010000 */
[----:B------:R-:W-:-:S04]  /*3e3c0*/  FFMA.FTZ R0, R10, R0, -0.72134751081466674805 ;  /* 0xbf38aa3b0a007423 */ /* 0x000fc80000010000 */
[----:B------:R-:W-:-:S04]  /*3e3d0*/  FMUL R0, R10, R0 ;  /* 0x000000000a007220 */ /* 0x000fc80000400000 */
[C---:B------:R-:W-:Y:S01]  /*3e3e0*/  FMUL R0, R10.reuse, R0 ;  /* 0x000000000a007220 */ /* 0x040fe20000400000 */
[----:B--2---:R0:W-:Y:S04]  /*3e3f0*/  STL [R1+0x1c28], R25 ;  /* 0x001c281901007387 */ /* 0x0041e80000100800 */
[----:B------:R-:W-:Y:S04]  /*3e400*/  STL [R1+0x34c], R2 ;  /* 0x00034c0201007387 */ /* 0x000fe80000100800 */
[----:B------:R2:W-:Y:S01]  /*3e410*/  STL [R1+0x1c2c], R14 ;  /* 0x001c2c0e01007387 */ /* 0x0005e20000100800 */
[----:B0-----:R-:W-:-:S03]  /*3e420*/  FFMA.FTZ R25, R10, 1.4426950216293334961, R0 ;  /* 0x3fb8aa3b0a197823 */ /* 0x001fc60000010000 */
[----:B------:R-:W-:Y:S04]  /*3e430*/  STL [R1+0x348], R24 ;  /* 0x0003481801007387 */ /* 0x000fe80000100800 */
[----:B------:R-:W3:Y:S01]  /*3e440*/  LDL.LU R12, [R1+0x6a4] ;  /* 0x0006a400010c7983 */ /* 0x000ee20000300800 */
[----:B--2---:R-:W-:-:S03]  /*3e450*/  FSEL R14, RZ, -23, P0 ;  /* 0xc1b80000ff0e7808 */ /* 0x004fc60000000000 */
[----:B------:R-:W2:Y:S02]  /*3e460*/  LDL.LU R3, [R1+0x6a8] ;  /* 0x0006a80001037983 */ /* 0x000ea40000300800 */
[----:B-1----:R-:W-:Y:S01]  /*3e470*/  FFMA.FTZ R16, R7, 1.1920928955078125e-07, R14 ;  /* 0x3400000007107823 */ /* 0x002fe2000001000e */
[----:B------:R-:W-:Y:S01]  /*3e480*/  ISETP.GE.U32.AND P0, PT, R6, 0x7f800000, PT ;  /* 0x7f8000000600780c */ /* 0x000fe20003f06070 */
[C---:B------:R-:W-:Y:S01]  /*3e490*/  FFMA.FTZ R7, R11.reuse, R5, -0.36067417263984680176 ;  /* 0xbeb8aa490b077423 */ /* 0x040fe20000010005 */
[----:B------:R-:W4:Y:S01]  /*3e4a0*/  LDL.LU R18, [R1+0x6ac] ;  /* 0x0006ac0001127983 */ /* 0x000f220000300800 */
[----:B------:R0:W1:Y:S02]  /*3e4b0*/  I2F R5, R15 ;  /* 0x0000000f00057306 */ /* 0x0000640000201400 */
[----:B------:R-:W-:Y:S01]  /*3e4c0*/  FFMA.FTZ R7, R11, R7, 0.48089820146560668945 ;  /* 0x3ef6384a0b077423 */ /* 0x000fe20000010007 */
[----:B------:R-:W-:Y:S01]  /*3e4d0*/  FSEL R14, RZ, -23, P1 ;  /* 0xc1b80000ff0e7808 */ /* 0x000fe20000800000 */
[----:B------:R-:W2:Y:S01]  /*3e4e0*/  LDL.LU R8, [R1+0x6b0] ;  /* 0x0006b00001087983 */ /* 0x000ea20000300800 */
[----:B0-----:R-:W-:Y:S01]  /*3e4f0*/  FFMA.FTZ R15, R13, R29, -0.36067417263984680176 ;  /* 0xbeb8aa490d0f7423 */ /* 0x001fe2000001001d */
[----:B------:R-:W-:-:S02]  /*3e500*/  ISETP.GE.U32.AND P1, PT, R2, 0x7f800000, PT ;  /* 0x7f8000000200780c */ /* 0x000fc40003f26070 */
[----:B------:R-:W2:Y:S01]  /*3e510*/  LDL.LU R28, [R1+0x6b4] ;  /* 0x0006b400011c7983 */ /* 0x000ea20000300800 */
[----:B------:R-:W-:Y:S02]  /*3e520*/  FFMA.FTZ R15, R13, R15, 0.48089820146560668945 ;  /* 0x3ef6384a0d0f7423 */ /* 0x000fe4000001000f */
[----:B------:R-:W-:Y:S01]  /*3e530*/  FFMA.FTZ R29, R11, R7, -0.72134751081466674805 ;  /* 0xbf38aa3b0b1d7423 */ /* 0x000fe20000010007 */
[----:B------:R-:W2:Y:S01]  /*3e540*/  LDL.LU R17, [R1+0x6b8] ;  /* 0x0006b80001117983 */ /* 0x000ea20000300800 */
[----:B------:R-:W-:Y:S01]  /*3e550*/  FFMA.FTZ R15, R13, R15, -0.72134751081466674805 ;  /* 0xbf38aa3b0d0f7423 */ /* 0x000fe2000001000f */
[----:B------:R-:W-:Y:S01]  /*3e560*/  FSEL R7, RZ, -23, P2 ;  /* 0xc1b80000ff077808 */ /* 0x000fe20001000000 */
[----:B------:R-:W-:Y:S01]  /*3e570*/  FMUL R29, R11, R29 ;  /* 0x0000001d0b1d7220 */ /* 0x000fe20000400000 */
[----:B------:R-:W2:Y:S01]  /*3e580*/  LDL.LU R21, [R1+0x6bc] ;  /* 0x0006bc0001157983 */ /* 0x000ea20000300800 */
[----:B------:R-:W-:Y:S01]  /*3e590*/  FMUL R15, R13, R15 ;  /* 0x0000000f0d0f7220 */ /* 0x000fe20000400000 */
[----:B------:R-:W-:Y:S01]  /*3e5a0*/  ISETP.GE.U32.AND P2, PT, R24, 0x7f800000, PT ;  /* 0x7f8000001800780c */ /* 0x000fe20003f46070 */
[----:B------:R-:W-:Y:S01]  /*3e5b0*/  FMUL R29, R11, R29 ;  /* 0x0000001d0b1d7220 */ /* 0x000fe20000400000 */
[----:B------:R-:W2:Y:S01]  /*3e5c0*/  LDL.LU R23, [R1+0x6c0] ;  /* 0x0006c00001177983 */ /* 0x000ea20000300800 */
[----:B------:R-:W-:-:S02]  /*3e5d0*/  FMUL R10, R13, R15 ;  /* 0x0000000f0d0a7220 */ /* 0x000fc40000400000 */
[----:B-1----:R-:W-:Y:S01]  /*3e5e0*/  FFMA.FTZ R5, R5, 1.1920928955078125e-07, R7 ;  /* 0x3400000005057823 */ /* 0x002fe20000010007 */
[----:B------:R-:W2:Y:S01]  /*3e5f0*/  LDL.LU R0, [R1+0x6c4] ;  /* 0x0006c40001007983 */ /* 0x000ea20000300800 */
[----:B------:R-:W-:Y:S01]  /*3e600*/  FFMA.FTZ R10, R13, 1.4426950216293334961, R10 ;  /* 0x3fb8aa3b0d0a7823 */ /* 0x000fe2000001000a */
[----:B------:R-:W-:Y:S01]  /*3e610*/  @P0 MOV R13, 0x7f800000 ;  /* 0x7f800000000d0802 */ /* 0x000fe20000000f00 */
[----:B------:R-:W-:Y:S01]  /*3e620*/  FFMA.FTZ R14, R9, 1.1920928955078125e-07, R14 ;  /* 0x34000000090e7823 */ /* 0x000fe2000001000e */
[----:B------:R-:W2:Y:S01]  /*3e630*/  LDL.LU R7, [R1+0x6c8] ;  /* 0x0006c80001077983 */ /* 0x000ea20000300800 */
[----:B------:R-:W-:Y:S01]  /*3e640*/  FFMA.FTZ R29, R11, 1.4426950216293334961, R29 ;  /* 0x3fb8aa3b0b1d7823 */ /* 0x000fe2000001001d */
[----:B------:R-:W-:Y:S01]  /*3e650*/  @P1 MOV R11, 0x7f800000 ;  /* 0x7f800000000b1802 */ /* 0x000fe20000000f00 */
[----:B------:R-:W-:Y:S01]  /*3e660*/  FADD R27, R16, R25 ;  /* 0x00000019101b7221 */ /* 0x000fe20000000000 */
[----:B------:R-:W2:Y:S01]  /*3e670*/  LDL.LU R9, [R1+0x6cc] ;  /* 0x0006cc0001097983 */ /* 0x000ea20000300800 */
[----:B------:R-:W-:-:S02]  /*3e680*/  FADD R15, R5, R10 ;  /* 0x0000000a050f7221 */ /* 0x000fc40000000000 */
[----:B------:R-:W-:Y:S01]  /*3e690*/  @P0 FFMA.FTZ R27, R6, R13, +INF ;  /* 0x7f800000061b0423 */ /* 0x000fe2000001000d */
[----:B------:R-:W2:Y:S01]  /*3e6a0*/  LDL.LU R5, [R1+0x6d0] ;  /* 0x0006d00001057983 */ /* 0x000ea20000300800 */
[----:B------:R-:W-:-:S03]  /*3e6b0*/  FADD R29, R14, R29 ;  /* 0x0000001d0e1d7221 */ /* 0x000fc60000000000 */
[----:B------:R-:W2:Y:S01]  /*3e6c0*/  LDL.LU R16, [R1+0x6d4] ;  /* 0x0006d40001107983 */ /* 0x000ea20000300800 */
[----:B------:R-:W-:-:S03]  /*3e6d0*/  @P1 FFMA.FTZ R29, R2, R11, +INF ;  /* 0x7f800000021d1423 */ /* 0x000fc6000001000b */
[----:B------:R-:W2:Y:S04]  /*3e6e0*/  LDL.LU R25, [R1+0x6d8] ;  /* 0x0006d80001197983 */ /* 0x000ea80000300800 */
[----:B------:R-:W2:Y:S04]  /*3e6f0*/  LDL.LU R14, [R1+0x6dc] ;  /* 0x0006dc00010e7983 */ /* 0x000ea80000300800 */
[----:B------:R-:W2:Y:S04]  /*3e700*/  LDL.LU R6, [R1+0x1c38] ;  /* 0x001c380001067983 */ /* 0x000ea80000300800 */
[----:B------:R0:W-:Y:S04]  /*3e710*/  STL [R1+0x364], R27 ;  /* 0x0003641b01007387 */ /* 0x0001e80000100800 */
[----:B0-----:R-:W2:Y:S04]  /*3e720*/  LDL.LU R27, [R1+0x1c34] ;  /* 0x001c3400011b7983 */ /* 0x001ea80000300800 */
[----:B------:R-:W2:Y:S04]  /*3e730*/  LDL.LU R2, [R1+0x1c30] ;  /* 0x001c300001027983 */ /* 0x000ea80000300800 */
[----:B------:R0:W-:Y:S04]  /*3e740*/  STL [R1+0x360], R29 ;  /* 0x0003601d01007387 */ /* 0x0001e80000100800 */
[----:B0-----:R-:W2:Y:S01]  /*3e750*/  LDL.LU R29, [R1+0x840] ;  /* 0x00084000011d7983 */ /* 0x001ea20000300800 */
[----:B------:R-:W-:-:S04]  /*3e760*/  @P2 IMAD.MOV.U32 R10, RZ, RZ, 0x7f800000 ;  /* 0x7f800000ff0a2424 */ /* 0x000fc800078e00ff */
[----:B------:R-:W-:-:S05]  /*3e770*/  @P2 FFMA.FTZ R15, R24, R10, +INF ;  /* 0x7f800000180f2423 */ /* 0x000fca000001000a */
[----:B------:R0:W-:Y:S04]  /*3e780*/  STL [R1+0x35c], R15 ;  /* 0x00035c0f01007387 */ /* 0x0001e80000100800 */
[----:B0-----:R-:W3:Y:S04]  /*3e790*/  LDL.LU R15, [R1+0x844] ;  /* 0x00084400010f7983 */ /* 0x001ee80000300800 */
[----:B------:R-:W3:Y:S04]  /*3e7a0*/  LDL.LU R10, [R1+0x848] ;  /* 0x00084800010a7983 */ /* 0x000ee80000300800 */
[----:B------:R-:W3:Y:S04]  /*3e7b0*/  LDL.LU R13, [R1+0x84c] ;  /* 0x00084c00010d7983 */ /* 0x000ee80000300800 */
[----:B------:R-:W3:Y:S01]  /*3e7c0*/  LDL.LU R11, [R1+0x850] ;  /* 0x00085000010b7983 */ /* 0x000ee20000300800 */
[----:B--2---:R-:W-:-:S02]  /*3e7d0*/  FSETP.GT.AND P5, PT, |R29|, 8.50705917302346158658e+37, PT ;  /* 0x7e8000001d00780b */ /* 0x004fc40003fa4200 */
[C---:B------:R-:W-:Y:S01]  /*3e7e0*/  FSETP.GEU.AND P6, PT, |R29|.reuse, 1.175494350822287508e-38, PT ;  /* 0x008000001d00780b */ /* 0x040fe20003fce200 */
[C---:B------:R-:W-:Y:S01]  /*3e7f0*/  FMUL R24, R29.reuse, 8388608 ;  /* 0x4b0000001d187820 */ /* 0x040fe20000400000 */
[----:B------:R-:W-:-:S04]  /*3e800*/  FSETP.GEU.AND P0, PT, R29, 1.175494350822287508e-38, PT ;  /* 0x008000001d00780b */ /* 0x000fc80003f0e000 */
[----:B------:R-:W-:-:S05]  /*3e810*/  FSEL R24, R24, R29, !P0 ;  /* 0x0000001d18187208 */ /* 0x000fca0004000000 */
[----:B------:R-:W-:Y:S02]  /*3e820*/  @P5 FMUL R14, R14, 0.25 ;  /* 0x3e8000000e0e5820 */ /* 0x000fe40000400000 */
[----:B------:R-:W-:Y:S02]  /*3e830*/  @P5 FMUL R25, R25, 0.25 ;  /* 0x3e80000019195820 */ /* 0x000fe40000400000 */
[----:B------:R-:W-:Y:S02]  /*3e840*/  @P5 FMUL R9, R9, 0.25 ;  /* 0x3e80000009095820 */ /* 0x000fe40000400000 */
[----:B------:R-:W-:Y:S02]  /*3e850*/  @!P6 FMUL R14, R14, 16777216 ;  /* 0x4b8000000e0ee820 */ /* 0x000fe40000400000 */
[----:B------:R-:W-:Y:S02]  /*3e860*/  @P5 FMUL R7, R7, 0.25 ;  /* 0x3e80000007075820 */ /* 0x000fe40000400000 */
[----:B------:R-:W-:Y:S01]  /*3e870*/  @!P6 FMUL R25, R25, 16777216 ;  /* 0x4b8000001919e820 */ /* 0x000fe20000400000 */
[----:B------:R-:W-:Y:S01]  /*3e880*/  STL [R1+0x344], R24 ;  /* 0x0003441801007387 */ /* 0x000fe20000100800 */
[----:B------:R-:W-:-:S02]  /*3e890*/  @P5 FMUL R21, R21, 0.25 ;  /* 0x3e80000015155820 */ /* 0x000fc40000400000 */
[----:B------:R-:W-:Y:S01]  /*3e8a0*/  @!P6 FMUL R9, R9, 16777216 ;  /* 0x4b8000000909e820 */ /* 0x000fe20000400000 */
[----:B------:R0:W-:Y:S01]  /*3e8b0*/  STL [R1+0x24], R14 ;  /* 0x0000240e01007387 */ /* 0x0001e20000100800 */
[----:B------:R-:W-:Y:S02]  /*3e8c0*/  @P5 FMUL R17, R17, 0.25 ;  /* 0x3e80000011115820 */ /* 0x000fe40000400000 */
[----:B------:R-:W-:Y:S02]  /*3e8d0*/  @!P6 FMUL R7, R7, 16777216 ;  /* 0x4b8000000707e820 */ /* 0x000fe40000400000 */
[----:B----4-:R-:W-:Y:S02]  /*3e8e0*/  @P5 FMUL R18, R18, 0.25 ;  /* 0x3e80000012125820 */ /* 0x010fe40000400000 */
[----:B------:R-:W-:Y:S01]  /*3e8f0*/  @!P6 FMUL R21, R21, 16777216 ;  /* 0x4b8000001515e820 */ /* 0x000fe20000400000 */
[----:B0-----:R-:W2:Y:S01]  /*3e900*/  LDL.LU R14, [R1+0x1c2c] ;  /* 0x001c2c00010e7983 */ /* 0x001ea20000300800 */
[----:B------:R-:W-:-:S03]  /*3e910*/  @P5 FMUL R3, R3, 0.25 ;  /* 0x3e80000003035820 */ /* 0x000fc60000400000 */
[----:B------:R0:W-:Y:S01]  /*3e920*/  STL [R1+0x20], R25 ;  /* 0x0000201901007387 */ /* 0x0001e20000100800 */
[----:B------:R-:W-:Y:S02]  /*3e930*/  @!P6 FMUL R17, R17, 16777216 ;  /* 0x4b8000001111e820 */ /* 0x000fe40000400000 */
[----:B-----5:R-:W-:Y:S02]  /*3e940*/  @P5 FMUL R4, R4, 0.25 ;  /* 0x3e80000004045820 */ /* 0x020fe40000400000 */
[----:B------:R-:W-:Y:S01]  /*3e950*/  @!P6 FMUL R18, R18, 16777216 ;  /* 0x4b8000001212e820 */ /* 0x000fe20000400000 */
[----:B0-----:R-:W4:Y:S04]  /*3e960*/  LDL.LU R25, [R1+0x1c28] ;  /* 0x001c280001197983 */ /* 0x001f280000300800 */
[----:B------:R0:W-:Y:S01]  /*3e970*/  STL [R1+0x14], R9 ;  /* 0x0000140901007387 */ /* 0x0001e20000100800 */
[----:B------:R-:W-:-:S02]  /*3e980*/  @P5 FMUL R20, R20, 0.25 ;  /* 0x3e80000014145820 */ /* 0x000fc40000400000 */
[----:B------:R-:W-:Y:S01]  /*3e990*/  @!P6 FMUL R3, R3, 16777216 ;  /* 0x4b8000000303e820 */ /* 0x000fe20000400000 */
[----:B0-----:R-:W5:Y:S04]  /*3e9a0*/  LDL.LU R9, [R1+0x1c24] ;  /* 0x001c240001097983 */ /* 0x001f680000300800 */
[----:B------:R0:W-:Y:S01]  /*3e9b0*/  STL [R1+0x10], R7 ;  /* 0x0000100701007387 */ /* 0x0001e20000100800 */
[----:B------:R-:W-:Y:S02]  /*3e9c0*/  @P5 FMUL R22, R22, 0.25 ;  /* 0x3e80000016165820 */ /* 0x000fe40000400000 */
[----:B------:R-:W-:Y:S01]  /*3e9d0*/  @!P6 FMUL R4, R4, 16777216 ;  /* 0x4b8000000404e820 */ /* 0x000fe20000400000 */
[----:B0-----:R-:W2:Y:S04]  /*3e9e0*/  LDL.LU R7, [R1+0x1c20] ;  /* 0x001c200001077983 */ /* 0x001ea80000300800 */
[----:B------:R0:W-:Y:S01]  /*3e9f0*/  STL [R1+0x80], R21 ;  /* 0x0000801501007387 */ /* 0x0001e20000100800 */
[----:B------:R-:W-:-:S02]  /*3ea00*/  @!P6 FMUL R20, R20, 16777216 ;  /* 0x4b8000001414e820 */ /* 0x000fc40000400000 */
[----:B------:R-:W-:Y:S01]  /*3ea10*/  @P5 FMUL R19, R19, 0.25 ;  /* 0x3e80000013135820 */ /* 0x000fe20000400000 */
[----:B0-----:R-:W2:Y:S04]  /*3ea20*/  LDL.LU R21, [R1+0x1c1c] ;  /* 0x001c1c0001157983 */ /* 0x001ea80000300800 */
[----:B------:R0:W-:Y:S01]  /*3ea30*/  STL [R1+0x7c], R17 ;  /* 0x00007c1101007387 */ /* 0x0001e20000100800 */
[----:B------:R-:W-:Y:S02]  /*3ea40*/  @!P6 FMUL R22, R22, 16777216 ;  /* 0x4b8000001616e820 */ /* 0x000fe40000400000 */
[----:B------:R-:W-:Y:S01]  /*3ea50*/  @!P6 FMUL R19, R19, 16777216 ;  /* 0x4b8000001313e820 */ /* 0x000fe20000400000 */
[----:B0-----:R-:W5:Y:S04]  /*3ea60*/  LDL.LU R17, [R1+0x1c18] ;  /* 0x001c180001117983 */ /* 0x001f680000300800 */
[----:B------:R0:W-:Y:S04]  /*3ea70*/  STL [R1+0x70], R18 ;  /* 0x0000701201007387 */ /* 0x0001e80000100800 */
        /* <DEDUP_REMOVED lines=9> */
[----:B------:R0:W-:Y:S01]  /*3eb10*/  STL [R1+0x4c], R19 ;  /* 0x00004c1301007387 */ /* 0x0001e20000100800 */
[----:B------:R-:W-:-:S03]  /*3eb20*/  @P5 FMUL R26, R26, 0.25 ;  /* 0x3e8000001a1a5820 */ /* 0x000fc60000400000 */
[----:B0-----:R-:W5:Y:S01]  /*3eb30*/  LDL.LU R19, [R1+0x1c00] ;  /* 0x001c000001137983 */ /* 0x001f620000300800 */
[----:B------:R-:W-:Y:S02]  /*3eb40*/  @P5 FMUL R6, R6, 0.25 ;  /* 0x3e80000006065820 */ /* 0x000fe40000400000 */
[----:B------:R-:W-:Y:S02]  /*3eb50*/  @P5 FMUL R27, R27, 0.25 ;  /* 0x3e8000001b1b5820 */ /* 0x000fe40000400000 */
[----:B------:R-:W-:Y:S02]  /*3eb60*/  @P5 FMUL R29, R29, 0.25 ;  /* 0x3e8000001d1d5820 */ /* 0x000fe40000400000 */
[----:B------:R-:W-:Y:S01]  /*3eb70*/  @P5 FMUL R2, R2, 0.25 ;  /* 0x3e80000002025820 */ /* 0x000fe20000400000 */
[----:B---3--:R-:W-:Y:S01]  /*3eb80*/  FSETP.GT.AND P5, PT, |R11|, 8.50705917302346158658e+37, PT ;  /* 0x7e8000000b00780b */ /* 0x008fe20003fa4200 */
[----:B------:R-:W-:Y:S02]  /*3eb90*/  @!P6 FMUL R26, R26, 16777216 ;  /* 0x4b8000001a1ae820 */ /* 0x000fe40000400000 */
[----:B------:R-:W-:-:S02]  /*3eba0*/  @!P6 FMUL R6, R6, 16777216 ;  /* 0x4b8000000606e820 */ /* 0x000fc40000400000 */
[----:B------:R-:W-:Y:S02]  /*3ebb0*/  @!P6 FMUL R27, R27, 16777216 ;  /* 0x4b8000001b1be820 */ /* 0x000fe40000400000 */
[----:B------:R-:W-:Y:S02]  /*3ebc0*/  @!P6 FMUL R29, R29, 16777216 ;  /* 0x4b8000001d1de820 */ /* 0x000fe40000400000 */
[----:B------:R-:W-:Y:S01]  /*3ebd0*/  @!P6 FMUL R2, R2, 16777216 ;  /* 0x4b8000000202e820 */ /* 0x000fe20000400000 */
[C---:B------:R-:W-:Y:S01]  /*3ebe0*/  FSETP.GEU.AND P6, PT, |R11|.reuse, 1.175494350822287508e-38, PT ;  /* 0x008000000b00780b */ /* 0x040fe20003fce200 */
[C---:B------:R-:W-:Y:S01]  /*3ebf0*/  FMUL R24, R11.reuse, 8388608 ;  /* 0x4b0000000b187820 */ /* 0x040fe20000400000 */
[----:B------:R-:W-:Y:S01]  /*3ec00*/  FSETP.GEU.AND P1, PT, R11, 1.175494350822287508e-38, PT ;  /* 0x008000000b00780b */ /* 0x000fe20003f2e000 */
[----:B------:R0:W-:Y:S01]  /*3ec10*/  STL [R1+0x40], R26 ;  /* 0x0000401a01007387 */ /* 0x0001e20000100800 */
[----:B------:R-:W-:Y:S02]  /*3ec20*/  @P5 FMUL R16, R16, 0.25 ;  /* 0x3e80000010105820 */ /* 0x000fe40000400000 */
[----:B------:R-:W-:Y:S01]  /*3ec30*/  @P5 FMUL R5, R5, 0.25 ;  /* 0x3e80000005055820 */ /* 0x000fe20000400000 */
[----:B------:R-:W-:Y:S01]  /*3ec40*/  FSEL R24, R24, R11, !P1 ;  /* 0x0000000b18187208 */ /* 0x000fe20004800000 */
[----:B------:R-:W-:Y:S01]  /*3ec50*/  @P5 FMUL R0, R0, 0.25 ;  /* 0x3e80000000005820 */ /* 0x000fe20000400000 */
[----:B0-----:R-:W3:Y:S04]  /*3ec60*/  LDL.LU R26, [R1+0x1bfc] ;  /* 0x001bfc00011a7983 */ /* 0x001ee80000300800 */
[----:B------:R-:W-:Y:S01]  /*3ec70*/  @!P6 FMUL R16, R16, 16777216 ;  /* 0x4b8000001010e820 */ /* 0x000fe20000400000 */
[----:B------:R0:W-:Y:S01]  /*3ec80*/  STL [R1+0x3c], R6 ;  /* 0x00003c0601007387 */ /* 0x0001e20000100800 */
[----:B------:R-:W-:-:S02]  /*3ec90*/  @P5 FMUL R23, R23, 0.25 ;  /* 0x3e80000017175820 */ /* 0x000fc40000400000 */
[----:B------:R-:W-:Y:S01]  /*3eca0*/  @!P6 FMUL R5, R5, 16777216 ;  /* 0x4b8000000505e820 */ /* 0x000fe20000400000 */
[----:B0-----:R-:W3:Y:S04]  /*3ecb0*/  LDL.LU R6, [R1+0x1bf8] ;  /* 0x001bf80001067983 */ /* 0x001ee80000300800 */
[----:B------:R0:W-:Y:S01]  /*3ecc0*/  STL [R1+0x30], R27 ;  /* 0x0000301b01007387 */ /* 0x0001e20000100800 */
[----:B------:R-:W-:Y:S02]  /*3ecd0*/  @P5 FMUL R28, R28, 0.25 ;  /* 0x3e8000001c1c5820 */ /* 0x000fe40000400000 */
[----:B------:R-:W-:Y:S01]  /*3ece0*/  @!P6 FMUL R0, R0, 16777216 ;  /* 0x4b8000000000e820 */ /* 0x000fe20000400000 */
[----:B0-----:R-:W3:Y:S04]  /*3ecf0*/  LDL.LU R27, [R1+0x1bf4] ;  /* 0x001bf400011b7983 */ /* 0x001ee80000300800 */
[----:B------:R-:W-:Y:S04]  /*3ed00*/  STL [R1+0x1b4c], R29 ;  /* 0x001b4c1d01007387 */ /* 0x000fe80000100800 */
[----:B------:R0:W-:Y:S01]  /*3ed10*/  STL [R1+0x2c], R2 ;  /* 0x00002c0201007387 */ /* 0x0001e20000100800 */
[----:B------:R-:W-:-:S02]  /*3ed20*/  @P5 FMUL R8, R8, 0.25 ;  /* 0x3e80000008085820 */ /* 0x000fc40000400000 */
[----:B------:R-:W-:Y:S02]  /*3ed30*/  @!P6 FMUL R23, R23, 16777216 ;  /* 0x4b8000001717e820 */ /* 0x000fe40000400000 */
[----:B------:R-:W-:Y:S01]  /*3ed40*/  @P5 FMUL R12, R12, 0.25 ;  /* 0x3e8000000c0c5820 */ /* 0x000fe20000400000 */
[----:B0-----:R-:W3:Y:S04]  /*3ed50*/  LDL.LU R2, [R1+0x1bf0] ;  /* 0x001bf00001027983 */ /* 0x001ee80000300800 */
[----:B------:R-:W-:Y:S01]  /*3ed60*/  STL [R1+0x340], R24 ;  /* 0x0003401801007387 */ /* 0x000fe20000100800 */
[----:B------:R-:W-:-:S03]  /*3ed70*/  @!P6 FMUL R28, R28, 16777216 ;  /* 0x4b8000001c1ce820 */ /* 0x000fc60000400000 */
[----:B------:R0:W-:Y:S01]  /*3ed80*/  STL [R1+0x1c], R16 ;  /* 0x00001c1001007387 */ /* 0x0001e20000100800 */
[----:B------:R-:W-:Y:S02]  /*3ed90*/  @!P6 FMUL R8, R8, 16777216 ;  /* 0x4b8000000808e820 */ /* 0x000fe40000400000 */
[----:B------:R-:W-:Y:S01]  /*3eda0*/  @!P6 FMUL R12, R12, 16777216 ;  /* 0x4b8000000c0ce820 */ /* 0x000fe20000400000 */
[----:B0-----:R-:W3:Y:S04]  /*3edb0*/  LDL.LU R16, [R1+0x1bec] ;  /* 0x001bec0001107983 */ /* 0x001ee80000300800 */
[----:B------:R0:W-:Y:S04]  /*3edc0*/  STL [R1+0x18], R5 ;  /* 0x0000180501007387 */ /* 0x0001e80000100800 */
        /* <DEDUP_REMOVED lines=10> */
[----:B0-----:R-:W3:Y:S01]  /*3ee70*/  LDL.LU R12, [R1+0x1bd4] ;  /* 0x001bd400010c7983 */ /* 0x001ee20000300800 */
[----:B----4-:R-:W-:-:S04]  /*3ee80*/  @P5 FMUL R25, R25, 0.25 ;  /* 0x3e80000019195820 */ /* 0x010fc80000400000 */
[----:B------:R-:W-:-:S05]  /*3ee90*/  @!P6 FMUL R25, R25, 16777216 ;  /* 0x4b8000001919e820 */ /* 0x000fca0000400000 */
[----:B------:R0:W-:Y:S01]  /*3eea0*/  STL [R1+0x64], R25 ;  /* 0x0000641901007387 */ /* 0x0001e20000100800 */
[----:B--2---:R-:W-:-:S03]  /*3eeb0*/  @P5 FMUL R21, R21, 0.25 ;  /* 0x3e80000015155820 */ /* 0x004fc60000400000 */
[----:B0-----:R-:W2:Y:S01]  /*3eec0*/  LDL.LU R25, [R1+0x1bd0] ;  /* 0x001bd00001197983 */ /* 0x001ea20000300800 */
[----:B------:R-:W-:Y:S02]  /*3eed0*/  @!P6 FMUL R21, R21, 16777216 ;  /* 0x4b8000001515e820 */ /* 0x000fe40000400000 */
[----:B-----5:R-:W-:-:S03]  /*3eee0*/  @P5 FMUL R17, R17, 0.25 ;  /* 0x3e80000011115820 */ /* 0x020fc60000400000 */
[----:B------:R0:W-:Y:S01]  /*3eef0*/  STL [R1+0x58], R21 ;  /* 0x0000581501007387 */ /* 0x0001e20000100800 */
[----:B------:R-:W-:Y:S02]  /*3ef00*/  @!P6 FMUL R17, R17, 16777216 ;  /* 0x4b8000001111e820 */ /* 0x000fe40000400000 */
[----:B------:R-:W-:Y:S01]  /*3ef10*/  @P5 FMUL R18, R18, 0.25 ;  /* 0x3e80000012125820 */ /* 0x000fe20000400000 */
[----:B0-----:R-:W4:Y:S03]  /*3ef20*/  LDL.LU R21, [R1+0x1bcc] ;  /* 0x001bcc0001157983 */ /* 0x001f260000300800 */
[----:B------:R-:W-:Y:S01]  /*3ef30*/  @!P6 FMUL R18, R18, 16777216 ;  /* 0x4b8000001212e820 */ /* 0x000fe20000400000 */
[----:B------:R0:W-:Y:S01]  /*3ef40*/  STL [R1+0x54], R17 ;  /* 0x0000541101007387 */ /* 0x0001e20000100800 */
[----:B------:R-:W-:Y:S02]  /*3ef50*/  @P5 FMUL R11, R11, 0.25 ;  /* 0x3e8000000b0b5820 */ /* 0x000fe40000400000 */
[----:B------:R-:W-:Y:S01]  /*3ef60*/  @P5 FMUL R3, R3, 0.25 ;  /* 0x3e80000003035820 */ /* 0x000fe20000400000 */
[----:B0-----:R-:W5:Y:S03]  /*3ef70*/  LDL.LU R17, [R1+0x1bc8] ;  /* 0x001bc80001117983 */ /* 0x001f660000300800 */
[----:B------:R-:W-:Y:S01]  /*3ef80*/  @!P6 FMUL R3, R3, 16777216 ;  /* 0x4b8000000303e820 */ /* 0x000fe20000400000 */
[----:B------:R0:W-:Y:S01]  /*3ef90*/  STL [R1+0x48], R18 ;  /* 0x0000481201007387 */ /* 0x0001e20000100800 */
[----:B------:R-:W-:-:S03]  /*3efa0*/  @P5 FMUL R4, R4, 0.25 ;  /* 0x3e80000004045820 */ /* 0x000fc60000400000 */
[----:B0-----:R-:W5:Y:S01]  /*3efb0*/  LDL.LU R18, [R1+0x1bc4] ;  /* 0x001bc40001127983 */ /* 0x001f620000300800 */
[----:B------:R-:W-:-:S03]  /*3efc0*/  @!P6 FMUL R4, R4, 16777216 ;  /* 0x4b8000000404e820 */ /* 0x000fc60000400000 */
[----:B------:R0:W-:Y:S01]  /*3efd0*/  STL [R1+0x44], R3 ;  /* 0x0000440301007387 */ /* 0x0001e20000100800 */
[----:B------:R-:W-:Y:S02]  /*3efe0*/  @!P6 FMUL R11, R11, 16777216 ;  /* 0x4b8000000b0be820 */ /* 0x000fe40000400000 */
        /* <DEDUP_REMOVED lines=8> */
[----:B------:R-:W-:-:S03]  /*3f070*/  @P5 FMUL R19, R19, 0.25 ;  /* 0x3e80000013135820 */ /* 0x000fc60000400000 */
[----:B0-----:R-:W5:Y:S01]  /*3f080*/  LDL.LU R20, [R1+0x1bb8] ;  /* 0x001bb80001147983 */ /* 0x001f620000300800 */
[----:B------:R-:W-:-:S03]  /*3f090*/  @!P6 FMUL R19, R19, 16777216 ;  /* 0x4b8000001313e820 */ /* 0x000fc60000400000 */
[----:B------:R0:W-:Y:S01]  /*3f0a0*/  STL [R1+0x28], R22 ;  /* 0x0000281601007387 */ /* 0x0001e20000100800 */
[----:B------:R-:W-:-:S03]  /*3f0b0*/  FSETP.GT.AND P5, PT, |R13|, 8.50705917302346158658e+37, PT ;  /* 0x7e8000000d00780b */ /* 0x000fc60003fa4200 */
[----:B0-----:R-:W5:Y:S04]  /*3f0c0*/  LDL.LU R22, [R1+0x1bb4] ;  /* 0x001bb40001167983 */ /* 0x001f680000300800 */
[----:B------:R-:W-:Y:S04]  /*3f0d0*/  STL [R1+0x1b50], R11 ;  /* 0x001b500b01007387 */ /* 0x000fe80000100800 */
[----:B------:R0:W-:Y:S01]  /*3f0e0*/  STL [R1+0x4], R19 ;  /* 0x0000041301007387 */ /* 0x0001e20000100800 */
[----:B------:R-:W-:-:S03]  /*3f0f0*/  FSETP.GEU.AND P6, PT, |R13|, 1.175494350822287508e-38, PT ;  /* 0x008000000d00780b */ /* 0x000fc60003fce200 */
[----:B0-----:R-:W5:Y:S01]  /*3f100*/  LDL.LU R19, [R1+0x1bb0] ;  /* 0x001bb00001137983 */ /* 0x001f620000300800 */
[C---:B------:R-:W-:Y:S01]  /*3f110*/  FMUL R24, R13.reuse, 8388608 ;  /* 0x4b0000000d187820 */ /* 0x040fe20000400000 */
[----:B------:R-:W-:Y:S01]  /*3f120*/  FSETP.GEU.AND P2, PT, R13, 1.175494350822287508e-38, PT ;  /* 0x008000000d00780b */ /* 0x000fe20003f4e000 */
[----:B---3--:R-:W-:Y:S01]  /*3f130*/  @P5 FMUL R26, R26, 0.25 ;  /* 0x3e8000001a1a5820 */ /* 0x008fe20000400000 */
[----:B------:R-:W3:Y:S02]  /*3f140*/  LDL.LU R11, [R1+0xcc] ;  /* 0x0000cc00010b7983 */ /* 0x000ee40000300800 */
[----:B------:R-:W-:-:S04]  /*3f150*/  FSEL R24, R24, R13, !P2 ;  /* 0x0000000d18187208 */ /* 0x000fc80005000000 */
[----:B------:R-:W-:Y:S01]  /*3f160*/  @!P6 FMUL R26, R26, 16777216 ;  /* 0x4b8000001a1ae820 */ /* 0x000fe20000400000 */
[----:B------:R-:W3:Y:S01]  /*3f170*/  LDL.LU R29, [R1+0xc8] ;  /* 0x0000c800011d7983 */ /* 0x000ee20000300800 */
[----:B------:R-:W-:-:S03]  /*3f180*/  @P5 FMUL R6, R6, 0.25 ;  /* 0x3e80000006065820 */ /* 0x000fc60000400000 */
[----:B------:R-:W-:Y:S01]  /*3f190*/  STL [R1+0x33c], R24 ;  /* 0x00033c1801007387 */ /* 0x000fe20000100800 */
[----:B------:R-:W-:-:S03]  /*3f1a0*/  @!P6 FMUL R6, R6, 16777216 ;  /* 0x4b8000000606e820 */ /* 0x000fc60000400000 */
[----:B------:R0:W-:Y:S04]  /*3f1b0*/  STL [R1+0xa0], R26 ;  /* 0x0000a01a01007387 */ /* 0x0001e80000100800 */
[----:B0-----:R-:W3:Y:S01]  /*3f1c0*/  LDL.LU R26, [R1+0x1bac] ;  /* 0x001bac00011a7983 */ /* 0x001ee20000300800 */
[----:B------:R-:W-:-:S03]  /*3f1d0*/  @P5 FMUL R27, R27, 0.25 ;  /* 0x3e8000001b1b5820 */ /* 0x000fc60000400000 */
[----:B------:R0:W-:Y:S01]  /*3f1e0*/  STL [R1+0x9c], R6 ;  /* 0x00009c0601007387 */ /* 0x0001e20000100800 */
[----:B------:R-:W-:-:S03]  /*3f1f0*/  @!P6 FMUL R27, R27, 16777216 ;  /* 0x4b8000001b1be820 */ /* 0x000fc60000400000 */
[----:B0-----:R-:W3:Y:S01]  /*3f200*/  LDL.LU R6, [R1+0x1ba8] ;  /* 0x001ba80001067983 */ /* 0x001ee20000300800 */
[----:B------:R-:W-:-:S03]  /*3f210*/  @P5 FMUL R2, R2, 0.25 ;  /* 0x3e80000002025820 */ /* 0x000fc60000400000 */
[----:B------:R0:W-:Y:S01]  /*3f220*/  STL [R1+0x98], R27 ;  /* 0x0000981b01007387 */ /* 0x0001e20000100800 */
[----:B------:R-:W-:-:S03]  /*3f230*/  @!P6 FMUL R2, R2, 16777216 ;  /* 0x4b8000000202e820 */ /* 0x000fc60000400000 */
[----:B0-----:R-:W3:Y:S04]  /*3f240*/  LDL.LU R27, [R1+0x1ba4] ;  /* 0x001ba400011b7983 */ /* 0x001ee80000300800 */
[----:B------:R0:W-:Y:S04]  /*3f250*/  STL [R1+0x94], R2 ;  /* 0x0000940201007387 */ /* 0x0001e80000100800 */
[----:B0-----:R-:W3:Y:S01]  /*3f260*/  LDL.LU R2, [R1+0x1ba0] ;  /* 0x001ba00001027983 */ /* 0x001ee20000300800 */
[----:B------:R-:W-:-:S04]  /*3f270*/  @P5 FMUL R0, R0, 0.25 ;  /* 0x3e80000000005820 */ /* 0x000fc80000400000 */
[----:B------:R-:W-:Y:S02]  /*3f280*/  @!P6 FMUL R0, R0, 16777216 ;  /* 0x4b8000000000e820 */ /* 0x000fe40000400000 */
[----:B------:R-:W-:-:S03]  /*3f290*/  @P5 FMUL R23, R23, 0.25 ;  /* 0x3e80000017175820 */ /* 0x000fc60000400000 */
[----:B------:R0:W-:Y:S01]  /*3f2a0*/  STL [R1+0x90], R0 ;  /* 0x0000900001007387 */ /* 0x0001e20000100800 */
[----:B------:R-:W-:-:S03]  /*3f2b0*/  @!P6 FMUL R23, R23, 16777216 ;  /* 0x4b8000001717e820 */ /* 0x000fc60000400000 */
[----:B0-----:R-:W3:Y:S04]  /*3f2c0*/  LDL.LU R0, [R1+0x1b9c] ;  /* 0x001b9c0001007983 */ /* 0x001ee80000300800 */
[----:B------:R0:W-:Y:S04]  /*3f2d0*/  STL [R1+0x8c], R23 ;  /* 0x00008c1701007387 */ /* 0x0001e80000100800 */
[----:B0-----:R-:W3:Y:S01]  /*3f2e0*/  LDL.LU R23, [R1+0x1b98] ;  /* 0x001b980001177983 */ /* 0x001ee20000300800 */
[----:B------:R-:W-:-:S04]  /*3f2f0*/  @P5 FMUL R12, R12, 0.25 ;  /* 0x3e8000000c0c5820 */ /* 0x000fc80000400000 */
[----:B------:R-:W-:-:S05]  /*3f300*/  @!P6 FMUL R12, R12, 16777216 ;  /* 0x4b8000000c0ce820 */ /* 0x000fca0000400000 */
[----:B------:R0:W-:Y:S04]  /*3f310*/  STL [R1+0x88], R12 ;  /* 0x0000880c01007387 */ /* 0x0001e80000100800 */
[----:B0-----:R-:W3:Y:S01]  /*3f320*/  LDL.LU R12, [R1+0x1b94] ;  /* 0x001b9400010c7983 */ /* 0x001ee20000300800 */
[----:B------:R-:W-:Y:S02]  /*3f330*/  @P5 FMUL R13, R13, 0.25 ;  /* 0x3e8000000d0d5820 */ /* 0x000fe40000400000 */
[----:B--2---:R-:W-:Y:S02]  /*3f340*/  @P5 FMUL R25, R25, 0.25 ;  /* 0x3e80000019195820 */ /* 0x004fe40000400000 */
[----:B------:R-:W-:Y:S02]  /*3f350*/  @!P6 FMUL R13, R13, 16777216 ;  /* 0x4b8000000d0de820 */ /* 0x000fe40000400000 */
[----:B------:R-:W-:Y:S01]  /*3f360*/  @!P6 FMUL R25, R25, 16777216 ;  /* 0x4b8000001919e820 */ /* 0x000fe20000400000 */
[C---:B------:R-:W-:Y:S01]  /*3f370*/  FSETP.GEU.AND P3, PT, R10.reuse, 1.175494350822287508e-38, PT ;  /* 0x008000000a00780b */ /* 0x040fe20003f6e000 */
[----:B------:R-:W-:-:S03]  /*3f380*/  FMUL R24, R10, 8388608 ;  /* 0x4b0000000a187820 */ /* 0x000fc60000400000 */
[----:B------:R0:W-:Y:S04]  /*3f390*/  STL [R1+0x84], R25 ;  /* 0x0000841901007387 */ /* 0x0001e80000100800 */
[----:B0-----:R-:W2:Y:S01]  /*3f3a0*/  LDL.LU R25, [R1+0x1b90] ;  /* 0x001b900001197983 */ /* 0x001ea20000300800 */
[----:B----4-:R-:W-:-:S04]  /*3f3b0*/  @P5 FMUL R21, R21, 0.25 ;  /* 0x3e80000015155820 */ /* 0x010fc80000400000 */
[----:B------:R-:W-:Y:S02]  /*3f3c0*/  @!P6 FMUL R21, R21, 16777216 ;  /* 0x4b8000001515e820 */ /* 0x000fe40000400000 */
[----:B-----5:R-:W-:-:S04]  /*3f3d0*/  @P5 FMUL R17, R17, 0.25 ;  /* 0x3e80000011115820 */ /* 0x020fc80000400000 */
[----:B------:R-:W-:Y:S02]  /*3f3e0*/  @!P6 FMUL R17, R17, 16777216 ;  /* 0x4b8000001111e820 */ /* 0x000fe40000400000 */
[----:B------:R-:W-:-:S04]  /*3f3f0*/  @P5 FMUL R18, R18, 0.25 ;  /* 0x3e80000012125820 */ /* 0x000fc80000400000 */
        /* <DEDUP_REMOVED lines=8> */
[----:B------:R-:W-:Y:S01]  /*3f480*/  @!P6 FMUL R22, R22, 16777216 ;  /* 0x4b8000001616e820 */ /* 0x000fe20000400000 */
[----:B------:R0:W-:Y:S04]  /*3f490*/  STL [R1], R21 ;  /* 0x0000001501007387 */ /* 0x0001e80000100800 */
[----:B0-----:R-:W4:Y:S01]  /*3f4a0*/  LDL.LU R21, [R1+0x1b8c] ;  /* 0x001b8c0001157983 */ /* 0x001f220000300800 */
[----:B------:R-:W-:Y:S01]  /*3f4b0*/  @P5 FMUL R19, R19, 0.25 ;  /* 0x3e80000013135820 */ /* 0x000fe20000400000 */
[----:B------:R-:W-:-:S03]  /*3f4c0*/  FSETP.GT.AND P5, PT, |R10|, 8.50705917302346158658e+37, PT ;  /* 0x7e8000000a00780b */ /* 0x000fc60003fa4200 */
[----:B------:R-:W-:Y:S01]  /*3f4d0*/  @!P6 FMUL R19, R19, 16777216 ;  /* 0x4b8000001313e820 */ /* 0x000fe20000400000 */
[----:B------:R-:W-:Y:S01]  /*3f4e0*/  FSETP.GEU.AND P6, PT, |R10|, 1.175494350822287508e-38, PT ;  /* 0x008000000a00780b */ /* 0x000fe20003fce200 */
[----:B------:R-:W-:Y:S04]  /*3f4f0*/  STL [R1+0x1ae8], R17 ;  /* 0x001ae81101007387 */ /* 0x000fe80000100800 */
[----:B------:R-:W-:Y:S04]  /*3f500*/  STL [R1+0x1aec], R18 ;  /* 0x001aec1201007387 */ /* 0x000fe80000100800 */
[----:B------:R-:W-:Y:S01]  /*3f510*/  @P5 FMUL R16, R16, 0.25 ;  /* 0x3e80000010105820 */ /* 0x000fe20000400000 */
[----:B------:R0:W-:Y:S01]  /*3f520*/  STL [R1+0x1af0], R3 ;  /* 0x001af00301007387 */ /* 0x0001e20000100800 */
[----:B---3--:R-:W-:-:S02]  /*3f530*/  @P5 FMUL R11, R11, 0.25 ;  /* 0x3e8000000b0b5820 */ /* 0x008fc40000400000 */
[----:B------:R-:W-:Y:S01]  /*3f540*/  @P5 FMUL R29, R29, 0.25 ;  /* 0x3e8000001d1d5820 */ /* 0x000fe20000400000 */
[----:B------:R-:W-:Y:S01]  /*3f550*/  STL [R1+0x1af4], R4 ;  /* 0x001af40401007387 */ /* 0x000fe20000100800 */
[----:B------:R-:W-:Y:S02]  /*3f560*/  @P5 FMUL R5, R5, 0.25 ;  /* 0x3e80000005055820 */ /* 0x000fe40000400000 */
[----:B------:R-:W-:Y:S01]  /*3f570*/  @!P6 FMUL R16, R16, 16777216 ;  /* 0x4b8000001010e820 */ /* 0x000fe20000400000 */
[----:B------:R-:W-:Y:S01]  /*3f580*/  STL [R1+0x1af8], R20 ;  /* 0x001af81401007387 */ /* 0x000fe20000100800 */
[----:B0-----:R-:W-:Y:S01]  /*3f590*/  FSEL R3, R24, R10, !P3 ;  /* 0x0000000a18037208 */ /* 0x001fe20005800000 */
[----:B------:R-:W-:Y:S02]  /*3f5a0*/  @!P6 FMUL R11, R11, 16777216 ;  /* 0x4b8000000b0be820 */ /* 0x000fe40000400000 */
[----:B------:R-:W-:Y:S01]  /*3f5b0*/  STL [R1+0x1b08], R22 ;  /* 0x001b081601007387 */ /* 0x000fe20000100800 */
[----:B------:R-:W-:-:S02]  /*3f5c0*/  @P5 FMUL R28, R28, 0.25 ;  /* 0x3e8000001c1c5820 */ /* 0x000fc40000400000 */
[----:B------:R-:W-:Y:S01]  /*3f5d0*/  @!P6 FMUL R29, R29, 16777216 ;  /* 0x4b8000001d1de820 */ /* 0x000fe20000400000 */
[----:B------:R-:W-:Y:S01]  /*3f5e0*/  STL [R1+0x1b0c], R19 ;  /* 0x001b0c1301007387 */ /* 0x000fe20000100800 */
[----:B------:R-:W-:Y:S02]  /*3f5f0*/  @P5 FMUL R8, R8, 0.25 ;  /* 0x3e80000008085820 */ /* 0x000fe40000400000 */
[----:B------:R-:W-:Y:S01]  /*3f600*/  @!P6 FMUL R5, R5, 16777216 ;  /* 0x4b8000000505e820 */ /* 0x000fe20000400000 */
[----:B------:R-:W3:Y:S01]  /*3f610*/  LDL.LU R24, [R1+0x1b88] ;  /* 0x001b880001187983 */ /* 0x000ee20000300800 */
[----:B------:R-:W-:-:S03]  /*3f620*/  @P5 FMUL R26, R26, 0.25 ;  /* 0x3e8000001a1a5820 */ /* 0x000fc60000400000 */
[----:B------:R-:W-:Y:S01]  /*3f630*/  STL [R1+0x338], R3 ;  /* 0x0003380301007387 */ /* 0x000fe20000100800 */
[----:B------:R-:W-:-:S03]  /*3f640*/  @!P6 FMUL R28, R28, 16777216 ;  /* 0x4b8000001c1ce820 */ /* 0x000fc60000400000 */
[----:B------:R0:W-:Y:S01]  /*3f650*/  STL [R1+0xc4], R16 ;  /* 0x0000c41001007387 */ /* 0x0001e20000100800 */
[----:B------:R-:W-:-:S03]  /*3f660*/  @P5 FMUL R6, R6, 0.25 ;  /* 0x3e80000006065820 */ /* 0x000fc60000400000 */
[----:B------:R-:W-:Y:S01]  /*3f670*/  STL [R1+0xcc], R11 ;  /* 0x0000cc0b01007387 */ /* 0x000fe20000100800 */
[----:B------:R-:W-:Y:S02]  /*3f680*/  @!P6 FMUL R8, R8, 16777216 ;  /* 0x4b8000000808e820 */ /* 0x000fe40000400000 */
[----:B------:R-:W-:Y:S01]  /*3f690*/  @!P6 FMUL R26, R26, 16777216 ;  /* 0x4b8000001a1ae820 */ /* 0x000fe20000400000 */
[----:B0-----:R-:W5:Y:S04]  /*3f6a0*/  LDL.LU R16, [R1+0x1b84] ;  /* 0x001b840001107983 */ /* 0x001f680000300800 */
[----:B------:R-:W-:Y:S01]  /*3f6b0*/  STL [R1+0xc8], R29 ;  /* 0x0000c81d01007387 */ /* 0x000fe20000100800 */
[----:B------:R-:W-:-:S03]  /*3f6c0*/  @!P6 FMUL R6, R6, 16777216 ;  /* 0x4b8000000606e820 */ /* 0x000fc60000400000 */
[----:B------:R0:W-:Y:S01]  /*3f6d0*/  STL [R1+0xc0], R5 ;  /* 0x0000c00501007387 */ /* 0x0001e20000100800 */
[----:B------:R-:W-:-:S03]  /*3f6e0*/  @P5 FMUL R27, R27, 0.25 ;  /* 0x3e8000001b1b5820 */ /* 0x000fc60000400000 */
[----:B0-----:R-:W5:Y:S04]  /*3f6f0*/  LDL.LU R5, [R1+0x1b80] ;  /* 0x001b800001057983 */ /* 0x001f680000300800 */
[----:B------:R0:W-:Y:S01]  /*3f700*/  STL [R1+0xbc], R28 ;  /* 0x0000bc1c01007387 */ /* 0x0001e20000100800 */
[----:B------:R-:W-:-:S03]  /*3f710*/  @P5 FMUL R2, R2, 0.25 ;  /* 0x3e80000002025820 */ /* 0x000fc60000400000 */
[----:B0-----:R-:W5:Y:S04]  /*3f720*/  LDL.LU R28, [R1+0x1b7c] ;  /* 0x001b7c00011c7983 */ /* 0x001f680000300800 */
[----:B------:R0:W-:Y:S01]  /*3f730*/  STL [R1+0xb8], R8 ;  /* 0x0000b80801007387 */ /* 0x0001e20000100800 */
[----:B------:R-:W-:-:S03]  /*3f740*/  @!P6 FMUL R27, R27, 16777216 ;  /* 0x4b8000001b1be820 */ /* 0x000fc60000400000 */
[----:B0-----:R-:W5:Y:S04]  /*3f750*/  LDL.LU R8, [R1+0x1b78] ;  /* 0x001b780001087983 */ /* 0x001f680000300800 */
[----:B------:R0:W-:Y:S01]  /*3f760*/  STL [R1+0xb4], R26 ;  /* 0x0000b41a01007387 */ /* 0x0001e20000100800 */
[----:B------:R-:W-:-:S03]  /*3f770*/  @!P6 FMUL R2, R2, 16777216 ;  /* 0x4b8000000202e820 */ /* 0x000fc60000400000 */
[----:B0-----:R-:W5:Y:S04]  /*3f780*/  LDL.LU R26, [R1+0x1b74] ;  /* 0x001b7400011a7983 */ /* 0x001f680000300800 */
[----:B------:R0:W-:Y:S01]  /*3f790*/  STL [R1+0xb0], R6 ;  /* 0x0000b00601007387 */ /* 0x0001e20000100800 */
[----:B------:R-:W-:-:S03]  /*3f7a0*/  @P5 FMUL R0, R0, 0.25 ;  /* 0x3e80000000005820 */ /* 0x000fc60000400000 */
[----:B0-----:R-:W5:Y:S04]  /*3f7b0*/  LDL.LU R6, [R1+0x1b70] ;  /* 0x001b700001067983 */ /* 0x001f680000300800 */
[----:B------:R-:W5:Y:S04]  /*3f7c0*/  LDL.LU R22, [R1+0xd8] ;  /* 0x0000d80001167983 */ /* 0x000f680000300800 */
[----:B------:R-:W5:Y:S01]  /*3f7d0*/  LDL.LU R20, [R1+0xdc] ;  /* 0x0000dc0001147983 */ /* 0x000f620000300800 */
[----:B------:R-:W-:-:S03]  /*3f7e0*/  @P5 FMUL R23, R23, 0.25 ;  /* 0x3e80000017175820 */ /* 0x000fc60000400000 */
[----:B------:R-:W5:Y:S04]  /*3f7f0*/  LDL.LU R4, [R1+0xe4] ;  /* 0x0000e40001047983 */ /* 0x000f680000300800 */
[----:B------:R-:W5:Y:S01]  /*3f800*/  LDL.LU R3, [R1+0xec] ;  /* 0x0000ec0001037983 */ /* 0x000f620000300800 */
[----:B------:R-:W-:-:S03]  /*3f810*/  @!P6 FMUL R0, R0, 16777216 ;  /* 0x4b8000000000e820 */ /* 0x000fc60000400000 */
[----:B------:R-:W5:Y:S04]  /*3f820*/  LDL.LU R18, [R1+0x104] ;  /* 0x0001040001127983 */ /* 0x000f680000300800 */
[----:B------:R-:W5:Y:S01]  /*3f830*/  LDL.LU R17, [R1+0x10c] ;  /* 0x00010c0001117983 */ /* 0x000f620000300800 */
[----:B------:R-:W-:-:S03]  /*3f840*/  @!P6 FMUL R23, R23, 16777216 ;  /* 0x4b8000001717e820 */ /* 0x000fc60000400000 */
[----:B------:R-:W5:Y:S04]  /*3f850*/  LDL.LU R11, [R1+0x118] ;  /* 0x00011800010b7983 */ /* 0x000f680000300800 */
[----:B------:R-:W5:Y:S04]  /*3f860*/  LDL.LU R29, [R1+0x120] ;  /* 0x00012000011d7983 */ /* 0x000f680000300800 */
[----:B------:R0:W-:Y:S01]  /*3f870*/  STL [R1+0xac], R27 ;  /* 0x0000ac1b01007387 */ /* 0x0001e20000100800 */
[----:B------:R-:W-:-:S04]  /*3f880*/  @P5 FMUL R12, R12, 0.25 ;  /* 0x3e8000000c0c5820 */ /* 0x000fc80000400000 */
        /* <DEDUP_REMOVED lines=9> */
[----:B0-----:R-:W5:Y:S01]  /*3f920*/  LDL.LU R12, [R1+0xf4] ;  /* 0x0000f400010c7983 */ /* 0x001f620000300800 */
[----:B--2---:R-:W-:-:S02]  /*3f930*/  @P5 FMUL R25, R25, 0.25 ;  /* 0x3e80000019195820 */ /* 0x004fc40000400000 */
[----:B------:R-:W-:Y:S02]  /*3f940*/  @P5 FMUL R10, R10, 0.25 ;  /* 0x3e8000000a0a5820 */ /* 0x000fe40000400000 */
[----:B------:R-:W-:Y:S02]  /*3f950*/  @!P6 FMUL R25, R25, 16777216 ;  /* 0x4b8000001919e820 */ /* 0x000fe40000400000 */
[----:B------:R-:W-:Y:S01]  /*3f960*/  @!P6 FMUL R10, R10, 16777216 ;  /* 0x4b8000000a0ae820 */ /* 0x000fe20000400000 */
[C---:B------:R-:W-:Y:S01]  /*3f970*/  FSETP.GEU.AND P4, PT, R15.reuse, 1.175494350822287508e-38, PT ;  /* 0x008000000f00780b */ /* 0x040fe20003f8e000 */
[----:B------:R-:W-:Y:S01]  /*3f980*/  FMUL R19, R15, 8388608 ;  /* 0x4b0000000f137820 */ /* 0x000fe20000400000 */
[----:B------:R-:W-:Y:S01]  /*3f990*/  STL [R1+0x1ae0], R25 ;  /* 0x001ae01901007387 */ /* 0x000fe20000100800 */
[----:B----4-:R-:W-:-:S04]  /*3f9a0*/  @P5 FMUL R21, R21, 0.25 ;  /* 0x3e80000015155820 */ /* 0x010fc80000400000 */
[----:B------:R-:W-:-:S05]  /*3f9b0*/  @!P6 FMUL R21, R21, 16777216 ;  /* 0x4b8000001515e820 */ /* 0x000fca0000400000 */
[----:B------:R-:W-:Y:S04]  /*3f9c0*/  STL [R1+0x1ae4], R21 ;  /* 0x001ae41501007387 */ /* 0x000fe80000100800 */
[----:B------:R0:W-:Y:S01]  /*3f9d0*/  STL [R1+0x1b10], R10 ;  /* 0x001b100a01007387 */ /* 0x0001e20000100800 */
[----:B---3--:R-:W-:Y:S01]  /*3f9e0*/  @P5 FMUL R24, R24, 0.25 ;  /* 0x3e80000018185820 */ /* 0x008fe20000400000 */
[----:B------:R-:W-:-:S03]  /*3f9f0*/  FSETP.GT.AND P5, PT, |R15|, 8.50705917302346158658e+37, PT ;  /* 0x7e8000000f00780b */ /* 0x000fc60003fa4200 */
[----:B------:R-:W-:Y:S01]  /*3fa00*/  @!P6 FMUL R24, R24, 16777216 ;  /* 0x4b8000001818e820 */ /* 0x000fe20000400000 */
[----:B------:R-:W-:Y:S02]  /*3fa10*/  FSETP.GEU.AND P6, PT, |R15|, 1.175494350822287508e-38, PT ;  /* 0x008000000f00780b */ /* 0x000fe40003fce200 */
[----:B0-----:R-:W-:Y:S02]  /*3fa20*/  FSEL R10, R19, R15, !P4 ;  /* 0x0000000f130a7208 */ /* 0x001fe40006000000 */
[----:B------:R-:W-:Y:S05]  /*3fa30*/  STL [R1+0x1b14], R24 ;  /* 0x001b141801007387 */ /* 0x000fea0000100800 */
[----:B-----5:R-:W-:-:S04]  /*3fa40*/  @P5 FMUL R16, R16, 0.25 ;  /* 0x3e80000010105820 */ /* 0x020fc80000400000 */
[----:B------:R-:W-:Y:S01]  /*3fa50*/  @!P6 FMUL R16, R16, 16777216 ;  /* 0x4b8000001010e820 */ /* 0x000fe20000400000 */
[----:B------:R-:W-:Y:S04]  /*3fa60*/  STL [R1+0x330], R10 ;  /* 0x0003300a01007387 */ /* 0x000fe80000100800 */
[----:B------:R-:W-:Y:S01]  /*3fa70*/  STL [R1+0x1b18], R16 ;  /* 0x001b181001007387 */ /* 0x000fe20000100800 */
[----:B------:R-:W-:-:S04]  /*3fa80*/  @P5 FMUL R5, R5, 0.25 ;  /* 0x3e80000005055820 */ /* 0x000fc80000400000 */
[----:B------:R-:W-:-:S05]  /*3fa90*/  @!P6 FMUL R5, R5, 16777216 ;  /* 0x4b8000000505e820 */ /* 0x000fca0000400000 */
[----:B------:R0:W-:Y:S01]  /*3faa0*/  STL [R1+0x1b1c], R5 ;  /* 0x001b1c0501007387 */ /* 0x0001e20000100800 */
[----:B------:R-:W-:Y:S02]  /*3fab0*/  @P5 FMUL R6, R6, 0.25 ;  /* 0x3e80000006065820 */ /* 0x000fe40000400000 */
[----:B------:R-:W-:Y:S02]  /*3fac0*/  @P5 FMUL R22, R22, 0.25 ;  /* 0x3e80000016165820 */ /* 0x000fe40000400000 */
[----:B------:R-:W-:Y:S02]  /*3fad0*/  @!P6 FMUL R6, R6, 16777216 ;  /* 0x4b8000000606e820 */ /* 0x000fe40000400000 */
[----:B------:R-:W-:Y:S02]  /*3fae0*/  @P5 FMUL R20, R20, 0.25 ;  /* 0x3e80000014145820 */ /* 0x000fe40000400000 */
[----:B------:R-:W-:Y:S02]  /*3faf0*/  @!P6 FMUL R22, R22, 16777216 ;  /* 0x4b8000001616e820 */ /* 0x000fe40000400000 */
[----:B------:R-:W-:-:S02]  /*3fb00*/  @P5 FMUL R4, R4, 0.25 ;  /* 0x3e80000004045820 */ /* 0x000fc40000400000 */
[----:B------:R-:W-:Y:S02]  /*3fb10*/  @P5 FMUL R3, R3, 0.25 ;  /* 0x3e80000003035820 */ /* 0x000fe40000400000 */
[----:B------:R-:W-:Y:S01]  /*3fb20*/  @!P6 FMUL R20, R20, 16777216 ;  /* 0x4b8000001414e820 */ /* 0x000fe20000400000 */
[----:B------:R-:W-:Y:S01]  /*3fb30*/  STL [R1+0x1b20], R6 ;  /* 0x001b200601007387 */ /* 0x000fe20000100800 */
[----:B------:R-:W-:Y:S02]  /*3fb40*/  @!P6 FMUL R3, R3, 16777216 ;  /* 0x4b8000000303e820 */ /* 0x000fe40000400000 */
[----:B------:R-:W-:Y:S01]  /*3fb50*/  @!P6 FMUL R4, R4, 16777216 ;  /* 0x4b8000000404e820 */ /* 0x000fe20000400000 */
[----:B------:R-:W-:Y:S04]  /*3fb60*/  STL [R1+0xd8], R22 ;  /* 0x0000d81601007387 */ /* 0x000fe80000100800 */
[----:B0-----:R-:W2:Y:S04]  /*3fb70*/  LDL.LU R5, [R1+0xe0] ;  /* 0x0000e00001057983 */ /* 0x001ea80000300800 */
[----:B------:R-:W-:Y:S04]  /*3fb80*/  STL [R1+0xdc], R20 ;  /* 0x0000dc1401007387 */ /* 0x000fe80000100800 */
[----:B------:R0:W-:Y:S04]  /*3fb90*/  STL [R1+0xec], R3 ;  /* 0x0000ec0301007387 */ /* 0x0001e80000100800 */
[----:B------:R1:W-:Y:S01]  /*3fba0*/  STL [R1+0xe4], R4 ;  /* 0x0000e40401007387 */ /* 0x0003e20000100800 */
[----:B------:R-:W-:-:S03]  /*3fbb0*/  @P5 FMUL R18, R18, 0.25 ;  /* 0x3e80000012125820 */ /* 0x000fc60000400000 */
[----:B0-----:R-:W3:Y:S01]  /*3fbc0*/  LDL.LU R3, [R1+0xe8] ;  /* 0x0000e80001037983 */ /* 0x001ee20000300800 */
[----:B------:R-:W-:-:S03]  /*3fbd0*/  @P5 FMUL R17, R17, 0.25 ;  /* 0x3e80000011115820 */ /* 0x000fc60000400000 */
[----:B------:R-:W4:Y:S04]  /*3fbe0*/  LDL.LU R16, [R1+0xf0] ;  /* 0x0000f00001107983 */ /* 0x000f280000300800 */
[----:B------:R-:W5:Y:S01]  /*3fbf0*/  LDL.LU R24, [R1+0xf8] ;  /* 0x0000f80001187983 */ /* 0x000f620000300800 */
[----:B------:R-:W-:-:S03]  /*3fc00*/  @P5 FMUL R11, R11, 0.25 ;  /* 0x3e8000000b0b5820 */ /* 0x000fc60000400000 */
[----:B------:R-:W5:Y:S01]  /*3fc10*/  LDL.LU R10, [R1+0x100] ;  /* 0x00010000010a7983 */ /* 0x000f620000300800 */
[----:B------:R-:W-:Y:S02]  /*3fc20*/  @!P6 FMUL R18, R18, 16777216 ;  /* 0x4b8000001212e820 */ /* 0x000fe40000400000 */
[----:B------:R-:W-:Y:S01]  /*3fc30*/  @P5 FMUL R2, R2, 0.25 ;  /* 0x3e80000002025820 */ /* 0x000fe20000400000 */
[----:B------:R-:W5:Y:S01]  /*3fc40*/  LDL.LU R21, [R1+0x108] ;  /* 0x0001080001157983 */ /* 0x000f620000300800 */
[----:B------:R-:W-:-:S03]  /*3fc50*/  @!P6 FMUL R17, R17, 16777216 ;  /* 0x4b8000001111e820 */ /* 0x000fc60000400000 */
[----:B------:R-:W5:Y:S01]  /*3fc60*/  LDL.LU R25, [R1+0x110] ;  /* 0x0001100001197983 */ /* 0x000f620000300800 */
[----:B------:R-:W-:-:S03]  /*3fc70*/  @!P6 FMUL R2, R2, 16777216 ;  /* 0x4b8000000202e820 */ /* 0x000fc60000400000 */
[----:B------:R-:W5:Y:S01]  /*3fc80*/  LDL.LU R19, [R1+0x11c] ;  /* 0x00011c0001137983 */ /* 0x000f620000300800 */
[----:B------:R-:W-:-:S03]  /*3fc90*/  @!P6 FMUL R11, R11, 16777216 ;  /* 0x4b8000000b0be820 */ /* 0x000fc60000400000 */
[----:B------:R-:W5:Y:S04]  /*3fca0*/  LDL.LU R22, [R1+0x124] ;  /* 0x0001240001167983 */ /* 0x000f680000300800 */
[----:B------:R-:W5:Y:S04]  /*3fcb0*/  LDL.LU R20, [R1+0x12c] ;  /* 0x00012c0001147983 */ /* 0x000f680000300800 */
[----:B-1----:R-:W5:Y:S01]  /*3fcc0*/  LDL.LU R4, [R1+0x134] ;  /* 0x0001340001047983 */ /* 0x002f620000300800 */
[----:B------:R-:W-:-:S04]  /*3fcd0*/  @P5 FMUL R23, R23, 0.25 ;  /* 0x3e80000017175820 */ /* 0x000fc80000400000 */
[----:B------:R-:W-:Y:S02]  /*3fce0*/  @!P6 FMUL R23, R23, 16777216 ;  /* 0x4b8000001717e820 */ /* 0x000fe40000400000 */
[----:B------:R-:W-:-:S04]  /*3fcf0*/  @P5 FMUL R12, R12, 0.25 ;  /* 0x3e8000000c0c5820 */ /* 0x000fc80000400000 */
[----:B------:R-:W-:-:S05]  /*3fd00*/  @!P6 FMUL R12, R12, 16777216 ;  /* 0x4b8000000c0ce820 */ /* 0x000fca0000400000 */
[----:B------:R-:W-:Y:S04]  /*3fd10*/  STL [R1+0xf4], R12 ;  /* 0x0000f40c01007387 */ /* 0x000fe80000100800 */
[----:B------:R-:W-:Y:S04]  /*3fd20*/  STL [R1+0xfc], R23 ;  /* 0x0000fc1701007387 */ /* 0x000fe80000100800 */
[----:B------:R-:W-:Y:S04]  /*3fd30*/  STL [R1+0x104], R18 ;  /* 0x0001041201007387 */ /* 0x000fe80000100800 */
[----:B------:R-:W-:Y:S04]  /*3fd40*/  STL [R1+0x10c], R17 ;  /* 0x00010c1101007387 */ /* 0x000fe80000100800 */
[----:B------:R0:W-:Y:S04]  /*3fd50*/  STL [R1+0x128], R2 ;  /* 0x0001280201007387 */ /* 0x0001e80000100800 */
[----:B------:R-:W-:Y:S01]  /*3fd60*/  STL [R1+0x118], R11 ;  /* 0x0001180b01007387 */ /* 0x000fe20000100800 */
[----:B------:R-:W-:-:S03]  /*3fd70*/  @P5 FMUL R29, R29, 0.25 ;  /* 0x3e8000001d1d5820 */ /* 0x000fc60000400000 */
[----:B0-----:R-:W5:Y:S01]  /*3fd80*/  LDL.LU R2, [R1+0x1b60] ;  /* 0x001b600001027983 */ /* 0x001f620000300800 */
[----:B------:R-:W-:Y:S02]  /*3fd90*/  @P5 FMUL R0, R0, 0.25 ;  /* 0x3e80000000005820 */ /* 0x000fe40000400000 */
[----:B------:R-:W-:Y:S02]  /*3fda0*/  @!P6 FMUL R29, R29, 16777216 ;  /* 0x4b8000001d1de820 */ /* 0x000fe40000400000 */
[----:B------:R-:W-:-:S03]  /*3fdb0*/  @!P6 FMUL R0, R0, 16777216 ;  /* 0x4b8000000000e820 */ /* 0x000fc60000400000 */
[----:B------:R-:W-:Y:S04]  /*3fdc0*/  STL [R1+0x120], R29 ;  /* 0x0001201d01007387 */ /* 0x000fe80000100800 */
[----:B------:R0:W-:Y:S04]  /*3fdd0*/  STL [R1+0x130], R0 ;  /* 0x0001300001007387 */ /* 0x0001e80000100800 */
[----:B0-----:R-:W5:Y:S01]  /*3fde0*/  LDL.LU R0, [R1+0x1b5c] ;  /* 0x001b5c0001007983 */ /* 0x001f620000300800 */
[----:B------:R-:W-:Y:S02]  /*3fdf0*/  @P5 FMUL R26, R26, 0.25 ;  /* 0x3e8000001a1a5820 */ /* 0x000fe40000400000 */
[----:B------:R-:W-:Y:S01]  /*3fe00*/  @P5 FMUL R15, R15, 0.25 ;  /* 0x3e8000000f0f5820 */ /* 0x000fe20000400000 */
[----:B------:R-:W-:Y:S01]  /*3fe10*/  FSETP.GT.AND P5, PT, |R14|, 8.50705917302346158658e+37, PT ;  /* 0x7e8000000e00780b */ /* 0x000fe20003fa4200 */
[----:B------:R-:W-:Y:S01]  /*3fe20*/  @!P6 FMUL R26, R26, 16777216 ;  /* 0x4b8000001a1ae820 */ /* 0x000fe20000400000 */
[----:B------:R-:W5:Y:S01]  /*3fe30*/  LDL.LU R18, [R1+0x140] ;  /* 0x0001400001127983 */ /* 0x000f620000300800 */
[----:B------:R-:W-:Y:S01]  /*3fe40*/  @!P6 FMUL R15, R15, 16777216 ;  /* 0x4b8000000f0fe820 */ /* 0x000fe20000400000 */
[----:B------:R-:W-:-:S02]  /*3fe50*/  FSETP.GEU.AND P6, PT, |R14|, 1.175494350822287508e-38, PT ;  /* 0x008000000e00780b */ /* 0x000fc40003fce200 */
[----:B------:R-:W5:Y:S04]  /*3fe60*/  LDL.LU R17, [R1+0x144] ;  /* 0x0001440001117983 */ /* 0x000f680000300800 */
[----:B------:R-:W5:Y:S03]  /*3fe70*/  LDL.LU R11, [R1+0x148] ;  /* 0x00014800010b7983 */ /* 0x000f660000300800 */
[----:B------:R-:W-:Y:S01]  /*3fe80*/  @P5 FMUL R28, R28, 0.25 ;  /* 0x3e8000001c1c5820 */ /* 0x000fe20000400000 */
[----:B------:R-:W5:Y:S01]  /*3fe90*/  LDL.LU R29, [R1+0x14c] ;  /* 0x00014c00011d7983 */ /* 0x000f620000300800 */
[----:B------:R-:W-:Y:S02]  /*3fea0*/  @P5 FMUL R8, R8, 0.25 ;  /* 0x3e80000008085820 */ /* 0x000fe40000400000 */
[----:B------:R-:W-:Y:S01]  /*3feb0*/  @P5 FMUL R27, R27, 0.25 ;  /* 0x3e8000001b1b5820 */ /* 0x000fe20000400000 */
[----:B------:R-:W5:Y:S01]  /*3fec0*/  LDL.LU R6, [R1+0x17c] ;  /* 0x00017c0001067983 */ /* 0x000f620000300800 */
[----:B------:R-:W-:-:S02]  /*3fed0*/  @!P6 FMUL R28, R28, 16777216 ;  /* 0x4b8000001c1ce820 */ /* 0x000fc40000400000 */
[----:B------:R-:W-:Y:S01]  /*3fee0*/  @!P6 FMUL R8, R8, 16777216 ;  /* 0x4b8000000808e820 */ /* 0x000fe20000400000 */
[----:B------:R-:W5:Y:S01]  /*3fef0*/  LDL.LU R12, [R1+0x184] ;  /* 0x00018400010c7983 */ /* 0x000f620000300800 */
[----:B------:R-:W-:-:S03]  /*3ff00*/  @!P6 FMUL R27, R27, 16777216 ;  /* 0x4b8000001b1be820 */ /* 0x000fc60000400000 */
[----:B------:R-:W5:Y:S04]  /*3ff10*/  LDL.LU R23, [R1+0x194] ;  /* 0x0001940001177983 */ /* 0x000f680000300800 */
[----:B------:R0:W-:Y:S04]  /*3ff20*/  STL [R1+0x1b24], R28 ;  /* 0x001b241c01007387 */ /* 0x0001e80000100800 */
[----:B0-----:R-:W5:Y:S04]  /*3ff30*/  LDL.LU R28, [R1+0x174] ;  /* 0x00017400011c7983 */ /* 0x001f680000300800 */
[----:B------:R0:W-:Y:S01]  /*3ff40*/  STL [R1+0x1b28], R8 ;  /* 0x001b280801007387 */ /* 0x0001e20000100800 */
[----:B------:R-:W-:-:S03]  /*3ff50*/  @P5 FMUL R14, R14, 0.25 ;  /* 0x3e8000000e0e5820 */ /* 0x000fc60000400000 */
[----:B0-----:R-:W5:Y:S04]  /*3ff60*/  LDL.LU R8, [R1+0x158] ;  /* 0x0001580001087983 */ /* 0x001f680000300800 */
[----:B------:R0:W-:Y:S01]  /*3ff70*/  STL.64 [R1+0x1ad0], R26 ;  /* 0x001ad01a01007387 */ /* 0x0001e20000100a00 */
[----:B------:R-:W-:-:S03]  /*3ff80*/  @!P6 FMUL R14, R14, 16777216 ;  /* 0x4b8000000e0ee820 */ /* 0x000fc60000400000 */
[----:B0-----:R-:W5:Y:S04]  /*3ff90*/  LDL.LU R26, [R1+0x164] ;  /* 0x00016400011a7983 */ /* 0x001f680000300800 */
[----:B------:R-:W5:Y:S01]  /*3ffa0*/  LDL.LU R27, [R1+0x16c] ;  /* 0x00016c00011b7983 */ /* 0x000f620000300800 */
[----:B--2---:R-:W-:-:S04]  /*3ffb0*/  @P5 FMUL R5, R5, 0.25 ;  /* 0x3e80000005055820 */ /* 0x004fc80000400000 */
[----:B------:R-:W-:Y:S02]  /*3ffc0*/  @!P6 FMUL R5, R5, 16777216 ;  /* 0x4b8000000505e820 */ /* 0x000fe40000400000 */
[----:B---3--:R-:W-:Y:S02]  /*3ffd0*/  @P5 FMUL R3, R3, 0.25 ;  /* 0x3e80000003035820 */ /* 0x008fe40000400000 */
[----:B----4-:R-:W-:Y:S02]  /*3ffe0*/  @P5 FMUL R16, R16, 0.25 ;  /* 0x3e80000010105820 */ /* 0x010fe40000400000 */
[----:B------:R-:W-:Y:S02]  /*3fff0*/  @!P6 FMUL R3, R3, 16777216 ;  /* 0x4b8000000303e820 */ /* 0x000fe40000400000 */
[----:B-----5:R-:W-:Y:S02]  /*40000*/  @P5 FMUL R24, R24, 0.25 ;  /* 0x3e80000018185820 */ /* 0x020fe40000400000 */
[----:B------:R-:W-:-:S02]  /*40010*/  @!P6 FMUL R16, R16, 16777216 ;  /* 0x4b8000001010e820 */ /* 0x000fc40000400000 */
[----:B------:R-:W-:Y:S01]  /*40020*/  @P5 FMUL R10, R10, 0.25 ;  /* 0x3e8000000a0a5820 */ /* 0x000fe20000400000 */
[----:B------:R0:W-:Y:S01]  /*40030*/  STL [R1+0xe8], R3 ;  /* 0x0000e80301007387 */ /* 0x0001e20000100800 */
[----:B------:R-:W-:Y:S02]  /*40040*/  @!P6 FMUL R24, R24, 16777216 ;  /* 0x4b8000001818e820 */ /* 0x000fe40000400000 */
[----:B------:R-:W-:Y:S02]  /*40050*/  @P5 FMUL R21, R21, 0.25 ;  /* 0x3e80000015155820 */ /* 0x000fe40000400000 */
[----:B------:R-:W-:Y:S02]  /*40060*/  @!P6 FMUL R10, R10, 16777216 ;  /* 0x4b8000000a0ae820 */ /* 0x000fe40000400000 */
[----:B------:R-:W-:Y:S02]  /*40070*/  @P5 FMUL R25, R25, 0.25 ;  /* 0x3e80000019195820 */ /* 0x000fe40000400000 */
[----:B------:R-:W-:Y:S01]  /*40080*/  @!P6 FMUL R21, R21, 16777216 ;  /* 0x4b8000001515e820 */ /* 0x000fe20000400000 */
[----:B0-----:R-:W2:Y:S01]  /*40090*/  LDL.LU R3, [R1+0x1a4] ;  /* 0x0001a40001037983 */ /* 0x001ea20000300800 */
[----:B------:R-:W-:-:S02]  /*400a0*/  @P5 FMUL R19, R19, 0.25 ;  /* 0x3e80000013135820 */ /* 0x000fc40000400000 */
[----:B------:R-:W-:Y:S02]  /*400b0*/  @!P6 FMUL R25, R25, 16777216 ;  /* 0x4b8000001919e820 */ /* 0x000fe40000400000 */
[----:B------:R-:W-:Y:S01]  /*400c0*/  @P5 FMUL R22, R22, 0.25 ;  /* 0x3e80000016165820 */ /* 0x000fe20000400000 */
[----:B------:R-:W-:Y:S01]  /*400d0*/  STL [R1+0xe0], R5 ;  /* 0x0000e00501007387 */ /* 0x000fe20000100800 */
[----:B------:R-:W-:Y:S02]  /*400e0*/  @!P6 FMUL R19, R19, 16777216 ;  /* 0x4b8000001313e820 */ /* 0x000fe40000400000 */
[----:B------:R-:W-:Y:S01]  /*400f0*/  @P5 FMUL R20, R20, 0.25 ;  /* 0x3e80000014145820 */ /* 0x000fe20000400000 */
[----:B------:R-:W-:Y:S01]  /*40100*/  STL [R1+0xf0], R16 ;  /* 0x0000f01001007387 */ /* 0x000fe20000100800 */
[----:B------:R-:W-:Y:S02]  /*40110*/  @!P6 FMUL R22, R22, 16777216 ;  /* 0x4b8000001616e820 */ /* 0x000fe40000400000 */
[----:B------:R-:W-:Y:S01]  /*40120*/  @P5 FMUL R4, R4, 0.25 ;  /* 0x3e80000004045820 */ /* 0x000fe20000400000 */
[----:B------:R-:W-:Y:S01]  /*40130*/  STL [R1+0xf8], R24 ;  /* 0x0000f81801007387 */ /* 0x000fe20000100800 */
[----:B------:R-:W-:-:S03]  /*40140*/  @!P6 FMUL R20, R20, 16777216 ;  /* 0x4b8000001414e820 */ /* 0x000fc60000400000 */
[----:B------:R-:W-:Y:S01]  /*40150*/  STL [R1+0x100], R10 ;  /* 0x0001000a01007387 */ /* 0x000fe20000100800 */
[----:B------:R-:W-:-:S03]  /*40160*/  @!P6 FMUL R4, R4, 16777216 ;  /* 0x4b8000000404e820 */ /* 0x000fc60000400000 */
[----:B------:R-:W-:Y:S04]  /*40170*/  STL [R1+0x108], R21 ;  /* 0x0001081501007387 */ /* 0x000fe80000100800 */
[----:B------:R-:W-:Y:S04]  /*40180*/  STL [R1+0x110], R25 ;  /* 0x0001101901007387 */ /* 0x000fe80000100800 */
[----:B------:R-:W-:Y:S04]  /*40190*/  STL [R1+0x11c], R19 ;  /* 0x00011c1301007387 */ /* 0x000fe80000100800 */
[----:B------:R-:W-:Y:S01]  /*401a0*/  STL [R1+0x124], R22 ;  /* 0x0001241601007387 */ /* 0x000fe20000100800 */
[----:B------:R-:W-:-:S04]  /*401b0*/  @P5 FMUL R2, R2, 0.25 ;  /* 0x3e80000002025820 */ /* 0x000fc80000400000 */
[----:B------:R-:W-:-:S05]  /*401c0*/  @!P6 FMUL R2, R2, 16777216 ;  /* 0x4b8000000202e820 */ /* 0x000fca0000400000 */
[----:B------:R0:W-:Y:S04]  /*401d0*/  STL [R1+0x138], R2 ;  /* 0x0001380201007387 */ /* 0x0001e80000100800 */
[----:B------:R-:W-:Y:S04]  /*401e0*/  STL [R1+0x12c], R20 ;  /* 0x00012c1401007387 */ /* 0x000fe80000100800 */
[----:B0-----:R-:W3:Y:S04]  /*401f0*/  LDL.LU R2, [R1+0x1b58] ;  /* 0x001b580001027983 */ /* 0x001ee80000300800 */
[----:B------:R-:W-:Y:S01]  /*40200*/  STL [R1+0x134], R4 ;  /* 0x0001340401007387 */ /* 0x000fe20000100800 */
[----:B------:R-:W-:-:S03]  /*40210*/  @P5 FMUL R0, R0, 0.25 ;  /* 0x3e80000000005820 */ /* 0x000fc60000400000 */
[----:B------:R0:W-:Y:S01]  /*40220*/  STL.64 [R1+0x1b00], R14 ;  /* 0x001b000e01007387 */ /* 0x0001e20000100a00 */
[----:B------:R-:W-:-:S03]  /*40230*/  @!P6 FMUL R0, R0, 16777216 ;  /* 0x4b8000000000e820 */ /* 0x000fc60000400000 */
[----:B0-----:R-:W4:Y:S04]  /*40240*/  LDL.LU R14, [R1+0x154] ;  /* 0x00015400010e7983 */ /* 0x001f280000300800 */
[----:B------:R-:W5:Y:S04]  /*40250*/  LDL.LU R15, [R1+0x15c] ;  /* 0x00015c00010f7983 */ /* 0x000f680000300800 */
[----:B------:R0:W-:Y:S04]  /*40260*/  STL [R1+0x13c], R0 ;  /* 0x00013c0001007387 */ /* 0x0001e80000100800 */
[----:B0-----:R-:W2:Y:S01]  /*40270*/  LDL.LU R0, [R1+0x1b54] ;  /* 0x001b540001007983 */ /* 0x001ea20000300800 */
[----:B------:R-:W-:-:S02]  /*40280*/  FSETP.GT.AND P5, PT, |R9|, 8.50705917302346158658e+37, PT ;  /* 0x7e8000000900780b */ /* 0x000fc40003fa4200 */
[----:B------:R-:W-:Y:S01]  /*40290*/  FSETP.GEU.AND P6, PT, |R9|, 1.175494350822287508e-38, PT ;  /* 0x008000000900780b */ /* 0x000fe20003fce200 */
[----:B------:R-:W2:Y:S04]  /*402a0*/  LDL.LU R5, [R1+0x160] ;  /* 0x0001600001057983 */ /* 0x000ea80000300800 */
[----:B------:R-:W2:Y:S06]  /*402b0*/  LDL.LU R16, [R1+0x168] ;  /* 0x0001680001107983 */ /* 0x000eac0000300800 */
[----:B------:R-:W-:-:S02]  /*402c0*/  @P5 FMUL R18, R18, 0.25 ;  /* 0x3e80000012125820 */ /* 0x000fc40000400000 */
[----:B------:R-:W-:Y:S02]  /*402d0*/  @P5 FMUL R17, R17, 0.25 ;  /* 0x3e80000011115820 */ /* 0x000fe40000400000 */
[----:B------:R-:W-:Y:S02]  /*402e0*/  @!P6 FMUL R18, R18, 16777216 ;  /* 0x4b8000001212e820 */ /* 0x000fe40000400000 */
[----:B------:R-:W-:-:S03]  /*402f0*/  @!P6 FMUL R17, R17, 16777216 ;  /* 0x4b8000001111e820 */ /* 0x000fc60000400000 */
[----:B------:R0:W-:Y:S01]  /*40300*/  STL [R1+0x140], R18 ;  /* 0x0001401201007387 */ /* 0x0001e20000100800 */
[----:B------:R-:W-:-:S03]  /*40310*/  @P5 FMUL R11, R11, 0.25 ;  /* 0x3e8000000b0b5820 */ /* 0x000fc60000400000 */
[----:B------:R-:W2:Y:S01]  /*40320*/  LDL.LU R24, [R1+0x170] ;  /* 0x0001700001187983 */ /* 0x000ea20000300800 */
[----:B------:R-:W-:-:S03]  /*40330*/  @P5 FMUL R29, R29, 0.25 ;  /* 0x3e8000001d1d5820 */ /* 0x000fc60000400000 */
[----:B------:R1:W-:Y:S04]  /*40340*/  STL [R1+0x144], R17 ;  /* 0x0001441101007387 */ /* 0x0003e80000100800 */
[----:B------:R-:W2:Y:S01]  /*40350*/  LDL.LU R10, [R1+0x178] ;  /* 0x00017800010a7983 */ /* 0x000ea20000300800 */
[----:B------:R-:W-:-:S03]  /*40360*/  @P5 FMUL R8, R8, 0.25 ;  /* 0x3e80000008085820 */ /* 0x000fc60000400000 */
[----:B------:R-:W2:Y:S01]  /*40370*/  LDL.LU R21, [R1+0x180] ;  /* 0x0001800001157983 */ /* 0x000ea20000300800 */
[----:B------:R-:W-:-:S03]  /*40380*/  @!P6 FMUL R11, R11, 16777216 ;  /* 0x4b8000000b0be820 */ /* 0x000fc60000400000 */
[----:B------:R-:W2:Y:S01]  /*40390*/  LDL.LU R25, [R1+0x188] ;  /* 0x0001880001197983 */ /* 0x000ea20000300800 */
[----:B------:R-:W-:-:S03]  /*403a0*/  @!P6 FMUL R29, R29, 16777216 ;  /* 0x4b8000001d1de820 */ /* 0x000fc60000400000 */
[----:B------:R-:W2:Y:S04]  /*403b0*/  LDL.LU R19, [R1+0x190] ;  /* 0x0001900001137983 */ /* 0x000ea80000300800 */
[----:B------:R-:W2:Y:S01]  /*403c0*/  LDL.LU R20, [R1+0x198] ;  /* 0x0001980001147983 */ /* 0x000ea20000300800 */
[----:B------:R-:W-:-:S03]  /*403d0*/  @P5 FMUL R26, R26, 0.25 ;  /* 0x3e8000001a1a5820 */ /* 0x000fc60000400000 */
[----:B------:R-:W2:Y:S01]  /*403e0*/  LDL.LU R4, [R1+0x1a0] ;  /* 0x0001a00001047983 */ /* 0x000ea20000300800 */
[----:B------:R-:W-:-:S03]  /*403f0*/  @!P6 FMUL R8, R8, 16777216 ;  /* 0x4b8000000808e820 */ /* 0x000fc60000400000 */
[----:B0-----:R-:W2:Y:S01]  /*40400*/  LDL.LU R18, [R1+0x1a8] ;  /* 0x0001a80001127983 */ /* 0x001ea20000300800 */
[----:B------:R-:W-:-:S03]  /*40410*/  @P5 FMUL R27, R27, 0.25 ;  /* 0x3e8000001b1b5820 */ /* 0x000fc60000400000 */
[----:B-1----:R-:W2:Y:S01]  /*40420*/  LDL.LU R17, [R1+0x1ac] ;  /* 0x0001ac0001117983 */ /* 0x002ea20000300800 */
[----:B------:R-:W-:-:S03]  /*40430*/  @P5 FMUL R28, R28, 0.25 ;  /* 0x3e8000001c1c5820 */ /* 0x000fc60000400000 */
[----:B------:R-:W2:Y:S01]  /*40440*/  LDL.LU R22, [R1+0x1b0] ;  /* 0x0001b00001167983 */ /* 0x000ea20000300800 */
[----:B------:R-:W-:-:S03]  /*40450*/  @P5 FMUL R6, R6, 0.25 ;  /* 0x3e80000006065820 */ /* 0x000fc60000400000 */
[----:B------:R0:W-:Y:S01]  /*40460*/  STL [R1+0x148], R11 ;  /* 0x0001480b01007387 */ /* 0x0001e20000100800 */
[----:B------:R-:W-:Y:S02]  /*40470*/  @!P6 FMUL R26, R26, 16777216 ;  /* 0x4b8000001a1ae820 */ /* 0x000fe40000400000 */
[----:B------:R-:W-:Y:S02]  /*40480*/  @!P6 FMUL R27, R27, 16777216 ;  /* 0x4b8000001b1be820 */ /* 0x000fe40000400000 */
[----:B------:R-:W-:Y:S01]  /*40490*/  @!P6 FMUL R28, R28, 16777216 ;  /* 0x4b8000001c1ce820 */ /* 0x000fe20000400000 */
[----:B0-----:R-:W2:Y:S04]  /*404a0*/  LDL.LU R11, [R1+0x1b50] ;  /* 0x001b5000010b7983 */ /* 0x001ea80000300800 */
[----:B------:R0:W-:Y:S01]  /*404b0*/  STL [R1+0x14c], R29 ;  /* 0x00014c1d01007387 */ /* 0x0001e20000100800 */
[----:B------:R-:W-:-:S02]  /*404c0*/  @!P6 FMUL R6, R6, 16777216 ;  /* 0x4b8000000606e820 */ /* 0x000fc40000400000 */
[----:B------:R-:W-:Y:S01]  /*404d0*/  @P5 FMUL R12, R12, 0.25 ;  /* 0x3e8000000c0c5820 */ /* 0x000fe20000400000 */
[----:B0-----:R-:W2:Y:S04]  /*404e0*/  LDL.LU R29, [R1+0x1b4c] ;  /* 0x001b4c00011d7983 */ /* 0x001ea80000300800 */
[----:B------:R0:W-:Y:S01]  /*404f0*/  STL [R1+0x158], R8 ;  /* 0x0001580801007387 */ /* 0x0001e20000100800 */
[----:B------:R-:W-:-:S03]  /*40500*/  @!P6 FMUL R12, R12, 16777216 ;  /* 0x4b8000000c0ce820 */ /* 0x000fc60000400000 */
[----:B0-----:R-:W2:Y:S01]  /*40510*/  LDL.LU R8, [R1+0x1bc] ;  /* 0x0001bc0001087983 */ /* 0x001ea20000300800 */
[----:B---3--:R-:W-:-:S04]  /*40520*/  @P5 FMUL R2, R2, 0.25 ;  /* 0x3e80000002025820 */ /* 0x008fc80000400000 */
[----:B------:R-:W-:Y:S02]  /*40530*/  @!P6 FMUL R2, R2, 16777216 ;  /* 0x4b8000000202e820 */ /* 0x000fe40000400000 */
[----:B----4-:R-:W-:Y:S02]  /*40540*/  @P5 FMUL R14, R14, 0.25 ;  /* 0x3e8000000e0e5820 */ /* 0x010fe40000400000 */
[----:B-----5:R-:W-:Y:S02]  /*40550*/  @P5 FMUL R15, R15, 0.25 ;  /* 0x3e8000000f0f5820 */ /* 0x020fe40000400000 */
[----:B------:R-:W-:Y:S02]  /*40560*/  @!P6 FMUL R14, R14, 16777216 ;  /* 0x4b8000000e0ee820 */ /* 0x000fe40000400000 */
[----:B------:R-:W-:-:S03]  /*40570*/  @!P6 FMUL R15, R15, 16777216 ;  /* 0x4b8000000f0fe820 */ /* 0x000fc60000400000 */
[----:B------:R-:W-:Y:S04]  /*40580*/  STL [R1+0x154], R14 ;  /* 0x0001540e01007387 */ /* 0x000fe80000100800 */
[----:B------:R-:W-:Y:S01]  /*40590*/  STL [R1+0x15c], R15 ;  /* 0x00015c0f01007387 */ /* 0x000fe20000100800 */
[----:B--2---:R-:W-:-:S03]  /*405a0*/  @P5 FMUL R0, R0, 0.25 ;  /* 0x3e80000000005820 */ /* 0x004fc60000400000 */
[----:B------:R-:W-:Y:S04]  /*405b0*/  STL [R1+0x164], R26 ;  /* 0x0001641a01007387 */ /* 0x000fe80000100800 */
[----:B------:R-:W-:Y:S01]  /*405c0*/  STL [R1+0x16c], R27 ;  /* 0x00016c1b01007387 */ /* 0x000fe20000100800 */
[----:B------:R-:W-:-:S03]  /*405d0*/  @!P6 FMUL R0, R0, 16777216 ;  /* 0x4b8000000000e820 */ /* 0x000fc60000400000 */
[----:B------:R-:W-:Y:S04]  /*405e0*/  STL [R1+0x174], R28 ;  /* 0x0001741c01007387 */ /* 0x000fe80000100800 */
[----:B------:R0:W-:Y:S04]  /*405f0*/  STL [R1+0x18c], R2 ;  /* 0x00018c0201007387 */ /* 0x0001e80000100800 */
[----:B------:R-:W-:Y:S04]  /*40600*/  STL [R1+0x17c], R6 ;  /* 0x00017c0601007387 */ /* 0x000fe80000100800 */
[----:B0-----:R-:W2:Y:S04]  /*40610*/  LDL.LU R2, [R1+0x1b48] ;  /* 0x001b480001027983 */ /* 0x001ea80000300800 */
[----:B------:R-:W-:Y:S04]  /*40620*/  STL [R1+0x184], R12 ;  /* 0x0001840c01007387 */ /* 0x000fe80000100800 */
[----:B------:R0:W-:Y:S04]  /*40630*/  STL [R1+0x19c], R0 ;  /* 0x00019c0001007387 */ /* 0x0001e80000100800 */
[----:B0-----:R-:W3:Y:S01]  /*40640*/  LDL.LU R0, [R1+0x1b44] ;  /* 0x001b440001007983 */ /* 0x001ee20000300800 */
[----:B------:R-:W-:-:S02]  /*40650*/  @P5 FMUL R23, R23, 0.25 ;  /* 0x3e80000017175820 */ /* 0x000fc40000400000 */
[----:B------:R-:W-:Y:S01]  /*40660*/  @P5 FMUL R9, R9, 0.25 ;  /* 0x3e80000009095820 */ /* 0x000fe20000400000 */
[----:B------:R-:W0:Y:S01]  /*40670*/  S2R R28, SR_TID.X ;  /* 0x00000000001c7919 */ /* 0x000e220000002100 */
[----:B------:R-:W-:Y:S01]  /*40680*/  @P5 FMUL R3, R3, 0.25 ;  /* 0x3e80000003035820 */ /* 0x000fe20000400000 */
[----:B------:R-:W-:Y:S01]  /*40690*/  FSETP.GT.AND P5, PT, |R7|, 8.50705917302346158658e+37, PT ;  /* 0x7e8000000700780b */ /* 0x000fe20003fa4200 */
[----:B------:R-:W-:Y:S02]  /*406a0*/  @!P6 FMUL R23, R23, 16777216 ;  /* 0x4b8000001717e820 */ /* 0x000fe40000400000 */
[----:B------:R-:W-:Y:S02]  /*406b0*/  @!P6 FMUL R9, R9, 16777216 ;  /* 0x4b8000000909e820 */ /* 0x000fe40000400000 */
[----:B------:R-:W-:Y:S01]  /*406c0*/  @!P6 FMUL R3, R3, 16777216 ;  /* 0x4b8000000303e820 */ /* 0x000fe20000400000 */
[----:B------:R-:W-:Y:S01]  /*406d0*/  FSETP.GEU.AND P6, PT, |R7|, 1.175494350822287508e-38, PT ;  /* 0x008000000700780b */ /* 0x000fe20003fce200 */
[----:B------:R-:W-:Y:S06]  /*406e0*/  STL [R1+0x194], R23 ;  /* 0x0001941701007387 */ /* 0x000fec0000100800 */
[----:B------:R-:W-:-:S02]  /*406f0*/  @P5 FMUL R5, R5, 0.25 ;  /* 0x3e80000005055820 */ /* 0x000fc40000400000 */
[----:B------:R-:W-:Y:S02]  /*40700*/  @P5 FMUL R16, R16, 0.25 ;  /* 0x3e80000010105820 */ /* 0x000fe40000400000 */
[----:B------:R-:W-:Y:S02]  /*40710*/  @P5 FMUL R24, R24, 0.25 ;  /* 0x3e80000018185820 */ /* 0x000fe40000400000 */
[----:B------:R-:W-:Y:S02]  /*40720*/  @P5 FMUL R10, R10, 0.25 ;  /* 0x3e8000000a0a5820 */ /* 0x000fe40000400000 */
[----:B------:R-:W-:Y:S02]  /*40730*/  @P5 FMUL R21, R21, 0.25 ;  /* 0x3e80000015155820 */ /* 0x000fe40000400000 */
[----:B------:R-:W-:Y:S01]  /*40740*/  @!P6 FMUL R5, R5, 16777216 ;  /* 0x4b8000000505e820 */ /* 0x000fe20000400000 */
[----:B------:R1:W-:Y:S01]  /*40750*/  STL [R1+0x1b2c], R9 ;  /* 0x001b2c0901007387 */ /* 0x0003e20000100800 */
[----:B------:R-:W-:-:S02]  /*40760*/  @P5 FMUL R25, R25, 0.25 ;  /* 0x3e80000019195820 */ /* 0x000fc40000400000 */
[----:B------:R-:W-:Y:S02]  /*40770*/  @!P6 FMUL R16, R16, 16777216 ;  /* 0x4b8000001010e820 */ /* 0x000fe40000400000 */
[----:B------:R-:W-:Y:S02]  /*40780*/  @P5 FMUL R20, R20, 0.25 ;  /* 0x3e80000014145820 */ /* 0x000fe40000400000 */
[----:B------:R-:W-:Y:S02]  /*40790*/  @!P6 FMUL R24, R24, 16777216 ;  /* 0x4b8000001818e820 */ /* 0x000fe40000400000 */
[----:B------:R-:W-:Y:S01]  /*407a0*/  @P5 FMUL R19, R19, 0.25 ;  /* 0x3e80000013135820 */ /* 0x000fe20000400000 */
[----:B-1----:R-:W4:Y:S01]  /*407b0*/  LDL.LU R9, [R1+0x1b8] ;  /* 0x0001b80001097983 */ /* 0x002f220000300800 */
[----:B------:R-:W-:Y:S02]  /*407c0*/  @!P6 FMUL R10, R10, 16777216 ;  /* 0x4b8000000a0ae820 */ /* 0x000fe40000400000 */
[----:B------:R-:W-:Y:S01]  /*407d0*/  @!P6 FMUL R21, R21, 16777216 ;  /* 0x4b8000001515e820 */ /* 0x000fe20000400000 */
[----:B------:R1:W-:Y:S01]  /*407e0*/  STL [R1+0x1a4], R3 ;  /* 0x0001a40301007387 */ /* 0x0003e20000100800 */
[----:B------:R-:W-:Y:S01]  /*407f0*/  @P5 FMUL R4, R4, 0.25 ;  /* 0x3e80000004045820 */ /* 0x000fe20000400000 */
[C---:B0-----:R-:W-:Y:S01]  /*40800*/  SHF.L.U32 R6, R28.reuse, 0x6, RZ ;  /* 0x000000061c067819 */ /* 0x041fe200000006ff */
[----:B------:R-:W-:Y:S01]  /*40810*/  @!P6 FMUL R25, R25, 16777216 ;  /* 0x4b8000001919e820 */ /* 0x000fe20000400000 */
[----:B------:R-:W-:Y:S01]  /*40820*/  STL [R1+0x160], R5 ;  /* 0x0001600501007387 */ /* 0x000fe20000100800 */
[----:B------:R-:W-:Y:S01]  /*40830*/  SHF.L.U32 R12, R28, 0x5, RZ ;  /* 0x000000051c0c7819 */ /* 0x000fe200000006ff */
[----:B------:R-:W-:-:S02]  /*40840*/  @!P6 FMUL R20, R20, 16777216 ;  /* 0x4b8000001414e820 */ /* 0x000fc40000400000 */
[----:B------:R-:W-:Y:S01]  /*40850*/  STL [R1+0x168], R16 ;  /* 0x0001681001007387 */ /* 0x000fe20000100800 */
[----:B------:R-:W-:Y:S02]  /*40860*/  @!P6 FMUL R19, R19, 16777216 ;  /* 0x4b8000001313e820 */ /* 0x000fe40000400000 */
[----:B------:R-:W-:Y:S01]  /*40870*/  @P5 FMUL R18, R18, 0.25 ;  /* 0x3e80000012125820 */ /* 0x000fe20000400000 */
[----:B------:R-:W-:Y:S01]  /*40880*/  STL [R1+0x170], R24 ;  /* 0x0001701801007387 */ /* 0x000fe20000100800 */
[----:B------:R-:W-:Y:S01]  /*40890*/  IMAD.SHL.U32 R14, R28, 0x4, RZ ;  /* 0x000000041c0e7824 */ /* 0x000fe200078e00ff */
[----:B------:R-:W-:Y:S01]  /*408a0*/  LOP3.LUT R12, R12, 0x60, RZ, 0xc0, !PT ;  /* 0x000000600c0c7812 */ /* 0x000fe200078ec0ff */
[----:B------:R-:W-:Y:S01]  /*408b0*/  @!P6 FMUL R4, R4, 16777216 ;  /* 0x4b8000000404e820 */ /* 0x000fe20000400000 */
[----:B------:R-:W-:Y:S01]  /*408c0*/  STL [R1+0x178], R10 ;  /* 0x0001780a01007387 */ /* 0x000fe20000100800 */
[----:B------:R-:W-:Y:S01]  /*408d0*/  @P5 FMUL R17, R17, 0.25 ;  /* 0x3e80000011115820 */ /* 0x000fe20000400000 */
[----:B------:R-:W-:-:S02]  /*408e0*/  LOP3.LUT R6, R6, 0x1800, RZ, 0xc0, !PT ;  /* 0x0000180006067812 */ /* 0x000fc400078ec0ff */
[----:B------:R-:W-:Y:S01]  /*408f0*/  STL [R1+0x180], R21 ;  /* 0x0001801501007387 */ /* 0x000fe20000100800 */
[----:B-1----:R-:W-:Y:S01]  /*40900*/  LOP3.LUT R3, R28, 0x18, RZ, 0xc0, !PT ;  /* 0x000000181c037812 */ /* 0x002fe200078ec0ff */
[----:B------:R-:W-:Y:S02]  /*40910*/  @!P6 FMUL R18, R18, 16777216 ;  /* 0x4b8000001212e820 */ /* 0x000fe40000400000 */
[----:B------:R-:W-:Y:S01]  /*40920*/  STL [R1+0x188], R25 ;  /* 0x0001881901007387 */ /* 0x000fe20000100800 */
[----:B------:R-:W-:-:S03]  /*40930*/  SHF.R.U32.HI R23, RZ, 0x6, R28 ;  /* 0x00000006ff177819 */ /* 0x000fc6000001161c */
[----:B------:R0:W-:Y:S01]  /*40940*/  STL [R1+0x198], R20 ;  /* 0x0001981401007387 */ /* 0x0001e20000100800 */
[----:B------:R-:W-:Y:S01]  /*40950*/  LOP3.LUT R12, R12, 0x70, R14, 0x78, !PT ;  /* 0x000000700c0c7812 */ /* 0x000fe200078e780e */
[----:B------:R-:W-:Y:S02]  /*40960*/  @!P6 FMUL R17, R17, 16777216 ;  /* 0x4b8000001111e820 */ /* 0x000fe40000400000 */
[----:B------:R-:W-:Y:S01]  /*40970*/  STL [R1+0x190], R19 ;  /* 0x0001901301007387 */ /* 0x000fe20000100800 */
[----:B------:R-:W-:-:S03]  /*40980*/  LEA R14, R3, R6, 0xa ;  /* 0x00000006030e7211 */ /* 0x000fc600078e50ff */
[----:B0-----:R-:W5:Y:S04]  /*40990*/  LDL.LU R20, [R1+0x24] ;  /* 0x0000240001147983 */ /* 0x001f680000300800 */
[----:B------:R-:W-:Y:S04]  /*409a0*/  STL [R1+0x1a0], R4 ;  /* 0x0001a00401007387 */ /* 0x000fe80000100800 */
[----:B------:R-:W5:Y:S01]  /*409b0*/  LDL.LU R28, [R1+0x20] ;  /* 0x00002000011c7983 */ /* 0x000f620000300800 */
[----:B------:R-:W-:-:S03]  /*409c0*/  @P5 FMUL R22, R22, 0.25 ;  /* 0x3e80000016165820 */ /* 0x000fc60000400000 */
[----:B------:R-:W5:Y:S04]  /*409d0*/  LDL.LU R6, [R1+0x14] ;  /* 0x0000140001067983 */ /* 0x000f680000300800 */
[----:B------:R0:W-:Y:S04]  /*409e0*/  STL [R1+0x1a8], R18 ;  /* 0x0001a81201007387 */ /* 0x0001e80000100800 */
[----:B------:R-:W5:Y:S04]  /*409f0*/  LDL.LU R5, [R1+0x10] ;  /* 0x0000100001057983 */ /* 0x000f680000300800 */
[----:B------:R1:W-:Y:S01]  /*40a00*/  STL [R1+0x1ac], R17 ;  /* 0x0001ac1101007387 */ /* 0x0003e20000100800 */
[----:B------:R-:W-:-:S03]  /*40a10*/  @!P6 FMUL R22, R22, 16777216 ;  /* 0x4b8000001616e820 */ /* 0x000fc60000400000 */
[----:B------:R-:W5:Y:S04]  /*40a20*/  LDL.LU R16, [R1+0x80] ;  /* 0x0000800001107983 */ /* 0x000f680000300800 */
[----:B------:R-:W5:Y:S04]  /*40a30*/  LDL.LU R24, [R1+0x7c] ;  /* 0x00007c0001187983 */ /* 0x000f680000300800 */
[----:B------:R-:W5:Y:S04]  /*40a40*/  LDL.LU R10, [R1+0x70] ;  /* 0x00007000010a7983 */ /* 0x000f680000300800 */
[----:B------:R-:W5:Y:S04]  /*40a50*/  LDL.LU R21, [R1+0x6c] ;  /* 0x00006c0001157983 */ /* 0x000f680000300800 */
[----:B0-----:R-:W5:Y:S04]  /*40a60*/  LDL.LU R18, [R1+0x60] ;  /* 0x0000600001127983 */ /* 0x001f680000300800 */
[----:B-1----:R-:W5:Y:S01]  /*40a70*/  LDL.LU R17, [R1+0x5c] ;  /* 0x00005c0001117983 */ /* 0x002f620000300800 */
[----:B--2---:R-:W-:-:S04]  /*40a80*/  @P5 FMUL R2, R2, 0.25 ;  /* 0x3e80000002025820 */ /* 0x004fc80000400000 */
[----:B------:R-:W-:-:S05]  /*40a90*/  @!P6 FMUL R2, R2, 16777216 ;  /* 0x4b8000000202e820 */ /* 0x000fca0000400000 */
[----:B------:R0:W-:Y:S01]  /*40aa0*/  STL [R1+0x1b4], R2 ;  /* 0x0001b40201007387 */ /* 0x0001e20000100800 */
[----:B---3--:R-:W-:-:S03]  /*40ab0*/  @P5 FMUL R0, R0, 0.25 ;  /* 0x3e80000000005820 */ /* 0x008fc60000400000 */
[----:B0-----:R-:W2:Y:S01]  /*40ac0*/  LDL.LU R2, [R1+0x1b40] ;  /* 0x001b400001027983 */ /* 0x001ea20000300800 */
[----:B------:R-:W-:-:S03]  /*40ad0*/  @!P6 FMUL R0, R0, 16777216 ;  /* 0x4b8000000000e820 */ /* 0x000fc60000400000 */
[----:B------:R0:W-:Y:S04]  /*40ae0*/  STL [R1+0x1b0], R22 ;  /* 0x0001b01601007387 */ /* 0x0001e80000100800 */
[----:B------:R-:W3:Y:S04]  /*40af0*/  LDL.LU R25, [R1+0x50] ;  /* 0x0000500001197983 */ /* 0x000ee80000300800 */
[----:B------:R-:W3:Y:S04]  /*40b00*/  LDL.LU R19, [R1+0x4c] ;  /* 0x00004c0001137983 */ /* 0x000ee80000300800 */
[----:B0-----:R-:W3:Y:S04]  /*40b10*/  LDL.LU R22, [R1+0x40] ;  /* 0x0000400001167983 */ /* 0x001ee80000300800 */
[----:B------:R0:W-:Y:S04]  /*40b20*/  STL [R1+0x1c0], R0 ;  /* 0x0001c00001007387 */ /* 0x0001e80000100800 */
[----:B0-----:R-:W3:Y:S04]  /*40b30*/  LDL.LU R0, [R1+0x1b3c] ;  /* 0x001b3c0001007983 */ /* 0x001ee80000300800 */
[----:B------:R-:W0:Y:S01]  /*40b40*/  S2R R15, SR_TID.X ;  /* 0x00000000000f7919 */ /* 0x000e220000002100 */
[----:B------:R-:W-:Y:S01]  /*40b50*/  @P5 FMUL R7, R7, 0.25 ;  /* 0x3e80000007075820 */ /* 0x000fe20000400000 */
[----:B------:R-:W-:Y:S01]  /*40b60*/  SGXT.U32 R23, R23, 0x1 ;  /* 0x000000011717781a */ /* 0x000fe20000000000 */
[----:B------:R-:W-:-:S02]  /*40b70*/  @P5 FMUL R8, R8, 0.25 ;  /* 0x3e80000008085820 */ /* 0x000fc40000400000 */
[----:B----4-:R-:W-:Y:S01]  /*40b80*/  @P5 FMUL R9, R9, 0.25 ;  /* 0x3e80000009095820 */ /* 0x010fe20000400000 */
[----:B------:R1:W5:Y:S01]  /*40b90*/  MUFU.RCP R4, R29 ;  /* 0x0000001d00047308 */ /* 0x0003620000001000 */
[----:B------:R-:W-:Y:S02]  /*40ba0*/  @!P6 FMUL R7, R7, 16777216 ;  /* 0x4b8000000707e820 */ /* 0x000fe40000400000 */
[----:B------:R-:W-:Y:S02]  /*40bb0*/  @!P6 FMUL R9, R9, 16777216 ;  /* 0x4b8000000909e820 */ /* 0x000fe40000400000 */
[----:B------:R-:W-:Y:S02]  /*40bc0*/  @!P6 FMUL R8, R8, 16777216 ;  /* 0x4b8000000808e820 */ /* 0x000fe40000400000 */
[----:B------:R-:W-:Y:S01]  /*40bd0*/  IMAD R23, R23, c[0x0][0x1c8], RZ ;  /* 0x0000720017177a24 */ /* 0x000fe200078e02ff */
[----:B------:R-:W-:Y:S04]  /*40be0*/  STL [R1+0x1b8], R9 ;  /* 0x0001b80901007387 */ /* 0x000fe80000100800 */
[----:B------:R4:W-:Y:S01]  /*40bf0*/  STL [R1+0x1b30], R7 ;  /* 0x001b300701007387 */ /* 0x0009e20000100800 */
[----:B0-----:R-:W-:-:S02]  /*40c00*/  LOP3.LUT R26, R15, 0x7f, RZ, 0xc0, !PT ;  /* 0x0000007f0f1a7812 */ /* 0x001fc400078ec0ff */
[----:B------:R-:W-:Y:S01]  /*40c10*/  SHF.L.U32 R15, R15, 0xc, RZ ;  /* 0x0000000c0f0f7819 */ /* 0x000fe200000006ff */
[----:B------:R2:W-:Y:S01]  /*40c20*/  STL [R1+0x1bc], R8 ;  /* 0x0001bc0801007387 */ /* 0x0005e20000100800 */
[----:B-1----:R-:W-:Y:S02]  /*40c30*/  IADD3 R29, R12, R14, RZ ;  /* 0x0000000e0c1d7210 */ /* 0x002fe40007ffe0ff */
[----:B------:R-:W-:Y:S02]  /*40c40*/  LOP3.LUT R15, R15, 0x6000, RZ, 0xc0, !PT ;  /* 0x000060000f0f7812 */ /* 0x000fe400078ec0ff */
[----:B------:R-:W-:Y:S01]  /*40c50*/  MOV R27, c[0x0][0x1c8] ;  /* 0x00007200001b7a02 */ /* 0x000fe20000000f00 */
[----:B------:R-:W-:Y:S02]  /*40c60*/  STL [R1+0x1b34], R29 ;  /* 0x001b341d01007387 */ /* 0x000fe40000100800 */
[----:B----4-:R-:W-:Y:S01]  /*40c70*/  IMAD R7, R26, 0x10, R15 ;  /* 0x000000101a077824 */ /* 0x010fe200078e020f */
[----:B------:R-:W-:Y:S01]  /*40c80*/  LEA R3, R27, R23, 0x1 ;  /* 0x000000171b037211 */ /* 0x000fe200078e08ff */
[----:B-----5:R-:W-:-:S02]  /*40c90*/  FMUL R7, R4, R20 ;  /* 0x0000001404077220 */ /* 0x020fc40000400000 */
[C---:B------:R-:W-:Y:S02]  /*40ca0*/  FMUL R6, R4.reuse, R6 ;  /* 0x0000000604067220 */ /* 0x040fe40000400000 */
[----:B------:R-:W-:Y:S01]  /*40cb0*/  FMUL R5, R4, R5 ;  /* 0x0000000504057220 */ /* 0x000fe20000400000 */
[----:B--2---:R-:W-:-:S04]  /*40cc0*/  LEA R8, P6, R23, R2, 0x1 ;  /* 0x0000000217087211 */ /* 0x004fc800078c08ff */
[----:B---3--:R-:W-:-:S05]  /*40cd0*/  LEA.HI.X.SX32 R9, R23, R0, 0x1, P6 ;  /* 0x0000000017097211 */ /* 0x008fca00030f0eff */
[----:B------:R-:W-:Y:S04]  /*40ce0*/  STL.64 [R1+0x210], R8 ;  /* 0x0002100801007387 */ /* 0x000fe80000100a00 */
[----:B------:R-:W2:Y:S04]  /*40cf0*/  LDL.LU R12, [R1+0x3c] ;  /* 0x00003c00010c7983 */ /* 0x000ea80000300800 */
[----:B------:R-:W3:Y:S04]  /*40d00*/  LDL.LU R23, [R1+0x30] ;  /* 0x0000300001177983 */ /* 0x000ee80000300800 */
[----:B------:R0:W-:Y:S04]  /*40d10*/  STL [R1+0x2fc], R7 ;  /* 0x0002fc0701007387 */ /* 0x0001e80000100800 */
[----:B------:R-:W4:Y:S01]  /*40d20*/  LDL.LU R20, [R1+0x2c] ;  /* 0x00002c0001147983 */ /* 0x000f220000300800 */
[----:B0-----:R-:W-:-:S05]  /*40d30*/  FMUL R7, R4, R28 ;  /* 0x0000001c04077220 */ /* 0x001fca0000400000 */
[----:B------:R0:W-:Y:S04]  /*40d40*/  STL [R1+0x2e8], R7 ;  /* 0x0002e80701007387 */ /* 0x0001e80000100800 */
[----:B------:R1:W-:Y:S01]  /*40d50*/  STL [R1+0x2f8], R6 ;  /* 0x0002f80601007387 */ /* 0x0003e20000100800 */
[----:B0-----:R-:W-:-:S03]  /*40d60*/  FMUL R7, R4, R16 ;  /* 0x0000001004077220 */ /* 0x001fc60000400000 */
[----:B------:R0:W-:Y:S01]  /*40d70*/  STL [R1+0x2e0], R5 ;  /* 0x0002e00501007387 */ /* 0x0001e20000100800 */
[----:B-1----:R-:W-:-:S03]  /*40d80*/  FMUL R6, R4, R24 ;  /* 0x0000001804067220 */ /* 0x002fc60000400000 */
[----:B------:R1:W-:Y:S01]  /*40d90*/  STL [R1+0x2f4], R7 ;  /* 0x0002f40701007387 */ /* 0x0003e20000100800 */
[----:B0-----:R-:W-:-:S03]  /*40da0*/  FMUL R5, R4, R10 ;  /* 0x0000000a04057220 */ /* 0x001fc60000400000 */
[----:B------:R0:W-:Y:S01]  /*40db0*/  STL [R1+0x2d8], R6 ;  /* 0x0002d80601007387 */ /* 0x0001e20000100800 */
[----:B-1----:R-:W-:-:S03]  /*40dc0*/  FMUL R7, R4, R21 ;  /* 0x0000001504077220 */ /* 0x002fc60000400000 */
[----:B------:R1:W-:Y:S04]  /*40dd0*/  STL [R1+0x2f0], R5 ;  /* 0x0002f00501007387 */ /* 0x0003e80000100800 */
[----:B------:R5:W-:Y:S01]  /*40de0*/  STL [R1+0x2d0], R7 ;  /* 0x0002d00701007387 */ /* 0x000be20000100800 */
[----:B0-----:R-:W-:-:S03]  /*40df0*/  FMUL R6, R4, R18 ;  /* 0x0000001204067220 */ /* 0x001fc60000400000 */
[----:B------:R-:W2:Y:S01]  /*40e00*/  LDL.LU R18, [R1+0x1c] ;  /* 0x00001c0001127983 */ /* 0x000ea20000300800 */
[----:B-1----:R-:W-:-:S03]  /*40e10*/  FMUL R5, R4, R17 ;  /* 0x0000001104057220 */ /* 0x002fc60000400000 */
[----:B------:R0:W-:Y:S01]  /*40e20*/  STL [R1+0x2ec], R6 ;  /* 0x0002ec0601007387 */ /* 0x0001e20000100800 */
[----:B-----5:R-:W-:-:S03]  /*40e30*/  FMUL R7, R4, R25 ;  /* 0x0000001904077220 */ /* 0x020fc60000400000 */
[----:B------:R-:W2:Y:S04]  /*40e40*/  LDL.LU R17, [R1+0x18] ;  /* 0x0000180001117983 */ /* 0x000ea80000300800 */
[----:B------:R1:W-:Y:S04]  /*40e50*/  STL [R1+0x2cc], R5 ;  /* 0x0002cc0501007387 */ /* 0x0003e80000100800 */
[----:B------:R-:W-:Y:S04]  /*40e60*/  STL [R1+0x2e4], R7 ;  /* 0x0002e40701007387 */ /* 0x000fe80000100800 */
[----:B------:R-:W2:Y:S01]  /*40e70*/  LDL.LU R29, [R1+0x8] ;  /* 0x00000800011d7983 */ /* 0x000ea20000300800 */
[----:B0-----:R-:W-:-:S02]  /*40e80*/  FMUL R6, R4, R19 ;  /* 0x0000001304067220 */ /* 0x001fc40000400000 */
[----:B-1----:R-:W-:-:S03]  /*40e90*/  FMUL R5, R4, R22 ;  /* 0x0000001604057220 */ /* 0x002fc60000400000 */
[----:B------:R-:W-:Y:S01]  /*40ea0*/  STL [R1+0x2c8], R6 ;  /* 0x0002c80601007387 */ /* 0x000fe20000100800 */
[----:B------:R-:W0:Y:S01]  /*40eb0*/  MUFU.RCP R11, R11 ;  /* 0x0000000b000b7308 */ /* 0x000e220000001000 */
[----:B------:R-:W-:Y:S02]  /*40ec0*/  LEA R14, P6, R3, R2, 0x1 ;  /* 0x00000002030e7211 */ /* 0x000fe400078c08ff */
[----:B--2---:R1:W-:Y:S04]  /*40ed0*/  STL [R1+0x1b38], R29 ;  /* 0x001b381d01007387 */ /* 0x0043e80000100800 */
[----:B------:R2:W-:Y:S04]  /*40ee0*/  STL [R1+0x2dc], R5 ;  /* 0x0002dc0501007387 */ /* 0x0005e80000100800 */
[----:B-1----:R-:W5:Y:S04]  /*40ef0*/  LDL.LU R29, [R1+0xc] ;  /* 0x00000c00011d7983 */ /* 0x002f680000300800 */
[----:B------:R-:W5:Y:S04]  /*40f00*/  LDL.LU R7, [R1+0x78] ;  /* 0x0000780001077983 */ /* 0x000f680000300800 */
[----:B------:R-:W5:Y:S04]  /*40f10*/  LDL.LU R9, [R1+0x74] ;  /* 0x0000740001097983 */ /* 0x000f680000300800 */
[----:B------:R-:W5:Y:S01]  /*40f20*/  LDL.LU R8, [R1+0x68] ;  /* 0x0000680001087983 */ /* 0x000f620000300800 */
[----:B------:R-:W-:-:S03]  /*40f30*/  FMUL R15, R4, R12 ;  /* 0x0000000c040f7220 */ /* 0x000fc60000400000 */
[----:B------:R-:W5:Y:S01]  /*40f40*/  LDL.LU R28, [R1+0x64] ;  /* 0x00006400011c7983 */ /* 0x000f620000300800 */
[----:B---3--:R-:W-:-:S03]  /*40f50*/  FMUL R12, R4, R23 ;  /* 0x00000017040c7220 */ /* 0x008fc60000400000 */
[----:B------:R-:W3:Y:S01]  /*40f60*/  LDL.LU R6, [R1+0x58] ;  /* 0x0000580001067983 */ /* 0x000ee20000300800 */
[----:B----4-:R-:W-:-:S03]  /*40f70*/  FMUL R4, R4, R20 ;  /* 0x0000001404047220 */ /* 0x010fc60000400000 */
[----:B--2---:R-:W2:Y:S04]  /*40f80*/  LDL.LU R5, [R1+0x54] ;  /* 0x0000540001057983 */ /* 0x004ea80000300800 */
[----:B------:R-:W4:Y:S04]  /*40f90*/  LDL.LU R16, [R1+0x48] ;  /* 0x0000480001107983 */ /* 0x000f280000300800 */
[----:B------:R-:W4:Y:S04]  /*40fa0*/  LDL.LU R24, [R1+0x44] ;  /* 0x0000440001187983 */ /* 0x000f280000300800 */
[----:B------:R-:W4:Y:S04]  /*40fb0*/  LDL.LU R10, [R1+0x38] ;  /* 0x00003800010a7983 */ /* 0x000f280000300800 */
[----:B------:R-:W4:Y:S04]  /*40fc0*/  LDL.LU R19, [R1+0x34] ;  /* 0x0000340001137983 */ /* 0x000f280000300800 */
[----:B------:R-:W4:Y:S01]  /*40fd0*/  LDL.LU R22, [R1+0x28] ;  /* 0x0000280001167983 */ /* 0x000f220000300800 */
[----:B------:R-:W-:-:S03]  /*40fe0*/  ISETP.GE.U32.AND P5, PT, R26, 0x40, PT ;  /* 0x000000401a00780c */ /* 0x000fc60003fa6070 */
[----:B------:R1:W-:Y:S01]  /*40ff0*/  STL [R1+0x2bc], R15 ;  /* 0x0002bc0f01007387 */ /* 0x0003e20000100800 */
[----:B------:R-:W-:-:S03]  /*41000*/  LEA R26, R27, R3, 0x1 ;  /* 0x000000031b1a7211 */ /* 0x000fc600078e08ff */
[----:B------:R0:W-:Y:S04]  /*41010*/  STL [R1+0x2d4], R12 ;  /* 0x0002d40c01007387 */ /* 0x0001e80000100800 */
[----:B------:R-:W-:Y:S01]  /*41020*/  STL [R1+0x2b8], R4 ;  /* 0x0002b80401007387 */ /* 0x000fe20000100800 */
[----:B-1----:R-:W-:-:S03]  /*41030*/  LEA.HI.X.SX32 R15, R3, R0, 0x1, P6 ;  /* 0x00000000030f7211 */ /* 0x002fc600030f0eff */
[----:B------:R-:W4:Y:S01]  /*41040*/  LDL.LU R25, [R1+0xa0] ;  /* 0x0000a00001197983 */ /* 0x000f220000300800 */
[----:B0-----:R-:W-:-:S03]  /*41050*/  FMUL R3, R11, R18 ;  /* 0x000000120b037220 */ /* 0x001fc60000400000 */
[----:B------:R-:W4:Y:S01]  /*41060*/  LDL.LU R20, [R1+0x9c] ;  /* 0x00009c0001147983 */ /* 0x000f220000300800 */
[----:B------:R-:W-:-:S03]  /*41070*/  FMUL R17, R11, R17 ;  /* 0x000000110b117220 */ /* 0x000fc60000400000 */
[----:B------:R-:W4:Y:S04]  /*41080*/  LDL.LU R12, [R1+0x98] ;  /* 0x00009800010c7983 */ /* 0x000f280000300800 */
[----:B------:R0:W-:Y:S04]  /*41090*/  STL.64 [R1+0x208], R14 ;  /* 0x0002080e01007387 */ /* 0x0001e80000100a00 */
[----:B------:R-:W4:Y:S04]  /*410a0*/  LDL.LU R23, [R1+0x94] ;  /* 0x0000940001177983 */ /* 0x000f280000300800 */
[----:B0-----:R-:W4:Y:S04]  /*410b0*/  LDL.LU R15, [R1+0x4] ;  /* 0x00000400010f7983 */ /* 0x001f280000300800 */
[----:B------:R-:W4:Y:S04]  /*410c0*/  LDL.LU R4, [R1+0x90] ;  /* 0x0000900001047983 */ /* 0x000f280000300800 */
[----:B------:R0:W-:Y:S04]  /*410d0*/  STL [R1+0x2c4], R3 ;  /* 0x0002c40301007387 */ /* 0x0001e80000100800 */
[----:B0-----:R-:W4:Y:S04]  /*410e0*/  LDL.LU R3, [R1+0x8c] ;  /* 0x00008c0001037983 */ /* 0x001f280000300800 */
[----:B------:R0:W-:Y:S04]  /*410f0*/  STL [R1+0x2a8], R17 ;  /* 0x0002a81101007387 */ /* 0x0001e80000100800 */
[----:B------:R-:W4:Y:S04]  /*41100*/  LDL.LU R18, [R1+0x88] ;  /* 0x0000880001127983 */ /* 0x000f280000300800 */
[----:B0-----:R-:W4:Y:S01]  /*41110*/  LDL.LU R17, [R1+0x84] ;  /* 0x0000840001117983 */ /* 0x001f220000300800 */
[----:B-----5:R-:W-:-:S05]  /*41120*/  FMUL R29, R11, R29 ;  /* 0x0000001d0b1d7220 */ /* 0x020fca0000400000 */
[----:B------:R0:W-:Y:S04]  /*41130*/  STL [R1+0x2c0], R29 ;  /* 0x0002c01d01007387 */ /* 0x0001e80000100800 */
[----:B0-----:R-:W5:Y:S01]  /*41140*/  LDL.LU R29, [R1+0x1b38] ;  /* 0x001b3800011d7983 */ /* 0x001f620000300800 */
[C---:B------:R-:W-:Y:S02]  /*41150*/  FMUL R7, R11.reuse, R7 ;  /* 0x000000070b077220 */ /* 0x040fe40000400000 */
[C---:B------:R-:W-:Y:S02]  /*41160*/  FMUL R9, R11.reuse, R9 ;  /* 0x000000090b097220 */ /* 0x040fe40000400000 */
[C---:B------:R-:W-:Y:S02]  /*41170*/  FMUL R8, R11.reuse, R8 ;  /* 0x000000080b087220 */ /* 0x040fe40000400000 */
[----:B------:R-:W-:-:S02]  /*41180*/  FMUL R28, R11, R28 ;  /* 0x0000001c0b1c7220 */ /* 0x000fc40000400000 */
[C---:B---3--:R-:W-:Y:S01]  /*41190*/  FMUL R6, R11.reuse, R6 ;  /* 0x000000060b067220 */ /* 0x048fe20000400000 */
[----:B------:R-:W0:Y:S01]  /*411a0*/  MUFU.RCP R13, R13 ;  /* 0x0000000d000d7308 */ /* 0x000e220000001000 */
[C---:B--2---:R-:W-:Y:S02]  /*411b0*/  FMUL R5, R11.reuse, R5 ;  /* 0x000000050b057220 */ /* 0x044fe40000400000 */
[C---:B----4-:R-:W-:Y:S02]  /*411c0*/  FMUL R16, R11.reuse, R16 ;  /* 0x000000100b107220 */ /* 0x050fe40000400000 */
[C---:B------:R-:W-:Y:S01]  /*411d0*/  FMUL R24, R11.reuse, R24 ;  /* 0x000000180b187220 */ /* 0x040fe20000400000 */
[----:B------:R-:W-:Y:S01]  /*411e0*/  LEA R14, P6, R26, R2, 0x1 ;  /* 0x000000021a0e7211 */ /* 0x000fe200078c08ff */
[C---:B------:R-:W-:Y:S02]  /*411f0*/  FMUL R10, R11.reuse, R10 ;  /* 0x0000000a0b0a7220 */ /* 0x040fe40000400000 */
[----:B------:R-:W-:-:S02]  /*41200*/  FMUL R19, R11, R19 ;  /* 0x000000130b137220 */ /* 0x000fc40000400000 */
[----:B------:R-:W-:Y:S01]  /*41210*/  FMUL R22, R11, R22 ;  /* 0x000000160b167220 */ /* 0x000fe20000400000 */
[----:B------:R-:W-:Y:S01]  /*41220*/  LEA R21, R27, R26, 0x1 ;  /* 0x0000001a1b157211 */ /* 0x000fe200078e08ff */
[C---:B0-----:R-:W-:Y:S02]  /*41230*/  FMUL R25, R13.reuse, R25 ;  /* 0x000000190d197220 */ /* 0x041fe40000400000 */
[C---:B------:R-:W-:Y:S02]  /*41240*/  FMUL R20, R13.reuse, R20 ;  /* 0x000000140d147220 */ /* 0x040fe40000400000 */
[C---:B------:R-:W-:Y:S02]  /*41250*/  FMUL R12, R13.reuse, R12 ;  /* 0x0000000c0d0c7220 */ /* 0x040fe40000400000 */
[C---:B------:R-:W-:Y:S02]  /*41260*/  FMUL R23, R13.reuse, R23 ;  /* 0x000000170d177220 */ /* 0x040fe40000400000 */
[----:B------:R-:W-:-:S02]  /*41270*/  FMUL R4, R13, R4 ;  /* 0x000000040d047220 */ /* 0x000fc40000400000 */
[C---:B------:R-:W-:Y:S02]  /*41280*/  FMUL R3, R13.reuse, R3 ;  /* 0x000000030d037220 */ /* 0x040fe40000400000 */
[C---:B------:R-:W-:Y:S02]  /*41290*/  FMUL R18, R13.reuse, R18 ;  /* 0x000000120d127220 */ /* 0x040fe40000400000 */
[----:B------:R-:W-:Y:S02]  /*412a0*/  FMUL R17, R13, R17 ;  /* 0x000000110d117220 */ /* 0x000fe40000400000 */
[----:B-----5:R-:W-:-:S05]  /*412b0*/  FMUL R29, R11, R29 ;  /* 0x0000001d0b1d7220 */ /* 0x020fca0000400000 */
[----:B------:R0:W-:Y:S04]  /*412c0*/  STL [R1+0x2a0], R29 ;  /* 0x0002a01d01007387 */ /* 0x0001e80000100800 */
[----:B0-----:R-:W2:Y:S04]  /*412d0*/  LDL.LU R29, [R1+0x1b34] ;  /* 0x001b3400011d7983 */ /* 0x001ea80000300800 */
[----:B------:R0:W-:Y:S04]  /*412e0*/  STL [R1+0x2b4], R7 ;  /* 0x0002b40701007387 */ /* 0x0001e80000100800 */
[----:B0-----:R-:W3:Y:S04]  /*412f0*/  LDL.LU R7, [R1+0x1b30] ;  /* 0x001b300001077983 */ /* 0x001ee80000300800 */
[----:B------:R0:W-:Y:S04]  /*41300*/  STL [R1+0x298], R9 ;  /* 0x0002980901007387 */ /* 0x0001e80000100800 */
[----:B0-----:R-:W4:Y:S04]  /*41310*/  LDL.LU R9, [R1+0x1b2c] ;  /* 0x001b2c0001097983 */ /* 0x001f280000300800 */
[----:B------:R0:W-:Y:S04]  /*41320*/  STL [R1+0x2b0], R8 ;  /* 0x0002b00801007387 */ /* 0x0001e80000100800 */
[----:B0-----:R-:W5:Y:S04]  /*41330*/  LDL.LU R8, [R1+0x1b28] ;  /* 0x001b280001087983 */ /* 0x001f680000300800 */
[----:B------:R0:W-:Y:S01]  /*41340*/  STL [R1+0x290], R28 ;  /* 0x0002901c01007387 */ /* 0x0001e20000100800 */
[----:B------:R-:W-:-:S03]  /*41350*/  FMUL R11, R11, R15 ;  /* 0x0000000f0b0b7220 */ /* 0x000fc60000400000 */
[----:B0-----:R-:W2:Y:S04]  /*41360*/  LDL.LU R28, [R1+0x1b24] ;  /* 0x001b2400011c7983 */ /* 0x001ea80000300800 */
[----:B------:R0:W-:Y:S01]  /*41370*/  STL [R1+0x2ac], R6 ;  /* 0x0002ac0601007387 */ /* 0x0001e20000100800 */
[----:B------:R-:W-:-:S03]  /*41380*/  LEA.HI.X.SX32 R15, R26, R0, 0x1, P6 ;  /* 0x000000001a0f7211 */ /* 0x000fc600030f0eff */
[----:B0-----:R-:W2:Y:S04]  /*41390*/  LDL.LU R6, [R1+0x1b20] ;  /* 0x001b200001067983 */ /* 0x001ea80000300800 */
[----:B------:R0:W-:Y:S04]  /*413a0*/  STL [R1+0x28c], R5 ;  /* 0x00028c0501007387 */ /* 0x0001e80000100800 */
[----:B0-----:R-:W2:Y:S04]  /*413b0*/  LDL.LU R5, [R1+0x1b1c] ;  /* 0x001b1c0001057983 */ /* 0x001ea80000300800 */
[----:B------:R0:W-:Y:S04]  /*413c0*/  STL [R1+0x2a4], R16 ;  /* 0x0002a41001007387 */ /* 0x0001e80000100800 */
[----:B0-----:R-:W2:Y:S04]  /*413d0*/  LDL.LU R16, [R1+0x1b18] ;  /* 0x001b180001107983 */ /* 0x001ea80000300800 */
[----:B------:R0:W-:Y:S04]  /*413e0*/  STL [R1+0x288], R24 ;  /* 0x0002881801007387 */ /* 0x0001e80000100800 */
[----:B0-----:R-:W2:Y:S04]  /*413f0*/  LDL.LU R24, [R1+0x1b14] ;  /* 0x001b140001187983 */ /* 0x001ea80000300800 */
[----:B------:R0:W-:Y:S01]  /*41400*/  STL [R1+0x29c], R10 ;  /* 0x00029c0a01007387 */ /* 0x0001e20000100800 */
[----:B------:R-:W-:-:S03]  /*41410*/  LEA R26, P6, R21, R2, 0x1 ;  /* 0x00000002151a7211 */ /* 0x000fc600078c08ff */
[----:B0-----:R-:W2:Y:S04]  /*41420*/  LDL.LU R10, [R1+0x1b10] ;  /* 0x001b1000010a7983 */ /* 0x001ea80000300800 */
[----:B------:R0:W-:Y:S04]  /*41430*/  STL [R1+0x284], R19 ;  /* 0x0002841301007387 */ /* 0x0001e80000100800 */
[----:B0-----:R-:W2:Y:S04]  /*41440*/  LDL.LU R19, [R1+0x1b0c] ;  /* 0x001b0c0001137983 */ /* 0x001ea80000300800 */
[----:B------:R0:W-:Y:S04]  /*41450*/  STL [R1+0x294], R22 ;  /* 0x0002941601007387 */ /* 0x0001e80000100800 */
[----:B0-----:R-:W2:Y:S04]  /*41460*/  LDL.LU R22, [R1+0x1b08] ;  /* 0x001b080001167983 */ /* 0x001ea80000300800 */
[----:B------:R0:W-:Y:S04]  /*41470*/  STL.64 [R1+0x200], R14 ;  /* 0x0002000e01007387 */ /* 0x0001e80000100a00 */
[----:B------:R1:W-:Y:S04]  /*41480*/  STL [R1+0x280], R11 ;  /* 0x0002800b01007387 */ /* 0x0003e80000100800 */
[----:B0-----:R-:W2:Y:S01]  /*41490*/  LDL.LU.64 R14, [R1+0x1b00] ;  /* 0x001b0000010e7983 */ /* 0x001ea20000300a00 */
[----:B-1----:R-:W-:-:S03]  /*414a0*/  IMAD R11, R27, 0x2, R21 ;  /* 0x000000021b0b7824 */ /* 0x002fc600078e0215 */
[----:B------:R-:W2:Y:S04]  /*414b0*/  LDL.LU R27, [R1] ;  /* 0x00000000011b7983 */ /* 0x000ea80000300800 */
[----:B------:R-:W3:Y:S04]  /*414c0*/  LDL.LU R21, [R1+0xcc] ;  /* 0x0000cc0001157983 */ /* 0x000ee80000300800 */
        /* <DEDUP_REMOVED lines=16> */
[----:B--2---:R-:W-:-:S05]  /*415d0*/  FMUL R27, R13, R27 ;  /* 0x0000001b0d1b7220 */ /* 0x004fca0000400000 */
[----:B------:R3:W-:Y:S01]  /*415e0*/  STL [R1+0x26c], R27 ;  /* 0x00026c1b01007387 */ /* 0x0007e20000100800 */
[C---:B------:R-:W-:Y:S02]  /*415f0*/  FMUL R22, R13.reuse, R22 ;  /* 0x000000160d167220 */ /* 0x040fe40000400000 */
[C---:B---3--:R-:W-:Y:S02]  /*41600*/  FMUL R27, R13.reuse, R17 ;  /* 0x000000110d1b7220 */ /* 0x048fe40000400000 */
[----:B------:R-:W2:Y:S04]  /*41610*/  LDL.LU R17, [R1+0xa4] ;  /* 0x0000a40001117983 */ /* 0x000ea80000300800 */
[----:B------:R0:W-:Y:S02]  /*41620*/  STL [R1+0x24c], R27 ;  /* 0x00024c1b01007387 */ /* 0x0001e40000100800 */
[----:B0-----:R-:W-:-:S02]  /*41630*/  FMUL R27, R13, R18 ;  /* 0x000000120d1b7220 */ /* 0x001fc40000400000 */
[----:B------:R-:W3:Y:S04]  /*41640*/  LDL.LU R18, [R1+0xbc] ;  /* 0x0000bc0001127983 */ /* 0x000ee80000300800 */
[----:B------:R0:W-:Y:S02]  /*41650*/  STL [R1+0x264], R27 ;  /* 0x0002641b01007387 */ /* 0x0001e40000100800 */
[C---:B0-----:R-:W-:Y:S02]  /*41660*/  FMUL R27, R13.reuse, R3 ;  /* 0x000000030d1b7220 */ /* 0x041fe40000400000 */
[----:B------:R-:W-:-:S03]  /*41670*/  FMUL R3, R13, R4 ;  /* 0x000000040d037220 */ /* 0x000fc60000400000 */
[----:B------:R-:W-:Y:S04]  /*41680*/  STL [R1+0x248], R27 ;  /* 0x0002481b01007387 */ /* 0x000fe80000100800 */
[----:B------:R-:W2:Y:S04]  /*41690*/  LDL.LU R4, [R1+0xa8] ;  /* 0x0000a80001047983 */ /* 0x000ea80000300800 */
[----:B------:R0:W-:Y:S02]  /*416a0*/  STL [R1+0x25c], R3 ;  /* 0x00025c0301007387 */ /* 0x0001e40000100800 */
[----:B0-----:R-:W-:-:S02]  /*416b0*/  FMUL R3, R13, R20 ;  /* 0x000000140d037220 */ /* 0x001fc40000400000 */
[----:B------:R-:W2:Y:S04]  /*416c0*/  LDL.LU R20, [R1+0xc0] ;  /* 0x0000c00001147983 */ /* 0x000ea80000300800 */
[----:B------:R-:W-:Y:S04]  /*416d0*/  STL [R1+0x23c], R3 ;  /* 0x00023c0301007387 */ /* 0x000fe80000100800 */
[----:B------:R0:W-:Y:S04]  /*416e0*/  STL [R1+0x254], R22 ;  /* 0x0002541601007387 */ /* 0x0001e80000100800 */
[----:B0-----:R-:W4:Y:S04]  /*416f0*/  LDL.LU R22, [R1+0xc4] ;  /* 0x0000c40001167983 */ /* 0x001f280000300800 */
[----:B------:R-:W0:Y:S01]  /*41700*/  S2R R27, SR_TID.X ;  /* 0x00000000001b7919 */ /* 0x000e220000002100 */
[----:B------:R-:W-:Y:S01]  /*41710*/  MOV R3, c[0x0][0x1c8] ;  /* 0x0000720000037a02 */ /* 0x000fe20000000f00 */
[----:B------:R-:W1:Y:S01]  /*41720*/  MUFU.RCP R10, R10 ;  /* 0x0000000a000a7308 */ /* 0x000e620000001000 */
[----:B0-----:R-:W-:-:S04]  /*41730*/  SHF.R.U32.HI R27, RZ, 0x6, R27 ;  /* 0x00000006ff1b7819 */ /* 0x001fc8000001161b */
[----:B------:R-:W-:-:S05]  /*41740*/  SGXT.U32 R27, R27, 0x1 ;  /* 0x000000011b1b781a */ /* 0x000fca0000000000 */
[----:B------:R-:W-:-:S05]  /*41750*/  IMAD R27, R27, c[0x0][0x1c8], RZ ;  /* 0x000072001b1b7a24 */ /* 0x000fca00078e02ff */
[----:B------:R-:W-:-:S04]  /*41760*/  LEA R27, R3, R27, 0x1 ;  /* 0x0000001b031b7211 */ /* 0x000fc800078e08ff */
[----:B------:R-:W-:-:S05]  /*41770*/  LEA R27, R3, R27, 0x1 ;  /* 0x0000001b031b7211 */ /* 0x000fca00078e08ff */
[----:B------:R-:W-:Y:S02]  /*41780*/  IMAD R27, R3, 0x2, R27 ;  /* 0x00000002031b7824 */ /* 0x000fe400078e021b */
[----:B------:R-:W-:Y:S02]  /*41790*/  FMUL R3, R13, R19 ;  /* 0x000000130d037220 */ /* 0x000fe40000400000 */
[C---:B-1----:R-:W-:Y:S01]  /*417a0*/  FMUL R21, R10.reuse, R21 ;  /* 0x000000150a157220 */ /* 0x042fe20000400000 */
[----:B------:R-:W-:Y:S01]  /*417b0*/  LEA.HI.X.SX32 R27, R27, R0, 0x1, P6 ;  /* 0x000000001b1b7211 */ /* 0x000fe200030f0eff */
[----:B------:R-:W5:Y:S01]  /*417c0*/  LDL.LU R19, [R1+0xac] ;  /* 0x0000ac0001137983 */ /* 0x000f620000300800 */
[----:B------:R-:W-:-:S03]  /*417d0*/  FMUL R25, R10, R25 ;  /* 0x000000190a197220 */ /* 0x000fc60000400000 */
[----:B------:R-:W-:Y:S04]  /*417e0*/  STL [R1+0x238], R3 ;  /* 0x0002380301007387 */ /* 0x000fe80000100800 */
[----:B------:R0:W-:Y:S01]  /*417f0*/  STL.64 [R1+0x1f8], R26 ;  /* 0x0001f81a01007387 */ /* 0x0001e20000100a00 */
[C---:B------:R-:W-:Y:S02]  /*41800*/  FMUL R12, R10.reuse, R12 ;  /* 0x0000000c0a0c7220 */ /* 0x040fe40000400000 */
[C---:B------:R-:W-:Y:S01]  /*41810*/  FMUL R23, R10.reuse, R23 ;  /* 0x000000170a177220 */ /* 0x040fe20000400000 */
[----:B0-----:R-:W5:Y:S04]  /*41820*/  LDL.LU R27, [R1+0xb0] ;  /* 0x0000b000011b7983 */ /* 0x001f680000300800 */
[----:B------:R0:W-:Y:S04]  /*41830*/  STL [R1+0x244], R21 ;  /* 0x0002441501007387 */ /* 0x0001e80000100800 */
[----:B0-----:R-:W5:Y:S04]  /*41840*/  LDL.LU R21, [R1+0x1ae4] ;  /* 0x001ae40001157983 */ /* 0x001f680000300800 */
[----:B------:R0:W-:Y:S04]  /*41850*/  STL [R1+0x228], R25 ;  /* 0x0002281901007387 */ /* 0x0001e80000100800 */
[----:B0-----:R-:W5:Y:S01]  /*41860*/  LDL.LU R25, [R1+0x1ae0] ;  /* 0x001ae00001197983 */ /* 0x001f620000300800 */
[----:B---3--:R-:W-:-:S02]  /*41870*/  FMUL R18, R10, R18 ;  /* 0x000000120a127220 */ /* 0x008fc40000400000 */
[C---:B--2---:R-:W-:Y:S02]  /*41880*/  FMUL R20, R10.reuse, R20 ;  /* 0x000000140a147220 */ /* 0x044fe40000400000 */
[----:B----4-:R-:W-:-:S05]  /*41890*/  FMUL R22, R10, R22 ;  /* 0x000000160a167220 */ /* 0x010fca0000400000 */
[----:B------:R0:W-:Y:S04]  /*418a0*/  STL [R1+0x240], R22 ;  /* 0x0002401601007387 */ /* 0x0001e80000100800 */
[----:B0-----:R-:W2:Y:S04]  /*418b0*/  LDL.LU R22, [R1+0xe4] ;  /* 0x0000e40001167983 */ /* 0x001ea80000300800 */
[----:B------:R0:W-:Y:S04]  /*418c0*/  STL [R1+0x220], R20 ;  /* 0x0002201401007387 */ /* 0x0001e80000100800 */
[----:B0-----:R-:W3:Y:S04]  /*418d0*/  LDL.LU R20, [R1+0xec] ;  /* 0x0000ec0001147983 */ /* 0x001ee80000300800 */
[----:B------:R0:W-:Y:S04]  /*418e0*/  STL [R1+0x234], R18 ;  /* 0x0002341201007387 */ /* 0x0001e80000100800 */
[----:B0-----:R-:W4:Y:S04]  /*418f0*/  LDL.LU R18, [R1+0xf4] ;  /* 0x0000f40001127983 */ /* 0x001f280000300800 */
[----:B------:R0:W-:Y:S04]  /*41900*/  STL [R1+0x150], R12 ;  /* 0x0001500c01007387 */ /* 0x0001e80000100800 */
[----:B0-----:R-:W2:Y:S04]  /*41910*/  LDL.LU R12, [R1+0x1adc] ;  /* 0x001adc00010c7983 */ /* 0x001ea80000300800 */
[----:B------:R0:W-:Y:S04]  /*41920*/  STL [R1+0x230], R23 ;  /* 0x0002301701007387 */ /* 0x0001e80000100800 */
[----:B0-----:R-:W3:Y:S01]  /*41930*/  LDL.LU R23, [R1+0x1ad8] ;  /* 0x001ad80001177983 */ /* 0x001ee20000300800 */
[----:B-----5:R-:W-:-:S05]  /*41940*/  FMUL R27, R10, R27 ;  /* 0x0000001b0a1b7220 */ /* 0x020fca0000400000 */
[----:B------:R0:W-:Y:S01]  /*41950*/  STL [R1+0x114], R27 ;  /* 0x0001141b01007387 */ /* 0x0001e20000100800 */
[----:B------:R-:W1:Y:S01]  /*41960*/  MUFU.RCP R15, R15 ;  /* 0x0000000f000f7308 */ /* 0x000e620000001000 */
[C---:B0-----:R-:W-:Y:S02]  /*41970*/  FMUL R27, R10.reuse, R19 ;  /* 0x000000130a1b7220 */ /* 0x041fe40000400000 */
[C---:B------:R-:W-:Y:S02]  /*41980*/  FMUL R19, R10.reuse, R4 ;  /* 0x000000040a137220 */ /* 0x040fe40000400000 */
[C---:B------:R-:W-:Y:S01]  /*41990*/  FMUL R4, R10.reuse, R17 ;  /* 0x000000110a047220 */ /* 0x040fe20000400000 */
[----:B------:R0:W-:Y:S04]  /*419a0*/  STL [R1+0x22c], R27 ;  /* 0x00022c1b01007387 */ /* 0x0001e80000100800 */
[----:B------:R-:W-:Y:S04]  /*419b0*/  STL [R1+0xd4], R19 ;  /* 0x0000d41301007387 */ /* 0x000fe80000100800 */
[----:B------:R5:W-:Y:S01]  /*419c0*/  STL [R1+0x224], R4 ;  /* 0x0002240401007387 */ /* 0x000be20000100800 */
[C---:B0-----:R-:W-:Y:S01]  /*419d0*/  FMUL R27, R10.reuse, R21 ;  /* 0x000000150a1b7220 */ /* 0x041fe20000400000 */
[----:B------:R-:W-:Y:S01]  /*419e0*/  LEA R26, P6, R11, R2, 0x1 ;  /* 0x000000020b1a7211 */ /* 0x000fe200078c08ff */
[----:B-----5:R-:W-:Y:S01]  /*419f0*/  FMUL R4, R10, R25 ;  /* 0x000000190a047220 */ /* 0x020fe20000400000 */
[----:B------:R-:W-:Y:S01]  /*41a00*/  MOV R13, c[0x0][0x1c8] ;  /* 0x00007200000d7a02 */ /* 0x000fe20000000f00 */
[----:B-1----:R-:W-:-:S03]  /*41a10*/  FMUL R16, R15, R16 ;  /* 0x000000100f107220 */ /* 0x002fc60000400000 */
[----:B------:R-:W-:Y:S01]  /*41a20*/  LEA R3, R13, R11, 0x1 ;  /* 0x0000000b0d037211 */ /* 0x000fe200078e08ff */
[C---:B--2---:R-:W-:Y:S02]  /*41a30*/  FMUL R12, R10.reuse, R12 ;  /* 0x0000000c0a0c7220 */ /* 0x044fe40000400000 */
[----:B---3--:R-:W-:-:S05]  /*41a40*/  FMUL R17, R10, R23 ;  /* 0x000000170a117220 */ /* 0x008fca0000400000 */
[----:B------:R-:W-:Y:S04]  /*41a50*/  STL [R1+0xcc], R17 ;  /* 0x0000cc1101007387 */ /* 0x000fe80000100800 */
[----:B------:R-:W2:Y:S04]  /*41a60*/  LDL.LU R25, [R1+0x10c] ;  /* 0x00010c0001197983 */ /* 0x000ea80000300800 */
[----:B------:R0:W-:Y:S04]  /*41a70*/  STL [R1+0x21c], R12 ;  /* 0x00021c0c01007387 */ /* 0x0001e80000100800 */
[----:B0-----:R-:W3:Y:S04]  /*41a80*/  LDL.LU R12, [R1+0x118] ;  /* 0x00011800010c7983 */ /* 0x001ee80000300800 */
[----:B------:R0:W-:Y:S04]  /*41a90*/  STL [R1+0xc8], R4 ;  /* 0x0000c80401007387 */ /* 0x0001e80000100800 */
[----:B------:R-:W5:Y:S04]  /*41aa0*/  LDL.LU R23, [R1+0x120] ;  /* 0x0001200001177983 */ /* 0x000f680000300800 */
[----:B------:R-:W2:Y:S01]  /*41ab0*/  LDL.LU R19, [R1+0x128] ;  /* 0x0001280001137983 */ /* 0x000ea20000300800 */
[----:B0-----:R-:W-:-:S03]  /*41ac0*/  FMUL R4, R10, R24 ;  /* 0x000000180a047220 */ /* 0x001fc60000400000 */
[----:B------:R-:W2:Y:S04]  /*41ad0*/  LDL.LU R17, [R1+0x130] ;  /* 0x0001300001117983 */ /* 0x000ea80000300800 */
[----:B------:R-:W2:Y:S04]  /*41ae0*/  LDL.LU R21, [R1+0x104] ;  /* 0x0001040001157983 */ /* 0x000ea80000300800 */
[----:B------:R0:W-:Y:S04]  /*41af0*/  STL [R1+0x218], R27 ;  /* 0x0002181b01007387 */ /* 0x0001e80000100800 */
[----:B------:R-:W2:Y:S01]  /*41b00*/  LDL.LU R24, [R1+0xfc] ;  /* 0x0000fc0001187983 */ /* 0x000ea20000300800 */
[----:B0-----:R-:W-:-:S03]  /*41b10*/  LEA.HI.X.SX32 R27, R11, R0, 0x1, P6 ;  /* 0x000000000b1b7211 */ /* 0x001fc600030f0eff */
[----:B------:R-:W-:Y:S04]  /*41b20*/  STL [R1+0xc4], R4 ;  /* 0x0000c40401007387 */ /* 0x000fe80000100800 */
[----:B------:R0:W-:Y:S04]  /*41b30*/  STL.64 [R1+0x1f0], R26 ;  /* 0x0001f01a01007387 */ /* 0x0001e80000100a00 */
[----:B0-----:R-:W2:Y:S04]  /*41b40*/  LDL.LU.64 R26, [R1+0x1ad0] ;  /* 0x001ad000011a7983 */ /* 0x001ea80000300a00 */
[----:B------:R-:W3:Y:S04]  /*41b50*/  LDL.LU R11, [R1+0xdc] ;  /* 0x0000dc00010b7983 */ /* 0x000ee80000300800 */
[----:B------:R0:W-:Y:S04]  /*41b60*/  STL [R1+0xc0], R16 ;  /* 0x0000c01001007387 */ /* 0x0001e80000100800 */
[----:B0-----:R-:W4:Y:S01]  /*41b70*/  LDL.LU R16, [R1+0xd8] ;  /* 0x0000d80001107983 */ /* 0x001f220000300800 */
[----:B------:R-:W-:-:S05]  /*41b80*/  FMUL R5, R15, R5 ;  /* 0x000000050f057220 */ /* 0x000fca0000400000 */
[----:B------:R2:W-:Y:S01]  /*41b90*/  STL [R1+0x8c], R5 ;  /* 0x00008c0501007387 */ /* 0x0005e20000100800 */
[----:B------:R-:W0:Y:S01]  /*41ba0*/  MUFU.RCP R14, R14 ;  /* 0x0000000e000e7308 */ /* 0x000e220000001000 */
[----:B------:R-:W-:Y:S01]  /*41bb0*/  LEA R10, P6, R3, R2, 0x1 ;  /* 0x00000002030a7211 */ /* 0x000fe200078c08ff */
[C---:B--2---:R-:W-:Y:S02]  /*41bc0*/  FMUL R5, R15.reuse, R26 ;  /* 0x0000001a0f057220 */ /* 0x044fe40000400000 */
[----:B------:R-:W-:-:S03]  /*41bd0*/  FMUL R26, R15, R6 ;  /* 0x000000060f1a7220 */ /* 0x000fc60000400000 */
[----:B------:R3:W-:Y:S04]  /*41be0*/  STL [R1+0x9c], R5 ;  /* 0x00009c0501007387 */ /* 0x0007e80000100800 */
[----:B------:R-:W-:Y:S01]  /*41bf0*/  STL [R1+0x84], R26 ;  /* 0x0000841a01007387 */ /* 0x000fe20000100800 */
[C---:B---3--:R-:W-:Y:S02]  /*41c00*/  FMUL R5, R15.reuse, R11 ;  /* 0x0000000b0f057220 */ /* 0x048fe40000400000 */
[C---:B----4-:R-:W-:Y:S02]  /*41c10*/  FMUL R6, R15.reuse, R16 ;  /* 0x000000100f067220 */ /* 0x050fe40000400000 */
[----:B------:R-:W-:-:S03]  /*41c20*/  FMUL R11, R15, R22 ;  /* 0x000000160f0b7220 */ /* 0x000fc60000400000 */
[----:B------:R1:W-:Y:S04]  /*41c30*/  STL [R1+0x98], R6 ;  /* 0x0000980601007387 */ /* 0x0003e80000100800 */
[----:B------:R2:W-:Y:S01]  /*41c40*/  STL [R1+0x7c], R5 ;  /* 0x00007c0501007387 */ /* 0x0005e20000100800 */
[----:B-1----:R-:W-:-:S03]  /*41c50*/  FMUL R6, R15, R20 ;  /* 0x000000140f067220 */ /* 0x002fc60000400000 */
[----:B------:R1:W-:Y:S01]  /*41c60*/  STL [R1+0x94], R11 ;  /* 0x0000940b01007387 */ /* 0x0003e20000100800 */
[----:B--2---:R-:W-:-:S03]  /*41c70*/  FMUL R5, R15, R18 ;  /* 0x000000120f057220 */ /* 0x004fc60000400000 */
[----:B------:R-:W2:Y:S04]  /*41c80*/  LDL.LU R22, [R1+0xe0] ;  /* 0x0000e00001167983 */ /* 0x000ea80000300800 */
[----:B------:R3:W-:Y:S01]  /*41c90*/  STL [R1+0x74], R6 ;  /* 0x0000740601007387 */ /* 0x0007e20000100800 */
[----:B-1----:R-:W-:-:S03]  /*41ca0*/  FMUL R11, R15, R21 ;  /* 0x000000150f0b7220 */ /* 0x002fc60000400000 */
[----:B------:R-:W4:Y:S01]  /*41cb0*/  LDL.LU R20, [R1+0xe8] ;  /* 0x0000e80001147983 */ /* 0x000f220000300800 */
[----:B---3--:R-:W-:-:S03]  /*41cc0*/  FMUL R6, R15, R24 ;  /* 0x000000180f067220 */ /* 0x008fc60000400000 */
[----:B------:R1:W-:Y:S04]  /*41cd0*/  STL [R1+0x90], R5 ;  /* 0x0000900501007387 */ /* 0x0003e80000100800 */
[----:B------:R-:W3:Y:S04]  /*41ce0*/  LDL.LU R18, [R1+0xf0] ;  /* 0x0000f00001127983 */ /* 0x000ee80000300800 */
[----:B------:R0:W-:Y:S01]  /*41cf0*/  STL [R1+0x70], R6 ;  /* 0x0000700601007387 */ /* 0x0001e20000100800 */
[----:B-1----:R-:W-:-:S03]  /*41d00*/  FMUL R5, R15, R25 ;  /* 0x000000190f057220 */ /* 0x002fc60000400000 */
[----:B0-----:R-:W3:Y:S04]  /*41d10*/  LDL.LU R6, [R1+0x11c] ;  /* 0x00011c0001067983 */ /* 0x001ee80000300800 */
[----:B------:R0:W-:Y:S04]  /*41d20*/  STL [R1+0x88], R11 ;  /* 0x0000880b01007387 */ /* 0x0001e80000100800 */
[----:B------:R-:W3:Y:S04]  /*41d30*/  LDL.LU R26, [R1+0x124] ;  /* 0x00012400011a7983 */ /* 0x000ee80000300800 */
[----:B------:R1:W-:Y:S01]  /*41d40*/  STL [R1+0x6c], R5 ;  /* 0x00006c0501007387 */ /* 0x0003e20000100800 */
[----:B0-----:R-:W-:-:S03]  /*41d50*/  FMUL R11, R15, R19 ;  /* 0x000000130f0b7220 */ /* 0x001fc60000400000 */
[----:B------:R-:W3:Y:S04]  /*41d60*/  LDL.LU R16, [R1+0x12c] ;  /* 0x00012c0001107983 */ /* 0x000ee80000300800 */
[----:B------:R-:W3:Y:S01]  /*41d70*/  LDL.LU R24, [R1+0x134] ;  /* 0x0001340001187983 */ /* 0x000ee20000300800 */
[C---:B-1----:R-:W-:Y:S02]  /*41d80*/  FMUL R5, R15.reuse, R12 ;  /* 0x0000000c0f057220 */ /* 0x042fe40000400000 */
[C---:B-----5:R-:W-:Y:S01]  /*41d90*/  FMUL R12, R15.reuse, R23 ;  /* 0x000000170f0c7220 */ /* 0x060fe20000400000 */
[----:B------:R-:W5:Y:S04]  /*41da0*/  LDL.LU R21, [R1+0x138] ;  /* 0x0001380001157983 */ /* 0x000f680000300800 */
[----:B------:R-:W5:Y:S04]  /*41db0*/  LDL.LU R25, [R1+0x13c] ;  /* 0x00013c0001197983 */ /* 0x000f680000300800 */
[----:B------:R0:W-:Y:S04]  /*41dc0*/  STL [R1+0x80], R5 ;  /* 0x0000800501007387 */ /* 0x0001e80000100800 */
[----:B------:R1:W-:Y:S01]  /*41dd0*/  STL [R1+0x60], R12 ;  /* 0x0000600c01007387 */ /* 0x0003e20000100800 */
[----:B0-----:R-:W-:-:S03]  /*41de0*/  FMUL R5, R15, R17 ;  /* 0x000000110f057220 */ /* 0x001fc60000400000 */
[----:B------:R-:W5:Y:S04]  /*41df0*/  LDL.LU R15, [R1+0x110] ;  /* 0x00011000010f7983 */ /* 0x000f680000300800 */
[----:B------:R0:W-:Y:S01]  /*41e00*/  STL [R1+0x78], R11 ;  /* 0x0000780b01007387 */ /* 0x0001e20000100800 */
[----:B------:R-:W-:-:S03]  /*41e10*/  FMUL R19, R14, R28 ;  /* 0x0000001c0e137220 */ /* 0x000fc60000400000 */
[----:B------:R-:W-:Y:S04]  /*41e20*/  STL [R1+0x5c], R5 ;  /* 0x00005c0501007387 */ /* 0x000fe80000100800 */
[----:B-1----:R-:W5:Y:S01]  /*41e30*/  LDL.LU R12, [R1+0x140] ;  /* 0x00014000010c7983 */ /* 0x002f620000300800 */
[----:B0-----:R-:W-:-:S03]  /*41e40*/  LEA.HI.X.SX32 R11, R3, R0, 0x1, P6 ;  /* 0x00000000030b7211 */ /* 0x001fc600030f0eff */
[----:B------:R-:W5:Y:S04]  /*41e50*/  LDL.LU R23, [R1+0x144] ;  /* 0x0001440001177983 */ /* 0x000f680000300800 */
[----:B------:R0:W-:Y:S04]  /*41e60*/  STL.64 [R1+0x1e8], R10 ;  /* 0x0001e80a01007387 */ /* 0x0001e80000100a00 */
[----:B0-----:R-:W5:Y:S04]  /*41e70*/  LDL.LU R11, [R1+0x108] ;  /* 0x00010800010b7983 */ /* 0x001f680000300800 */
[----:B------:R-:W5:Y:S04]  /*41e80*/  LDL.LU R28, [R1+0x100] ;  /* 0x00010000011c7983 */ /* 0x000f680000300800 */
[----:B------:R-:W5:Y:S04]  /*41e90*/  LDL.LU R17, [R1+0x148] ;  /* 0x0001480001117983 */ /* 0x000f680000300800 */
[----:B------:R0:W-:Y:S02]  /*41ea0*/  STL [R1+0x68], R19 ;  /* 0x0000681301007387 */ /* 0x0001e40000100800 */
[----:B0-----:R-:W-:-:S02]  /*41eb0*/  FMUL R19, R14, R8 ;  /* 0x000000080e137220 */ /* 0x001fc40000400000 */
[----:B------:R-:W5:Y:S04]  /*41ec0*/  LDL.LU R8, [R1+0xf8] ;  /* 0x0000f80001087983 */ /* 0x000f680000300800 */
[----:B------:R0:W-:Y:S04]  /*41ed0*/  STL [R1+0x4c], R19 ;  /* 0x00004c1301007387 */ /* 0x0001e80000100800 */
[----:B0-----:R-:W5:Y:S01]  /*41ee0*/  LDL.LU R19, [R1+0x14c] ;  /* 0x00014c0001137983 */ /* 0x001f620000300800 */
[----:B------:R-:W-:-:S05]  /*41ef0*/  FMUL R27, R14, R27 ;  /* 0x0000001b0e1b7220 */ /* 0x000fca0000400000 */
[----:B------:R-:W-:Y:S01]  /*41f00*/  STL [R1+0x64], R27 ;  /* 0x0000641b01007387 */ /* 0x000fe20000100800 */
[----:B------:R-:W0:Y:S01]  /*41f10*/  MUFU.RCP R5, R9 ;  /* 0x0000000900057308 */ /* 0x000e220000001000 */
[----:B------:R-:W-:-:S04]  /*41f20*/  LEA R4, R13, R3, 0x1 ;  /* 0x000000030d047211 */ /* 0x000fc800078e08ff */
[----:B------:R-:W-:Y:S01]  /*41f30*/  LEA R10, P6, R4, R2, 0x1 ;  /* 0x00000002040a7211 */ /* 0x000fe200078c08ff */
[----:B------:R-:W-:Y:S02]  /*41f40*/  IMAD R3, R13, 0x2, R4 ;  /* 0x000000020d037824 */ /* 0x000fe400078e0204 */
[----:B--2---:R-:W-:-:S05]  /*41f50*/  FMUL R22, R14, R22 ;  /* 0x000000160e167220 */ /* 0x004fca0000400000 */
[----:B------:R1:W-:Y:S01]  /*41f60*/  STL [R1+0x44], R22 ;  /* 0x0000441601007387 */ /* 0x0003e20000100800 */
[----:B----4-:R-:W-:-:S03]  /*41f70*/  FMUL R20, R14, R20 ;  /* 0x000000140e147220 */ /* 0x010fc60000400000 */
[----:B-1----:R-:W2:Y:S01]  /*41f80*/  LDL.LU R22, [R1+0x154] ;  /* 0x0001540001167983 */ /* 0x002ea20000300800 */
[----:B---3--:R-:W-:-:S03]  /*41f90*/  FMUL R18, R14, R18 ;  /* 0x000000120e127220 */ /* 0x008fc60000400000 */
[----:B------:R1:W-:Y:S04]  /*41fa0*/  STL [R1+0x58], R20 ;  /* 0x0000581401007387 */ /* 0x0003e80000100800 */
[----:B-1----:R-:W3:Y:S04]  /*41fb0*/  LDL.LU R20, [R1+0x158] ;  /* 0x0001580001147983 */ /* 0x002ee80000300800 */
[----:B------:R1:W-:Y:S04]  /*41fc0*/  STL [R1+0x3c], R18 ;  /* 0x00003c1201007387 */ /* 0x0003e80000100800 */
[----:B-1----:R-:W4:Y:S01]  /*41fd0*/  LDL.LU R18, [R1+0x15c] ;  /* 0x00015c0001127983 */ /* 0x002f220000300800 */
[----:B-----5:R-:W-:-:S02]  /*41fe0*/  FMUL R15, R14, R15 ;  /* 0x0000000f0e0f7220 */ /* 0x020fc40000400000 */
[C---:B------:R-:W-:Y:S02]  /*41ff0*/  FMUL R27, R14.reuse, R28 ;  /* 0x0000001c0e1b7220 */ /* 0x040fe40000400000 */
[----:B------:R-:W-:-:S05]  /*42000*/  FMUL R8, R14, R8 ;  /* 0x000000080e087220 */ /* 0x000fca0000400000 */
[----:B------:R1:W-:Y:S04]  /*42010*/  STL [R1+0x54], R8 ;  /* 0x0000540801007387 */ /* 0x0003e80000100800 */
[----:B------:R-:W-:Y:S01]  /*42020*/  STL [R1+0x34], R27 ;  /* 0x0000341b01007387 */ /* 0x000fe20000100800 */
[C---:B-1----:R-:W-:Y:S02]  /*42030*/  FMUL R8, R14.reuse, R11 ;  /* 0x0000000b0e087220 */ /* 0x042fe40000400000 */
[----:B------:R-:W-:-:S03]  /*42040*/  FMUL R11, R14, R6 ;  /* 0x000000060e0b7220 */ /* 0x000fc60000400000 */
[----:B------:R1:W-:Y:S01]  /*42050*/  STL [R1+0x50], R8 ;  /* 0x0000500801007387 */ /* 0x0003e20000100800 */
[----:B------:R-:W-:-:S03]  /*42060*/  FMUL R6, R14, R16 ;  /* 0x000000100e067220 */ /* 0x000fc60000400000 */
[----:B------:R-:W-:Y:S01]  /*42070*/  STL [R1+0x30], R15 ;  /* 0x0000300f01007387 */ /* 0x000fe20000100800 */
[----:B-1----:R-:W-:-:S03]  /*42080*/  FMUL R8, R14, R26 ;  /* 0x0000001a0e087220 */ /* 0x002fc60000400000 */
[----:B------:R1:W-:Y:S04]  /*42090*/  STL [R1+0x48], R11 ;  /* 0x0000480b01007387 */ /* 0x0003e80000100800 */
[----:B------:R5:W-:Y:S01]  /*420a0*/  STL [R1+0x2c], R8 ;  /* 0x00002c0801007387 */ /* 0x000be20000100800 */
[----:B-1----:R-:W-:-:S03]  /*420b0*/  FMUL R11, R14, R24 ;  /* 0x000000180e0b7220 */ /* 0x002fc60000400000 */
[----:B------:R1:W-:Y:S01]  /*420c0*/  STL [R1+0x40], R6 ;  /* 0x0000400601007387 */ /* 0x0003e20000100800 */
[----:B-----5:R-:W-:-:S03]  /*420d0*/  FMUL R8, R14, R21 ;  /* 0x000000150e087220 */ /* 0x020fc60000400000 */
[----:B------:R5:W-:Y:S01]  /*420e0*/  STL [R1+0x28], R11 ;  /* 0x0000280b01007387 */ /* 0x000be20000100800 */
[----:B-1----:R-:W-:-:S03]  /*420f0*/  FMUL R6, R14, R25 ;  /* 0x000000190e067220 */ /* 0x002fc60000400000 */
[----:B------:R1:W-:Y:S01]  /*42100*/  STL [R1+0x38], R8 ;  /* 0x0000380801007387 */ /* 0x0003e20000100800 */
[----:B-----5:R-:W-:-:S03]  /*42110*/  LEA.HI.X.SX32 R11, R4, R0, 0x1, P6 ;  /* 0x00000000040b7211 */ /* 0x020fc600030f0eff */
[----:B------:R0:W-:Y:S01]  /*42120*/  STL [R1+0x24], R6 ;  /* 0x0000240601007387 */ /* 0x0001e20000100800 */
[----:B------:R-:W-:-:S03]  /*42130*/  LEA R4, R13, R3, 0x1 ;  /* 0x000000030d047211 */ /* 0x000fc600078e08ff */
[----:B------:R-:W5:Y:S01]  /*42140*/  LDL.LU R24, [R1+0x164] ;  /* 0x0001640001187983 */ /* 0x000f620000300800 */
[----:B-1----:R-:W-:-:S03]  /*42150*/  LEA R8, P6, R3, R2, 0x1 ;  /* 0x0000000203087211 */ /* 0x002fc600078c08ff */
[----:B------:R1:W-:Y:S01]  /*42160*/  STL.64 [R1+0x1e0], R10 ;  /* 0x0001e00a01007387 */ /* 0x0003e20000100a00 */
[----:B0-----:R-:W-:-:S03]  /*42170*/  FMUL R6, R5, R12 ;  /* 0x0000000c05067220 */ /* 0x001fc60000400000 */
[----:B------:R-:W5:Y:S01]  /*42180*/  LDL.LU R21, [R1+0x174] ;  /* 0x0001740001157983 */ /* 0x000f620000300800 */
[----:B------:R0:W2:Y:S03]  /*42190*/  MUFU.RCP R13, R7 ;  /* 0x00000007000d7308 */ /* 0x0000a60000001000 */
[----:B------:R1:W-:Y:S04]  /*421a0*/  STL [R1+0x1d8], R8 ;  /* 0x0001d80801007387 */ /* 0x0003e80000100800 */
[----:B------:R-:W5:Y:S01]  /*421b0*/  LDL.LU R9, [R1+0x184] ;  /* 0x0001840001097983 */ /* 0x000f620000300800 */
[----:B0-----:R-:W-:-:S03]  /*421c0*/  FMUL R7, R5, R23 ;  /* 0x0000001705077220 */ /* 0x001fc60000400000 */
[----:B------:R-:W5:Y:S01]  /*421d0*/  LDL.LU R14, [R1+0x18c] ;  /* 0x00018c00010e7983 */ /* 0x000f620000300800 */
[----:B------:R-:W-:-:S03]  /*421e0*/  FMUL R28, R5, R19 ;  /* 0x00000013051c7220 */ /* 0x000fc60000400000 */
[----:B-1----:R-:W5:Y:S04]  /*421f0*/  LDL.LU R11, [R1+0x194] ;  /* 0x00019400010b7983 */ /* 0x002f680000300800 */
[----:B------:R0:W-:Y:S04]  /*42200*/  STL [R1+0x20], R6 ;  /* 0x0000200601007387 */ /* 0x0001e80000100800 */
[----:B------:R-:W-:Y:S04]  /*42210*/  STL [R1], R7 ;  /* 0x0000000701007387 */ /* 0x000fe80000100800 */
[----:B------:R-:W5:Y:S01]  /*42220*/  LDL.LU R8, [R1+0x19c] ;  /* 0x00019c0001087983 */ /* 0x000f620000300800 */
[----:B0-----:R-:W-:-:S03]  /*42230*/  FMUL R6, R5, R17 ;  /* 0x0000001105067220 */ /* 0x001fc60000400000 */
[----:B------:R-:W5:Y:S04]  /*42240*/  LDL.LU R17, [R1+0x1a4] ;  /* 0x0001a40001117983 */ /* 0x000f680000300800 */
[----:B------:R-:W-:Y:S04]  /*42250*/  STL [R1+0x1c], R6 ;  /* 0x00001c0601007387 */ /* 0x000fe80000100800 */
[----:B------:R0:W-:Y:S04]  /*42260*/  STL.64 [R1+0x1ac0], R28 ;  /* 0x001ac01c01007387 */ /* 0x0001e80000100a00 */
[----:B0-----:R-:W5:Y:S04]  /*42270*/  LDL.LU R28, [R1+0x16c] ;  /* 0x00016c00011c7983 */ /* 0x001f680000300800 */
[----:B------:R-:W5:Y:S01]  /*42280*/  LDL.LU R29, [R1+0x17c] ;  /* 0x00017c00011d7983 */ /* 0x000f620000300800 */
[----:B--2---:R-:W-:-:S05]  /*42290*/  FMUL R7, R5, R22 ;  /* 0x0000001605077220 */ /* 0x004fca0000400000 */
[----:B------:R0:W-:Y:S04]  /*422a0*/  STL [R1+0x18], R7 ;  /* 0x0000180701007387 */ /* 0x0001e80000100800 */
[----:B------:R-:W2:Y:S04]  /*422b0*/  LDL.LU R27, [R1+0x160] ;  /* 0x00016000011b7983 */ /* 0x000ea80000300800 */
[----:B0-----:R-:W2:Y:S01]  /*422c0*/  LDL.LU R7, [R1+0x168] ;  /* 0x0001680001077983 */ /* 0x001ea20000300800 */
[C---:B---3--:R-:W-:Y:S02]  /*422d0*/  FMUL R25, R5.reuse, R20 ;  /* 0x0000001405197220 */ /* 0x048fe40000400000 */
[----:B----4-:R-:W-:-:S05]  /*422e0*/  FMUL R6, R5, R18 ;  /* 0x0000001205067220 */ /* 0x010fca0000400000 */
[----:B------:R0:W-:Y:S04]  /*422f0*/  STL [R1+0x14], R6 ;  /* 0x0000140601007387 */ /* 0x0001e80000100800 */
[----:B------:R-:W3:Y:S04]  /*42300*/  LDL.LU R26, [R1+0x170] ;  /* 0x00017000011a7983 */ /* 0x000ee80000300800 */
[----:B------:R-:W4:Y:S04]  /*42310*/  LDL.LU R15, [R1+0x178] ;  /* 0x00017800010f7983 */ /* 0x000f280000300800 */
[----:B------:R-:W2:Y:S04]  /*42320*/  LDL.LU R23, [R1+0x180] ;  /* 0x0001800001177983 */ /* 0x000ea80000300800 */
[----:B------:R-:W2:Y:S04]  /*42330*/  LDL.LU R16, [R1+0x188] ;  /* 0x0001880001107983 */ /* 0x000ea80000300800 */
[----:B------:R-:W2:Y:S04]  /*42340*/  LDL.LU R22, [R1+0x190] ;  /* 0x0001900001167983 */ /* 0x000ea80000300800 */
[----:B0-----:R-:W2:Y:S04]  /*42350*/  LDL.LU R6, [R1+0x198] ;  /* 0x0001980001067983 */ /* 0x001ea80000300800 */
[----:B------:R-:W2:Y:S04]  /*42360*/  LDL.LU R10, [R1+0x1ac] ;  /* 0x0001ac00010a7983 */ /* 0x000ea80000300800 */
[----:B------:R-:W2:Y:S04]  /*42370*/  LDL.LU R18, [R1+0x1b0] ;  /* 0x0001b00001127983 */ /* 0x000ea80000300800 */
[----:B------:R-:W2:Y:S04]  /*42380*/  LDL.LU R12, [R1+0x1b4] ;  /* 0x0001b400010c7983 */ /* 0x000ea80000300800 */
[----:B------:R-:W2:Y:S04]  /*42390*/  LDL.LU R19, [R1+0x1b8] ;  /* 0x0001b80001137983 */ /* 0x000ea80000300800 */
[----:B------:R-:W2:Y:S01]  /*423a0*/  LDL.LU R20, [R1+0x1bc] ;  /* 0x0001bc0001147983 */ /* 0x000ea20000300800 */
[----:B-----5:R-:W-:-:S05]  /*423b0*/  FMUL R24, R5, R24 ;  /* 0x0000001805187220 */ /* 0x020fca0000400000 */
[----:B------:R0:W-:Y:S01]  /*423c0*/  STL.64 [R1+0x1ab8], R24 ;  /* 0x001ab81801007387 */ /* 0x0001e20000100a00 */
[C---:B------:R-:W-:Y:S02]  /*423d0*/  FMUL R28, R5.reuse, R28 ;  /* 0x0000001c051c7220 */ /* 0x040fe40000400000 */
[C---:B0-----:R-:W-:Y:S02]  /*423e0*/  FMUL R24, R5.reuse, R29 ;  /* 0x0000001d05187220 */ /* 0x041fe40000400000 */
[----:B------:R-:W-:-:S05]  /*423f0*/  FMUL R29, R5, R14 ;  /* 0x0000000e051d7220 */ /* 0x000fca0000400000 */
[----:B------:R0:W-:Y:S04]  /*42400*/  STL.64 [R1+0x1ac8], R28 ;  /* 0x001ac81c01007387 */ /* 0x0001e80000100a00 */
[----:B0-----:R0:W5:Y:S01]  /*42410*/  LDL.64 R28, [R1+0x1d8] ;  /* 0x0001d800011c7983 */ /* 0x0011620000100a00 */
[C---:B------:R-:W-:Y:S02]  /*42420*/  FMUL R14, R5.reuse, R8 ;  /* 0x00000008050e7220 */ /* 0x040fe40000400000 */
[C---:B------:R-:W-:Y:S02]  /*42430*/  FMUL R21, R5.reuse, R21 ;  /* 0x0000001505157220 */ /* 0x040fe40000400000 */
[C---:B------:R-:W-:Y:S02]  /*42440*/  FMUL R9, R5.reuse, R9 ;  /* 0x0000000905097220 */ /* 0x040fe40000400000 */
[----:B------:R-:W-:-:S02]  /*42450*/  FMUL R11, R5, R11 ;  /* 0x0000000b050b7220 */ /* 0x000fc40000400000 */
[----:B------:R-:W-:Y:S02]  /*42460*/  FMUL R8, R5, R17 ;  /* 0x0000001105087220 */ /* 0x000fe40000400000 */
[----:B------:R-:W2:Y:S01]  /*42470*/  LDL.LU R5, [R1+0x1a8] ;  /* 0x0001a80001057983 */ /* 0x000ea20000300800 */
[----:B-----5:R-:W-:-:S03]  /*42480*/  LEA.HI.X.SX32 R29, R3, R0, 0x1, P6 ;  /* 0x00000000031d7211 */ /* 0x020fc600030f0eff */
[----:B------:R-:W5:Y:S04]  /*42490*/  LDL.LU R3, [R1+0x1a0] ;  /* 0x0001a00001037983 */ /* 0x000f680000300800 */
[----:B------:R1:W-:Y:S04]  /*424a0*/  STL [R1+0x1dc], R29 ;  /* 0x0001dc1d01007387 */ /* 0x0003e80000100800 */
[----:B-1----:R-:W5:Y:S01]  /*424b0*/  LDL.LU R29, [R1+0x1c0] ;  /* 0x0001c000011d7983 */ /* 0x002f620000300800 */
[----:B------:R-:W-:Y:S01]  /*424c0*/  LEA R28, P6, R4, R2, 0x1 ;  /* 0x00000002041c7211 */ /* 0x000fe200078c08ff */
[----:B--2---:R-:W-:-:S02]  /*424d0*/  FMUL R27, R13, R27 ;  /* 0x0000001b0d1b7220 */ /* 0x004fc40000400000 */
[C---:B------:R-:W-:Y:S02]  /*424e0*/  FMUL R7, R13.reuse, R7 ;  /* 0x000000070d077220 */ /* 0x040fe40000400000 */
[C---:B---3--:R-:W-:Y:S02]  /*424f0*/  FMUL R26, R13.reuse, R26 ;  /* 0x0000001a0d1a7220 */ /* 0x048fe40000400000 */
[C---:B----4-:R-:W-:Y:S02]  /*42500*/  FMUL R15, R13.reuse, R15 ;  /* 0x0000000f0d0f7220 */ /* 0x050fe40000400000 */
[C---:B------:R-:W-:Y:S02]  /*42510*/  FMUL R23, R13.reuse, R23 ;  /* 0x000000170d177220 */ /* 0x040fe40000400000 */
[C---:B------:R-:W-:Y:S02]  /*42520*/  FMUL R16, R13.reuse, R16 ;  /* 0x000000100d107220 */ /* 0x040fe40000400000 */
[----:B------:R-:W-:-:S02]  /*42530*/  FMUL R22, R13, R22 ;  /* 0x000000160d167220 */ /* 0x000fc40000400000 */
[C---:B------:R-:W-:Y:S02]  /*42540*/  FMUL R6, R13.reuse, R6 ;  /* 0x000000060d067220 */ /* 0x040fe40000400000 */
[C---:B------:R-:W-:Y:S02]  /*42550*/  FMUL R5, R13.reuse, R5 ;  /* 0x000000050d057220 */ /* 0x040fe40000400000 */
[C---:B------:R-:W-:Y:S02]  /*42560*/  FMUL R10, R13.reuse, R10 ;  /* 0x0000000a0d0a7220 */ /* 0x040fe40000400000 */
[C---:B------:R-:W-:Y:S02]  /*42570*/  FMUL R18, R13.reuse, R18 ;  /* 0x000000120d127220 */ /* 0x040fe40000400000 */
[C---:B------:R-:W-:Y:S02]  /*42580*/  FMUL R12, R13.reuse, R12 ;  /* 0x0000000c0d0c7220 */ /* 0x040fe40000400000 */
[----:B------:R-:W-:-:S02]  /*42590*/  FMUL R19, R13, R19 ;  /* 0x000000130d137220 */ /* 0x000fc40000400000 */
[----:B------:R-:W-:Y:S01]  /*425a0*/  FMUL R20, R13, R20 ;  /* 0x000000140d147220 */ /* 0x000fe20000400000 */
[----:B------:R-:W-:-:S04]  /*425b0*/  MOV R25, c[0x0][0x1c8] ;  /* 0x0000720000197a02 */ /* 0x000fc80000000f00 */
[----:B------:R-:W-:Y:S02]  /*425c0*/  LEA R17, R25, R4, 0x1 ;  /* 0x0000000419117211 */ /* 0x000fe400078e08ff */
[----:B------:R-:W-:Y:S01]  /*425d0*/  F2FP.PACK_AB R5, R5, R18 ;  /* 0x000000120505723e */ /* 0x000fe200000000ff */
[C---:B-----5:R-:W-:Y:S02]  /*425e0*/  FMUL R3, R13.reuse, R3 ;  /* 0x000000030d037220 */ /* 0x060fe40000400000 */
[----:B------:R-:W-:Y:S01]  /*425f0*/  FMUL R13, R13, R29 ;  /* 0x0000001d0d0d7220 */ /* 0x000fe20000400000 */
[----:B------:R-:W-:-:S05]  /*42600*/  LEA.HI.X.SX32 R29, R4, R0, 0x1, P6 ;  /* 0x00000000041d7211 */ /* 0x000fca00030f0eff */
[----:B------:R1:W-:Y:S02]  /*42610*/  STL.64 [R1+0x1d0], R28 ;  /* 0x0001d01c01007387 */ /* 0x0003e40000100a00 */
[----:B-1----:R-:W-:Y:S01]  /*42620*/  IMAD.MOV.U32 R29, RZ, RZ, R14 ;  /* 0x000000ffff1d7224 */ /* 0x002fe200078e000e */
[----:B------:R-:W-:-:S04]  /*42630*/  LEA R28, P6, R17, R2, 0x1 ;  /* 0x00000002111c7211 */ /* 0x000fc800078c08ff */
[----:B------:R-:W-:Y:S02]  /*42640*/  MOV R18, R29 ;  /* 0x0000001d00127202 */ /* 0x000fe40000000f00 */
[----:B------:R-:W-:-:S05]  /*42650*/  LEA.HI.X.SX32 R29, R17, R0, 0x1, P6 ;  /* 0x00000000111d7211 */ /* 0x000fca00030f0eff */
[----:B------:R1:W-:Y:S04]  /*42660*/  STL.64 [R1+0x1c8], R28 ;  /* 0x0001c81c01007387 */ /* 0x0003e80000100a00 */
[----:B-1----:R-:W2:Y:S01]  /*42670*/  LDL.LU.64 R28, [R1+0x1ac8] ;  /* 0x001ac800011c7983 */ /* 0x002ea20000300a00 */
[----:B------:R-:W-:Y:S02]  /*42680*/  LEA R14, R25, R17, 0x1 ;  /* 0x00000011190e7211 */ /* 0x000fe400078e08ff */
[----:B------:R-:W-:Y:S02]  /*42690*/  F2FP.PACK_AB R4, R19, R20 ;  /* 0x000000141304723e */ /* 0x000fe400000000ff */
[----:B------:R-:W-:Y:S02]  /*426a0*/  F2FP.PACK_AB R6, R16, R6 ;  /* 0x000000061006723e */ /* 0x000fe400000000ff */
[----:B------:R-:W-:Y:S01]  /*426b0*/  F2FP.PACK_AB R7, R7, R15 ;  /* 0x0000000f0707723e */ /* 0x000fe200000000ff */
[----:B------:R-:W-:Y:S01]  /*426c0*/  IMAD.MOV.U32 R15, RZ, RZ, R24 ;  /* 0x000000ffff0f7224 */ /* 0x000fe200078e0018 */
[----:B--2---:R-:W-:Y:S01]  /*426d0*/  MOV R17, R29 ;  /* 0x0000001d00117202 */ /* 0x004fe20000000f00 */
[----:B------:R-:W-:Y:S01]  /*426e0*/  IMAD.MOV.U32 R20, RZ, RZ, R28 ;  /* 0x000000ffff147224 */ /* 0x000fe200078e001c */
[----:B------:R-:W-:-:S02]  /*426f0*/  LEA R28, P6, R14, R2, 0x1 ;  /* 0x000000020e1c7211 */ /* 0x000fc400078c08ff */
[----:B------:R-:W-:-:S04]  /*42700*/  MOV R29, R17 ;  /* 0x00000011001d7202 */ /* 0x000fc80000000f00 */
[----:B------:R-:W-:Y:S02]  /*42710*/  MOV R16, R29 ;  /* 0x0000001d00107202 */ /* 0x000fe40000000f00 */
[----:B------:R-:W-:-:S05]  /*42720*/  LEA.HI.X.SX32 R29, R14, R0, 0x1, P6 ;  /* 0x000000000e1d7211 */ /* 0x000fca00030f0eff */
[----:B------:R1:W-:Y:S01]  /*42730*/  STL.64 [R1+0x1c0], R28 ;  /* 0x0001c01c01007387 */ /* 0x0003e20000100a00 */
[----:B------:R-:W-:-:S03]  /*42740*/  LEA R17, R25, R14, 0x1 ;  /* 0x0000000e19117211 */ /* 0x000fc600078e08ff */
[----:B-1----:R-:W2:Y:S01]  /*42750*/  LDL.LU.64 R28, [R1+0x1ac0] ;  /* 0x001ac000011c7983 */ /* 0x002ea20000300a00 */
[----:B------:R-:W-:Y:S02]  /*42760*/  LEA R24, P6, R17, R2, 0x1 ;  /* 0x0000000211187211 */ /* 0x000fe400078c08ff */
[----:B------:R-:W-:Y:S02]  /*42770*/  LEA R14, R25, R17, 0x1 ;  /* 0x00000011190e7211 */ /* 0x000fe400078e08ff */
[----:B------:R-:W-:-:S05]  /*42780*/  LEA.HI.X.SX32 R25, R17, R0, 0x1, P6 ;  /* 0x0000000011197211 */ /* 0x000fca00030f0eff */
[----:B------:R1:W-:Y:S04]  /*42790*/  STL.64 [R1+0x1b8], R24 ;  /* 0x0001b81801007387 */ /* 0x0003e80000100a00 */
[----:B-1----:R-:W3:Y:S01]  /*427a0*/  LDL.LU.64 R24, [R1+0x1ab8] ;  /* 0x001ab80001187983 */ /* 0x002ee20000300a00 */
[----:B------:R-:W-:-:S03]  /*427b0*/  F2FP.PACK_AB R8, R11, R8 ;  /* 0x000000080b08723e */ /* 0x000fc600000000ff */
[----:B------:R1:W-:Y:S04]  /*427c0*/  STL [R1+0x1aa8], R19 ;  /* 0x001aa81301007387 */ /* 0x0003e80000100800 */
[----:B------:R-:W4:Y:S01]  /*427d0*/  LDL.LU R11, [R1] ;  /* 0x00000000010b7983 */ /* 0x000f220000300800 */
[----:B-1----:R-:W-:Y:S02]  /*427e0*/  MOV R19, R16 ;  /* 0x0000001000137202 */ /* 0x002fe40000000f00 */
[----:B------:R-:W-:Y:S02]  /*427f0*/  F2FP.PACK_AB R9, R21, R9 ;  /* 0x000000091509723e */ /* 0x000fe400000000ff */
[----:B------:R-:W-:Y:S01]  /*42800*/  MOV R21, R18 ;  /* 0x0000001200157202 */ /* 0x000fe20000000f00 */
[----:B--2---:R1:W-:Y:S02]  /*42810*/  STS.128 [R29], R4 ;  /* 0x000000041d007388 */ /* 0x0043e40000000c00 */
[----:B-1----:R-:W-:-:S02]  /*42820*/  MOV R6, c[0x0][0x1c8] ;  /* 0x0000720000067a02 */ /* 0x002fc40000000f00 */
[----:B------:R-:W-:Y:S02]  /*42830*/  F2FP.PACK_AB R4, R12, R13 ;  /* 0x0000000d0c04723e */ /* 0x000fe400000000ff */
[----:B------:R-:W-:Y:S01]  /*42840*/  LEA R12, P6, R14, R2, 0x1 ;  /* 0x000000020e0c7211 */ /* 0x000fe200078c08ff */
[----:B------:R-:W-:-:S03]  /*42850*/  IMAD R7, R6, 0x2, R14 ;  /* 0x0000000206077824 */ /* 0x000fc600078e020e */
[----:B------:R-:W-:Y:S02]  /*42860*/  LEA.HI.X.SX32 R13, R14, R0, 0x1, P6 ;  /* 0x000000000e0d7211 */ /* 0x000fe400030f0eff */
[----:B------:R-:W-:Y:S02]  /*42870*/  LEA R16, P6, R7, R2, 0x1 ;  /* 0x0000000207107211 */ /* 0x000fe400078c08ff */
[----:B------:R-:W-:Y:S01]  /*42880*/  F2FP.PACK_AB R5, R3, R10 ;  /* 0x0000000a0305723e */ /* 0x000fe200000000ff */
[----:B------:R1:W-:Y:S01]  /*42890*/  STL.64 [R1+0x1b0], R12 ;  /* 0x0001b00c01007387 */ /* 0x0003e20000100a00 */
[----:B------:R-:W-:Y:S02]  /*428a0*/  LEA.HI.X.SX32 R17, R7, R0, 0x1, P6 ;  /* 0x0000000007117211 */ /* 0x000fe400030f0eff */
[----:B------:R-:W-:Y:S01]  /*428b0*/  LEA R3, R6, R7, 0x1 ;  /* 0x0000000706037211 */ /* 0x000fe200078e08ff */
[----:B------:R-:W2:Y:S01]  /*428c0*/  LDL.LU R14, [R1+0x14] ;  /* 0x00001400010e7983 */ /* 0x000ea20000300800 */
[----:B------:R-:W-:-:S03]  /*428d0*/  F2FP.PACK_AB R6, R23, R22 ;  /* 0x000000161706723e */ /* 0x000fc600000000ff */
[----:B------:R-:W5:Y:S01]  /*428e0*/  LDL.LU R22, [R1+0x20] ;  /* 0x0000200001167983 */ /* 0x000f620000300800 */
[----:B-1----:R-:W-:-:S03]  /*428f0*/  MOV R13, R15 ;  /* 0x0000000f000d7202 */ /* 0x002fc60000000f00 */
[----:B------:R-:W5:Y:S01]  /*42900*/  LDL.LU R15, [R1+0x1c] ;  /* 0x00001c00010f7983 */ /* 0x000f620000300800 */
[----:B---3--:R-:W-:-:S03]  /*42910*/  F2FP.PACK_AB R10, R25, R24 ;  /* 0x00000018190a723e */ /* 0x008fc600000000ff */
[----:B------:R1:W-:Y:S04]  /*42920*/  STL.64 [R1+0x1a8], R16 ;  /* 0x0001a81001007387 */ /* 0x0003e80000100a00 */
[----:B------:R-:W2:Y:S01]  /*42930*/  LDL.LU R25, [R1+0x18] ;  /* 0x0000180001197983 */ /* 0x000ea20000300800 */
[----:B-1----:R-:W-:-:S04]  /*42940*/  LEA R16, P6, R3, R2, 0x1 ;  /* 0x0000000203107211 */ /* 0x002fc800078c08ff */
[----:B------:R-:W-:Y:S02]  /*42950*/  LEA.HI.X.SX32 R17, R3, R0, 0x1, P6 ;  /* 0x0000000003117211 */ /* 0x000fe400030f0eff */
[----:B------:R-:W-:-:S03]  /*42960*/  F2FP.PACK_AB R7, R27, R26 ;  /* 0x0000001a1b07723e */ /* 0x000fc600000000ff */
[----:B------:R1:W-:Y:S01]  /*42970*/  STL.64 [R1+0x1a0], R16 ;  /* 0x0001a01001007387 */ /* 0x0003e20000100a00 */
[----:B------:R-:W-:-:S03]  /*42980*/  MOV R24, R20 ;  /* 0x0000001400187202 */ /* 0x000fc60000000f00 */
[----:B------:R3:W-:Y:S04]  /*42990*/  STS.128 [R29+0x400], R4 ;  /* 0x000400041d007388 */ /* 0x0007e80000000c00 */
[----:B-1----:R-:W2:Y:S04]  /*429a0*/  LDL.LU R17, [R1+0x30] ;  /* 0x0000300001117983 */ /* 0x002ea80000300800 */
[----:B------:R-:W2:Y:S04]  /*429b0*/  LDL.LU R16, [R1+0x2c] ;  /* 0x00002c0001107983 */ /* 0x000ea80000300800 */
[----:B------:R-:W2:Y:S04]  /*429c0*/  LDL.LU R18, [R1+0x3c] ;  /* 0x00003c0001127983 */ /* 0x000ea80000300800 */
[----:B------:R-:W2:Y:S04]  /*429d0*/  LDL.LU R20, [R1+0x34] ;  /* 0x0000340001147983 */ /* 0x000ea80000300800 */
[----:B---3--:R-:W3:Y:S04]  /*429e0*/  LDL.LU R5, [R1+0x28] ;  /* 0x0000280001057983 */ /* 0x008ee80000300800 */
[----:B------:R-:W3:Y:S01]  /*429f0*/  LDL.LU R6, [R1+0x24] ;  /* 0x0000240001067983 */ /* 0x000ee20000300800 */
[----:B------:R-:W-:-:S05]  /*42a00*/  IMAD.MOV.U32 R23, RZ, RZ, c[0x0][0x1c8] ;  /* 0x00007200ff177624 */ /* 0x000fca00078e00ff */
[----:B------:R-:W-:-:S04]  /*42a10*/  LEA R12, R23, R3, 0x1 ;  /* 0x00000003170c7211 */ /* 0x000fc800078e08ff */
[C---:B------:R-:W-:Y:S02]  /*42a20*/  LEA R26, P6, R12.reuse, R2, 0x1 ;  /* 0x000000020c1a7211 */ /* 0x040fe400078c08ff */
[----:B----4-:R-:W-:Y:S02]  /*42a30*/  F2FP.PACK_AB R11, R11, R28 ;  /* 0x0000001c0b0b723e */ /* 0x010fe400000000ff */
[----:B------:R-:W-:Y:S01]  /*42a40*/  LEA.HI.X.SX32 R27, R12, R0, 0x1, P6 ;  /* 0x000000000c1b7211 */ /* 0x000fe200030f0eff */
[----:B------:R-:W-:Y:S01]  /*42a50*/  IMAD.MOV.U32 R28, RZ, RZ, R21 ;  /* 0x000000ffff1c7224 */ /* 0x000fe200078e0015 */
[----:B------:R-:W-:Y:S01]  /*42a60*/  LEA R3, R23, R12, 0x1 ;  /* 0x0000000c17037211 */ /* 0x000fe200078e08ff */
[----:B------:R-:W4:Y:S01]  /*42a70*/  LDL.LU R21, [R1+0x4c] ;  /* 0x00004c0001157983 */ /* 0x000f220000300800 */
[----:B------:R-:W-:-:S03]  /*42a80*/  MOV R7, R19 ;  /* 0x0000001300077202 */ /* 0x000fc60000000f00 */
[----:B------:R-:W4:Y:S01]  /*42a90*/  LDL.LU R19, [R1+0x44] ;  /* 0x0000440001137983 */ /* 0x000f220000300800 */
[----:B------:R-:W-:-:S03]  /*42aa0*/  LEA R4, R23, R3, 0x1 ;  /* 0x0000000317047211 */ /* 0x000fc600078e08ff */
[----:B------:R1:W-:Y:S04]  /*42ab0*/  STL.64 [R1+0x198], R26 ;  /* 0x0001981a01007387 */ /* 0x0003e80000100a00 */
[----:B------:R0:W-:Y:S01]  /*42ac0*/  STS.128 [R29+0x80], R8 ;  /* 0x000080081d007388 */ /* 0x0001e20000000c00 */
[----:B-1----:R-:W-:-:S04]  /*42ad0*/  LEA R26, P6, R3, R2, 0x1 ;  /* 0x00000002031a7211 */ /* 0x002fc800078c08ff */
[----:B------:R-:W-:Y:S02]  /*42ae0*/  LEA.HI.X.SX32 R27, R3, R0, 0x1, P6 ;  /* 0x00000000031b7211 */ /* 0x000fe400030f0eff */
[----:B0-----:R-:W-:-:S03]  /*42af0*/  LEA R8, P6, R4, R2, 0x1 ;  /* 0x0000000204087211 */ /* 0x001fc600078c08ff */
[----:B------:R0:W-:Y:S01]  /*42b00*/  STL.64 [R1+0x190], R26 ;  /* 0x0001901a01007387 */ /* 0x0001e20000100a00 */
[----:B------:R-:W-:Y:S02]  /*42b10*/  F2FP.PACK_AB R12, R7, R28 ;  /* 0x0000001c070c723e */ /* 0x000fe400000000ff */
[----:B------:R-:W-:Y:S01]  /*42b20*/  LEA.HI.X.SX32 R9, R4, R0, 0x1, P6 ;  /* 0x0000000004097211 */ /* 0x000fe200030f0eff */
[----:B------:R-:W4:Y:S01]  /*42b30*/  LDL.LU R28, [R1+0x40] ;  /* 0x00004000011c7983 */ /* 0x000f220000300800 */
[----:B------:R-:W-:-:S03]  /*42b40*/  LEA R3, R23, R4, 0x1 ;  /* 0x0000000417037211 */ /* 0x000fc600078e08ff */
[----:B0-----:R-:W4:Y:S04]  /*42b50*/  LDL.LU R26, [R1+0x38] ;  /* 0x00003800011a7983 */ /* 0x001f280000300800 */
[----:B------:R0:W-:Y:S01]  /*42b60*/  STL.64 [R1+0x188], R8 ;  /* 0x0001880801007387 */ /* 0x0001e20000100a00 */
[----:B------:R-:W-:Y:S01]  /*42b70*/  F2FP.PACK_AB R13, R24, R13 ;  /* 0x0000000d180d723e */ /* 0x000fe200000000ff */
[----:B------:R-:W-:Y:S02]  /*42b80*/  IMAD R7, R23, 0x2, R3 ;  /* 0x0000000217077824 */ /* 0x000fe400078e0203 */
[----:B------:R-:W4:Y:S04]  /*42b90*/  LDL.LU R27, [R1+0x60] ;  /* 0x00006000011b7983 */ /* 0x000f280000300800 */
[----:B------:R-:W4:Y:S01]  /*42ba0*/  LDL.LU R24, [R1+0x5c] ;  /* 0x00005c0001187983 */ /* 0x000f220000300800 */
[----:B0-----:R-:W-:-:S04]  /*42bb0*/  LEA R8, P6, R3, R2, 0x1 ;  /* 0x0000000203087211 */ /* 0x001fc800078c08ff */
[----:B------:R-:W-:Y:S02]  /*42bc0*/  LEA.HI.X.SX32 R9, R3, R0, 0x1, P6 ;  /* 0x0000000003097211 */ /* 0x000fe400030f0eff */
[----:B-----5:R-:W-:Y:S02]  /*42bd0*/  F2FP.PACK_AB R15, R22, R15 ;  /* 0x0000000f160f723e */ /* 0x020fe400000000ff */
[----:B--2---:R-:W-:Y:S02]  /*42be0*/  F2FP.PACK_AB R14, R25, R14 ;  /* 0x0000000e190e723e */ /* 0x004fe400000000ff */
[----:B------:R-:W2:Y:S04]  /*42bf0*/  LDL.LU R25, [R1+0x50] ;  /* 0x0000500001197983 */ /* 0x000ea80000300800 */
[----:B------:R-:W2:Y:S04]  /*42c00*/  LDL.LU R22, [R1+0x48] ;  /* 0x0000480001167983 */ /* 0x000ea80000300800 */
[----:B------:R0:W-:Y:S02]  /*42c10*/  STL.64 [R1+0x180], R8 ;  /* 0x0001800801007387 */ /* 0x0001e40000100a00 */
[----:B0-----:R-:W-:-:S04]  /*42c20*/  LEA R8, P6, R7, R2, 0x1 ;  /* 0x0000000207087211 */ /* 0x001fc800078c08ff */
[----:B------:R-:W-:-:S05]  /*42c30*/  LEA.HI.X.SX32 R9, R7, R0, 0x1, P6 ;  /* 0x0000000007097211 */ /* 0x000fca00030f0eff */
[----:B------:R0:W-:Y:S04]  /*42c40*/  STL.64 [R1+0xa8], R8 ;  /* 0x0000a80801007387 */ /* 0x0001e80000100a00 */
[----:B0-----:R-:W5:Y:S01]  /*42c50*/  LDL.LU R9, [R1+0x6c] ;  /* 0x00006c0001097983 */ /* 0x001f620000300800 */
[----:B---3--:R-:W-:Y:S02]  /*42c60*/  F2FP.PACK_AB R4, R5, R6 ;  /* 0x000000060504723e */ /* 0x008fe400000000ff */
[----:B------:R-:W-:Y:S02]  /*42c70*/  F2FP.PACK_AB R5, R17, R16 ;  /* 0x000000101105723e */ /* 0x000fe400000000ff */
[----:B------:R-:W3:Y:S01]  /*42c80*/  LDL.LU R17, [R1+0x7c] ;  /* 0x00007c0001117983 */ /* 0x000ee20000300800 */
[----:B------:R-:W-:-:S03]  /*42c90*/  F2FP.PACK_AB R6, R18, R20 ;  /* 0x000000141206723e */ /* 0x000fc600000000ff */
[----:B------:R-:W3:Y:S04]  /*42ca0*/  LDL.LU R16, [R1+0x74] ;  /* 0x0000740001107983 */ /* 0x000ee80000300800 */
[----:B------:R-:W5:Y:S04]  /*42cb0*/  LDL.LU R18, [R1+0x68] ;  /* 0x0000680001127983 */ /* 0x000f680000300800 */
[----:B------:R-:W5:Y:S01]  /*42cc0*/  LDL.LU R20, [R1+0x64] ;  /* 0x0000640001147983 */ /* 0x000f620000300800 */
[----:B------:R-:W-:-:S03]  /*42cd0*/  LEA R3, R23, R7, 0x1 ;  /* 0x0000000717037211 */ /* 0x000fc600078e08ff */
[----:B------:R0:W-:Y:S01]  /*42ce0*/  STS.128 [R29+0x480], R12 ;  /* 0x0004800c1d007388 */ /* 0x0001e20000000c00 */
[----:B------:R-:W-:Y:S02]  /*42cf0*/  LEA R10, P6, R3, R2, 0x1 ;  /* 0x00000002030a7211 */ /* 0x000fe400078c08ff */
[----:B------:R-:W-:Y:S02]  /*42d00*/  LEA R8, R23, R3, 0x1 ;  /* 0x0000000317087211 */ /* 0x000fe400078e08ff */
[----:B------:R-:W-:Y:S02]  /*42d10*/  LEA.HI.X.SX32 R11, R3, R0, 0x1, P6 ;  /* 0x00000000030b7211 */ /* 0x000fe400030f0eff */
[----:B----4-:R-:W-:Y:S01]  /*42d20*/  F2FP.PACK_AB R7, R21, R19 ;  /* 0x000000131507723e */ /* 0x010fe200000000ff */
[----:B0-----:R-:W4:Y:S04]  /*42d30*/  LDL.LU R13, [R1+0x70] ;  /* 0x00007000010d7983 */ /* 0x001f280000300800 */
[----:B------:R-:W4:Y:S04]  /*42d40*/  LDL.LU R14, [R1+0x58] ;  /* 0x00005800010e7983 */ /* 0x000f280000300800 */
[----:B------:R-:W4:Y:S04]  /*42d50*/  LDL.LU R15, [R1+0x54] ;  /* 0x00005400010f7983 */ /* 0x000f280000300800 */
[----:B------:R-:W4:Y:S04]  /*42d60*/  LDL.LU R21, [R1+0x8c] ;  /* 0x00008c0001157983 */ /* 0x000f280000300800 */
[----:B------:R-:W4:Y:S04]  /*42d70*/  LDL.LU R19, [R1+0x84] ;  /* 0x0000840001137983 */ /* 0x000f280000300800 */
[----:B------:R0:W-:Y:S01]  /*42d80*/  STL.64 [R1+0xb8], R10 ;  /* 0x0000b80a01007387 */ /* 0x0001e20000100a00 */
[----:B------:R-:W-:-:S02]  /*42d90*/  LEA R3, R23, R8, 0x1 ;  /* 0x0000000817037211 */ /* 0x000fc400078e08ff */
[----:B0-----:R-:W-:-:S04]  /*42da0*/  LEA R10, P6, R8, R2, 0x1 ;  /* 0x00000002080a7211 */ /* 0x001fc800078c08ff */
[----:B------:R-:W-:-:S05]  /*42db0*/  LEA.HI.X.SX32 R11, R8, R0, 0x1, P6 ;  /* 0x00000000080b7211 */ /* 0x000fca00030f0eff */
[----:B------:R0:W-:Y:S01]  /*42dc0*/  STL.64 [R1+0xb0], R10 ;  /* 0x0000b00a01007387 */ /* 0x0001e20000100a00 */
[----:B------:R-:W-:-:S03]  /*42dd0*/  F2FP.PACK_AB R8, R27, R24 ;  /* 0x000000181b08723e */ /* 0x000fc600000000ff */
[----:B------:R1:W-:Y:S01]  /*42de0*/  STS.128 [R29+0x100], R4 ;  /* 0x000100041d007388 */ /* 0x0003e20000000c00 */
[----:B0-----:R-:W-:-:S04]  /*42df0*/  LEA R10, P6, R3, R2, 0x1 ;  /* 0x00000002030a7211 */ /* 0x001fc800078c08ff */
[----:B------:R-:W-:Y:S02]  /*42e00*/  LEA.HI.X.SX32 R11, R3, R0, 0x1, P6 ;  /* 0x00000000030b7211 */ /* 0x000fe400030f0eff */
[----:B-1----:R-:W-:Y:S01]  /*42e10*/  F2FP.PACK_AB R4, R28, R26 ;  /* 0x0000001a1c04723e */ /* 0x002fe200000000ff */
[----:B------:R-:W-:Y:S01]  /*42e20*/  IMAD R7, R23, 0x2, R3 ;  /* 0x0000000217077824 */ /* 0x000fe200078e0203 */
[----:B------:R-:W4:Y:S04]  /*42e30*/  LDL.LU R28, [R1+0x80] ;  /* 0x00008000011c7983 */ /* 0x000f280000300800 */
[----:B------:R-:W4:Y:S04]  /*42e40*/  LDL.LU R26, [R1+0x78] ;  /* 0x00007800011a7983 */ /* 0x000f280000300800 */
[----:B------:R-:W4:Y:S04]  /*42e50*/  LDL.LU R27, [R1+0x90] ;  /* 0x00009000011b7983 */ /* 0x000f280000300800 */
[----:B------:R0:W-:Y:S04]  /*42e60*/  STL.64 [R1+0xa0], R10 ;  /* 0x0000a00a01007387 */ /* 0x0001e80000100a00 */
[----:B------:R-:W4:Y:S01]  /*42e70*/  LDL.LU R24, [R1+0x88] ;  /* 0x0000880001187983 */ /* 0x000f220000300800 */
[----:B0-----:R-:W-:-:S04]  /*42e80*/  LEA R10, P6, R7, R2, 0x1 ;  /* 0x00000002070a7211 */ /* 0x001fc800078c08ff */
[----:B------:R-:W-:Y:S02]  /*42e90*/  LEA.HI.X.SX32 R11, R7, R0, 0x1, P6 ;  /* 0x00000000070b7211 */ /* 0x000fe400030f0eff */
[----:B------:R-:W-:Y:S02]  /*42ea0*/  LEA R3, R23, R7, 0x1 ;  /* 0x0000000717037211 */ /* 0x000fe400078e08ff */
[----:B--2---:R-:W-:Y:S02]  /*42eb0*/  F2FP.PACK_AB R5, R25, R22 ;  /* 0x000000161905723e */ /* 0x004fe400000000ff */
[----:B------:R-:W2:Y:S04]  /*42ec0*/  LDL.LU R25, [R1+0x98] ;  /* 0x0000980001197983 */ /* 0x000ea80000300800 */
[----:B------:R-:W2:Y:S04]  /*42ed0*/  LDL.LU R22, [R1+0x94] ;  /* 0x0000940001167983 */ /* 0x000ea80000300800 */
[----:B------:R3:W-:Y:S02]  /*42ee0*/  STL.64 [R1+0x168], R10 ;  /* 0x0001680a01007387 */ /* 0x0007e40000100a00 */
[----:B---3--:R-:W-:-:S02]  /*42ef0*/  F2FP.PACK_AB R10, R17, R16 ;  /* 0x00000010110a723e */ /* 0x008fc400000000ff */
[----:B------:R-:W3:Y:S04]  /*42f00*/  LDL.LU R17, [R1+0xc0] ;  /* 0x0000c00001117983 */ /* 0x000ee80000300800 */
[----:B------:R-:W3:Y:S01]  /*42f10*/  LDL.LU R16, [R1+0x9c] ;  /* 0x00009c0001107983 */ /* 0x000ee20000300800 */
[----:B-----5:R-:W-:-:S03]  /*42f20*/  F2FP.PACK_AB R7, R18, R20 ;  /* 0x000000141207723e */ /* 0x020fc600000000ff */
[----:B------:R-:W5:Y:S04]  /*42f30*/  LDL.LU R18, [R1+0xc8] ;  /* 0x0000c80001127983 */ /* 0x000f680000300800 */
[----:B------:R-:W5:Y:S01]  /*42f40*/  LDL.LU R20, [R1+0xc4] ;  /* 0x0000c40001147983 */ /* 0x000f620000300800 */
[----:B------:R-:W-:Y:S02]  /*42f50*/  LEA R12, R23, R3, 0x1 ;  /* 0x00000003170c7211 */ /* 0x000fe400078e08ff */
[----:B----4-:R-:W-:Y:S02]  /*42f60*/  F2FP.PACK_AB R6, R14, R15 ;  /* 0x0000000f0e06723e */ /* 0x010fe400000000ff */
[----:B------:R-:W-:-:S04]  /*42f70*/  LEA R14, P6, R3, R2, 0x1 ;  /* 0x00000002030e7211 */ /* 0x000fc800078c08ff */
[----:B------:R-:W-:-:S05]  /*42f80*/  LEA.HI.X.SX32 R15, R3, R0, 0x1, P6 ;  /* 0x00000000030f7211 */ /* 0x000fca00030f0eff */
[----:B------:R0:W-:Y:S01]  /*42f90*/  STL.64 [R1+0x170], R14 ;  /* 0x0001700e01007387 */ /* 0x0001e20000100a00 */
[----:B------:R-:W-:-:S03]  /*42fa0*/  LEA R3, R23, R12, 0x1 ;  /* 0x0000000c17037211 */ /* 0x000fc600078e08ff */
[----:B------:R1:W-:Y:S01]  /*42fb0*/  STS.128 [R29+0x500], R4 ;  /* 0x000500041d007388 */ /* 0x0003e20000000c00 */
[----:B------:R-:W-:Y:S02]  /*42fc0*/  F2FP.PACK_AB R11, R21, R19 ;  /* 0x00000013150b723e */ /* 0x000fe400000000ff */
[----:B0-----:R-:W-:-:S04]  /*42fd0*/  LEA R14, P6, R12, R2, 0x1 ;  /* 0x000000020c0e7211 */ /* 0x001fc800078c08ff */
[----:B------:R-:W-:Y:S01]  /*42fe0*/  LEA.HI.X.SX32 R15, R12, R0, 0x1, P6 ;  /* 0x000000000c0f7211 */ /* 0x000fe200030f0eff */
[----:B-1----:R-:W4:Y:S01]  /*42ff0*/  LDL.LU R6, [R1+0x150] ;  /* 0x0001500001067983 */ /* 0x002f220000300800 */
[----:B------:R-:W-:-:S03]  /*43000*/  F2FP.PACK_AB R9, R13, R9 ;  /* 0x000000090d09723e */ /* 0x000fc600000000ff */
[----:B------:R-:W4:Y:S01]  /*43010*/  LDL.LU R7, [R1+0x114] ;  /* 0x0001140001077983 */ /* 0x000f220000300800 */
[----:B------:R-:W-:-:S03]  /*43020*/  IMAD R4, R23, 0x2, R3 ;  /* 0x0000000217047824 */ /* 0x000fc600078e0203 */
[----:B------:R-:W4:Y:S04]  /*43030*/  LDL.LU R21, [R1+0x228] ;  /* 0x0002280001157983 */ /* 0x000f280000300800 */
[----:B------:R0:W-:Y:S04]  /*43040*/  STL.64 [R1+0x178], R14 ;  /* 0x0001780e01007387 */ /* 0x0001e80000100a00 */
[----:B------:R1:W-:Y:S04]  /*43050*/  STS.128 [R29+0x180], R8 ;  /* 0x000180081d007388 */ /* 0x0003e80000000c00 */
[----:B------:R-:W4:Y:S01]  /*43060*/  LDL.LU R19, [R1+0x220] ;  /* 0x0002200001137983 */ /* 0x000f220000300800 */
[----:B0-----:R-:W-:-:S04]  /*43070*/  LEA R14, P6, R3, R2, 0x1 ;  /* 0x00000002030e7211 */ /* 0x001fc800078c08ff */
[----:B------:R-:W-:Y:S02]  /*43080*/  LEA.HI.X.SX32 R15, R3, R0, 0x1, P6 ;  /* 0x00000000030f7211 */ /* 0x000fe400030f0eff */
[----:B-1----:R-:W-:Y:S01]  /*43090*/  LEA R10, P6, R4, R2, 0x1 ;  /* 0x00000002040a7211 */ /* 0x002fe200078c08ff */
[----:B------:R-:W4:Y:S01]  /*430a0*/  LDL.LU R9, [R1+0xcc] ;  /* 0x0000cc0001097983 */ /* 0x000f220000300800 */
[----:B------:R-:W-:Y:S02]  /*430b0*/  F2FP.PACK_AB R12, R28, R26 ;  /* 0x0000001a1c0c723e */ /* 0x000fe400000000ff */
[----:B------:R-:W-:Y:S01]  /*430c0*/  LEA.HI.X.SX32 R11, R4, R0, 0x1, P6 ;  /* 0x00000000040b7211 */ /* 0x000fe200030f0eff */
[----:B------:R2:W-:Y:S01]  /*430d0*/  STL.64 [R1+0x160], R14 ;  /* 0x0001600e01007387 */ /* 0x0005e20000100a00 */
[----:B------:R-:W-:Y:S02]  /*430e0*/  LEA R5, R23, R4, 0x1 ;  /* 0x0000000417057211 */ /* 0x000fe400078e08ff */
[----:B------:R-:W-:Y:S01]  /*430f0*/  F2FP.PACK_AB R13, R27, R24 ;  /* 0x000000181b0d723e */ /* 0x000fe200000000ff */
[----:B------:R-:W4:Y:S04]  /*43100*/  LDL.LU R28, [R1+0x21c] ;  /* 0x00021c00011c7983 */ /* 0x000f280000300800 */
[----:B------:R-:W4:Y:S04]  /*43110*/  LDL.LU R26, [R1+0x218] ;  /* 0x00021800011a7983 */ /* 0x000f280000300800 */
[----:B------:R-:W4:Y:S04]  /*43120*/  LDL.LU R27, [R1+0x23c] ;  /* 0x00023c00011b7983 */ /* 0x000f280000300800 */
[----:B------:R-:W4:Y:S01]  /*43130*/  LDL.LU R24, [R1+0x238] ;  /* 0x0002380001187983 */ /* 0x000f220000300800 */
[----:B------:R-:W-:-:S02]  /*43140*/  LEA R3, R23, R5, 0x1 ;  /* 0x0000000517037211 */ /* 0x000fc400078e08ff */
[----:B--2---:R-:W-:Y:S02]  /*43150*/  F2FP.PACK_AB R14, R25, R22 ;  /* 0x00000016190e723e */ /* 0x004fe400000000ff */
[----:B------:R-:W2:Y:S04]  /*43160*/  LDL.LU R25, [R1+0x22c] ;  /* 0x00022c0001197983 */ /* 0x000ea80000300800 */
[----:B------:R0:W-:Y:S04]  /*43170*/  STL.64 [R1+0x148], R10 ;  /* 0x0001480a01007387 */ /* 0x0001e80000100a00 */
[----:B------:R-:W2:Y:S01]  /*43180*/  LDL.LU R22, [R1+0x224] ;  /* 0x0002240001167983 */ /* 0x000ea20000300800 */
[----:B0-----:R-:W-:-:S04]  /*43190*/  LEA R10, P6, R5, R2, 0x1 ;  /* 0x00000002050a7211 */ /* 0x001fc800078c08ff */
[----:B------:R-:W-:Y:S02]  /*431a0*/  LEA.HI.X.SX32 R11, R5, R0, 0x1, P6 ;  /* 0x00000000050b7211 */ /* 0x000fe400030f0eff */
[----:B---3--:R-:W-:Y:S02]  /*431b0*/  F2FP.PACK_AB R15, R17, R16 ;  /* 0x00000010110f723e */ /* 0x008fe400000000ff */
[----:B------:R-:W3:Y:S01]  /*431c0*/  LDL.LU R17, [R1+0x24c] ;  /* 0x00024c0001117983 */ /* 0x000ee20000300800 */
[----:B-----5:R-:W-:-:S03]  /*431d0*/  F2FP.PACK_AB R4, R18, R20 ;  /* 0x000000141204723e */ /* 0x020fc600000000ff */
[----:B------:R-:W3:Y:S04]  /*431e0*/  LDL.LU R20, [R1+0x248] ;  /* 0x0002480001147983 */ /* 0x000ee80000300800 */
[----:B------:R-:W5:Y:S04]  /*431f0*/  LDL.LU R5, [R1+0xd4] ;  /* 0x0000d40001057983 */ /* 0x000f680000300800 */
[----:B------:R-:W2:Y:S04]  /*43200*/  LDL.LU R16, [R1+0x234] ;  /* 0x0002340001107983 */ /* 0x000ea80000300800 */
[----:B------:R-:W2:Y:S04]  /*43210*/  LDL.LU R18, [R1+0x230] ;  /* 0x0002300001127983 */ /* 0x000ea80000300800 */
[----:B------:R0:W-:Y:S01]  /*43220*/  STL.64 [R1+0x140], R10 ;  /* 0x0001400a01007387 */ /* 0x0001e20000100a00 */
[----:B------:R-:W-:-:S02]  /*43230*/  LEA R8, R23, R3, 0x1 ;  /* 0x0000000317087211 */ /* 0x000fc400078e08ff */
[----:B0-----:R-:W-:-:S04]  /*43240*/  LEA R10, P6, R3, R2, 0x1 ;  /* 0x00000002030a7211 */ /* 0x001fc800078c08ff */
[----:B------:R-:W-:Y:S01]  /*43250*/  LEA.HI.X.SX32 R11, R3, R0, 0x1, P6 ;  /* 0x00000000030b7211 */ /* 0x000fe200030f0eff */
[----:B------:R-:W-:-:S04]  /*43260*/  IMAD R3, R23, 0x2, R8 ;  /* 0x0000000217037824 */ /* 0x000fc800078e0208 */
[----:B------:R0:W-:Y:S04]  /*43270*/  STL.64 [R1+0x158], R10 ;  /* 0x0001580a01007387 */ /* 0x0001e80000100a00 */
[----:B------:R1:W-:Y:S01]  /*43280*/  STS.128 [R29+0x580], R12 ;  /* 0x0005800c1d007388 */ /* 0x0003e20000000c00 */
[----:B0-----:R-:W-:-:S04]  /*43290*/  LEA R10, P6, R8, R2, 0x1 ;  /* 0x00000002080a7211 */ /* 0x001fc800078c08ff */
[----:B------:R-:W-:Y:S02]  /*432a0*/  LEA.HI.X.SX32 R11, R8, R0, 0x1, P6 ;  /* 0x00000000080b7211 */ /* 0x000fe400030f0eff */
[----:B-1----:R-:W-:-:S03]  /*432b0*/  LEA R12, P6, R3, R2, 0x1 ;  /* 0x00000002030c7211 */ /* 0x002fc600078c08ff */
[----:B------:R0:W-:Y:S01]  /*432c0*/  STL.64 [R1+0x150], R10 ;  /* 0x0001500a01007387 */ /* 0x0001e20000100a00 */
[----:B----4-:R-:W-:Y:S02]  /*432d0*/  F2FP.PACK_AB R6, R6, R7 ;  /* 0x000000070606723e */ /* 0x010fe400000000ff */
[----:B------:R-:W-:Y:S01]  /*432e0*/  LEA.HI.X.SX32 R13, R3, R0, 0x1, P6 ;  /* 0x00000000030d7211 */ /* 0x000fe200030f0eff */
[----:B0-----:R-:W4:Y:S01]  /*432f0*/  LDL.LU R10, [R1+0x250] ;  /* 0x00025000010a7983 */ /* 0x001f220000300800 */
[----:B------:R-:W-:-:S03]  /*43300*/  F2FP.PACK_AB R7, R21, R19 ;  /* 0x000000131507723e */ /* 0x000fc600000000ff */
[----:B------:R-:W4:Y:S04]  /*43310*/  LDL.LU R21, [R1+0x244] ;  /* 0x0002440001157983 */ /* 0x000f280000300800 */
[----:B------:R-:W4:Y:S04]  /*43320*/  LDL.LU R19, [R1+0x240] ;  /* 0x0002400001137983 */ /* 0x000f280000300800 */
[----:B------:R0:W-:Y:S04]  /*43330*/  STL.64 [R1+0x138], R12 ;  /* 0x0001380c01007387 */ /* 0x0001e80000100a00 */
[----:B------:R-:W4:Y:S01]  /*43340*/  LDL.LU R11, [R1+0x260] ;  /* 0x00026000010b7983 */ /* 0x000f220000300800 */
[----:B------:R-:W-:-:S02]  /*43350*/  F2FP.PACK_AB R8, R27, R24 ;  /* 0x000000181b08723e */ /* 0x000fc400000000ff */
[----:B-----5:R-:W-:Y:S02]  /*43360*/  F2FP.PACK_AB R5, R5, R9 ;  /* 0x000000090505723e */ /* 0x020fe400000000ff */
[----:B------:R-:W-:-:S04]  /*43370*/  LEA R9, R23, R3, 0x1 ;  /* 0x0000000317097211 */ /* 0x000fc800078e08ff */
[C---:B0-----:R-:W-:Y:S01]  /*43380*/  LEA R12, P6, R9.reuse, R2, 0x1 ;  /* 0x00000002090c7211 */ /* 0x041fe200078c08ff */
[----:B------:R0:W-:Y:S03]  /*43390*/  STS.128 [R29+0x200], R4 ;  /* 0x000200041d007388 */ /* 0x0001e60000000c00 */
[----:B------:R-:W-:-:S05]  /*433a0*/  LEA.HI.X.SX32 R13, R9, R0, 0x1, P6 ;  /* 0x00000000090d7211 */ /* 0x000fca00030f0eff */
[----:B------:R1:W-:Y:S01]  /*433b0*/  STL.64 [R1+0x130], R12 ;  /* 0x0001300c01007387 */ /* 0x0003e20000100a00 */
[----:B0-----:R-:W-:-:S04]  /*433c0*/  LEA R7, R23, R9, 0x1 ;  /* 0x0000000917077211 */ /* 0x001fc800078e08ff */
[----:B------:R-:W-:Y:S01]  /*433d0*/  LEA R24, P6, R7, R2, 0x1 ;  /* 0x0000000207187211 */ /* 0x000fe200078c08ff */
[----:B-1----:R-:W5:Y:S01]  /*433e0*/  LDL.LU R13, [R1+0x254] ;  /* 0x00025400010d7983 */ /* 0x002f620000300800 */
[----:B--2---:R-:W-:Y:S02]  /*433f0*/  F2FP.PACK_AB R5, R25, R22 ;  /* 0x000000161905723e */ /* 0x004fe400000000ff */
[----:B---3--:R-:W-:Y:S01]  /*43400*/  F2FP.PACK_AB R9, R17, R20 ;  /* 0x000000141109723e */ /* 0x008fe200000000ff */
[----:B------:R-:W2:Y:S01]  /*43410*/  LDL.LU R14, [R1+0x26c] ;  /* 0x00026c00010e7983 */ /* 0x000ea20000300800 */
[----:B------:R-:W-:-:S03]  /*43420*/  LEA.HI.X.SX32 R25, R7, R0, 0x1, P6 ;  /* 0x0000000007197211 */ /* 0x000fc600030f0eff */
[----:B------:R-:W2:Y:S01]  /*43430*/  LDL.LU R15, [R1+0x264] ;  /* 0x00026400010f7983 */ /* 0x000ea20000300800 */
[----:B------:R-:W-:-:S03]  /*43440*/  LEA R3, R23, R7, 0x1 ;  /* 0x0000000717037211 */ /* 0x000fc600078e08ff */
[----:B------:R-:W3:Y:S01]  /*43450*/  LDL.LU R17, [R1+0x274] ;  /* 0x0002740001117983 */ /* 0x000ee20000300800 */
[----:B------:R-:W-:-:S03]  /*43460*/  F2FP.PACK_AB R4, R28, R26 ;  /* 0x0000001a1c04723e */ /* 0x000fc600000000ff */
[----:B------:R-:W3:Y:S04]  /*43470*/  LDL.LU R20, [R1+0x270] ;  /* 0x0002700001147983 */ /* 0x000ee80000300800 */
[----:B------:R-:W4:Y:S04]  /*43480*/  LDL.LU R7, [R1+0x258] ;  /* 0x0002580001077983 */ /* 0x000f280000300800 */
[----:B------:R-:W2:Y:S04]  /*43490*/  LDL.LU R28, [R1+0x27c] ;  /* 0x00027c00011c7983 */ /* 0x000ea80000300800 */
[----:B------:R-:W2:Y:S04]  /*434a0*/  LDL.LU R26, [R1+0x278] ;  /* 0x00027800011a7983 */ /* 0x000ea80000300800 */
[----:B------:R0:W-:Y:S04]  /*434b0*/  STL.64 [R1+0x128], R24 ;  /* 0x0001281801007387 */ /* 0x0001e80000100a00 */
[----:B------:R-:W2:Y:S01]  /*434c0*/  LDL.LU R27, [R1+0x284] ;  /* 0x00028400011b7983 */ /* 0x000ea20000300800 */
[----:B------:R-:W-:-:S02]  /*434d0*/  F2FP.PACK_AB R6, R16, R18 ;  /* 0x000000121006723e */ /* 0x000fc400000000ff */
[----:B----4-:R-:W-:Y:S02]  /*434e0*/  F2FP.PACK_AB R10, R7, R10 ;  /* 0x0000000a070a723e */ /* 0x010fe400000000ff */
[----:B------:R-:W-:Y:S01]  /*434f0*/  F2FP.PACK_AB R7, R21, R19 ;  /* 0x000000131507723e */ /* 0x000fe200000000ff */
[----:B--2---:R1:W-:Y:S04]  /*43500*/  STL.64 [R1+0x1ab0], R26 ;  /* 0x001ab01a01007387 */ /* 0x0043e80000100a00 */
[----:B0-----:R-:W2:Y:S04]  /*43510*/  LDL.LU R24, [R1+0x280] ;  /* 0x0002800001187983 */ /* 0x001ea80000300800 */
[----:B------:R-:W4:Y:S01]  /*43520*/  LDL R25, [R1+0x28c] ;  /* 0x00028c0001197983 */ /* 0x000f220000100800 */
[----:B-1----:R-:W-:-:S03]  /*43530*/  LEA R26, P6, R3, R2, 0x1 ;  /* 0x00000002031a7211 */ /* 0x002fc600078c08ff */
[----:B------:R-:W4:Y:S01]  /*43540*/  LDL.LU R22, [R1+0x288] ;  /* 0x0002880001167983 */ /* 0x000f220000300800 */
[----:B------:R-:W-:-:S03]  /*43550*/  LEA.HI.X.SX32 R27, R3, R0, 0x1, P6 ;  /* 0x00000000031b7211 */ /* 0x000fc600030f0eff */
[----:B------:R-:W2:Y:S04]  /*43560*/  LDL.LU R16, [R1+0x298] ;  /* 0x0002980001107983 */ /* 0x000ea80000300800 */
[----:B------:R-:W2:Y:S04]  /*43570*/  LDL.LU R18, [R1+0x290] ;  /* 0x0002900001127983 */ /* 0x000ea80000300800 */
[----:B------:R-:W2:Y:S04]  /*43580*/  LDL.LU R21, [R1+0x2a8] ;  /* 0x0002a80001157983 */ /* 0x000ea80000300800 */
[----:B------:R-:W2:Y:S04]  /*43590*/  LDL.LU R19, [R1+0x2a0] ;  /* 0x0002a00001137983 */ /* 0x000ea80000300800 */
[----:B------:R0:W-:Y:S04]  /*435a0*/  STL.64 [R1+0x120], R26 ;  /* 0x0001201a01007387 */ /* 0x0001e80000100a00 */
[----:B0-----:R-:W2:Y:S04]  /*435b0*/  LDL.LU R27, [R1+0x268] ;  /* 0x00026800011b7983 */ /* 0x001ea80000300800 */
[----:B------:R0:W-:Y:S04]  /*435c0*/  STS.128 [R29+0x600], R4 ;  /* 0x000600041d007388 */ /* 0x0001e80000000c00 */
[----:B0-----:R-:W5:Y:S01]  /*435d0*/  LDL.LU R5, [R1+0x25c] ;  /* 0x00025c0001057983 */ /* 0x001f620000300800 */
[----:B------:R-:W-:-:S05]  /*435e0*/  IMAD R12, R23, 0x2, R3 ;  /* 0x00000002170c7824 */ /* 0x000fca00078e0203 */
[----:B------:R-:W-:Y:S02]  /*435f0*/  LEA R26, P6, R12, R2, 0x1 ;  /* 0x000000020c1a7211 */ /* 0x000fe400078c08ff */
[----:B------:R-:W-:-:S04]  /*43600*/  LEA R3, R23, R12, 0x1 ;  /* 0x0000000c17037211 */ /* 0x000fc800078e08ff */
[----:B------:R-:W-:Y:S02]  /*43610*/  LEA R4, R23, R3, 0x1 ;  /* 0x0000000317047211 */ /* 0x000fe400078e08ff */
[----:B--2---:R-:W-:Y:S02]  /*43620*/  F2FP.PACK_AB R11, R27, R11 ;  /* 0x0000000b1b0b723e */ /* 0x004fe400000000ff */
[----:B------:R-:W-:Y:S02]  /*43630*/  LEA.HI.X.SX32 R27, R12, R0, 0x1, P6 ;  /* 0x000000000c1b7211 */ /* 0x000fe400030f0eff */
[----:B------:R-:W-:-:S04]  /*43640*/  LEA R6, P6, R3, R2, 0x1 ;  /* 0x0000000203067211 */ /* 0x000fc800078c08ff */
[----:B------:R-:W-:Y:S01]  /*43650*/  LEA.HI.X.SX32 R7, R3, R0, 0x1, P6 ;  /* 0x0000000003077211 */ /* 0x000fe200030f0eff */
[----:B------:R0:W-:Y:S04]  /*43660*/  STL.64 [R1+0x118], R26 ;  /* 0x0001181a01007387 */ /* 0x0001e80000100a00 */
[----:B0-----:R-:W2:Y:S04]  /*43670*/  LDL.LU.64 R26, [R1+0x1ab0] ;  /* 0x001ab000011a7983 */ /* 0x001ea80000300a00 */
[----:B------:R0:W-:Y:S01]  /*43680*/  STL.64 [R1+0x110], R6 ;  /* 0x0001100601007387 */ /* 0x0001e20000100a00 */
[----:B-----5:R-:W-:-:S02]  /*43690*/  F2FP.PACK_AB R12, R5, R13 ;  /* 0x0000000d050c723e */ /* 0x020fc400000000ff */
[----:B------:R-:W-:Y:S02]  /*436a0*/  F2FP.PACK_AB R13, R14, R15 ;  /* 0x0000000f0e0d723e */ /* 0x000fe400000000ff */
[----:B------:R-:W-:Y:S02]  /*436b0*/  LEA R5, R23, R4, 0x1 ;  /* 0x0000000417057211 */ /* 0x000fe400078e08ff */
[C---:B0-----:R-:W-:Y:S02]  /*436c0*/  LEA R6, P6, R4.reuse, R2, 0x1 ;  /* 0x0000000204067211 */ /* 0x041fe400078c08ff */
[----:B---3--:R-:W-:Y:S02]  /*436d0*/  F2FP.PACK_AB R14, R17, R20 ;  /* 0x00000014110e723e */ /* 0x008fe400000000ff */
[----:B------:R-:W-:Y:S01]  /*436e0*/  LEA.HI.X.SX32 R7, R4, R0, 0x1, P6 ;  /* 0x0000000004077211 */ /* 0x000fe200030f0eff */
[----:B------:R-:W3:Y:S04]  /*436f0*/  LDL.LU R17, [R1+0x29c] ;  /* 0x00029c0001117983 */ /* 0x000ee80000300800 */
[----:B------:R-:W3:Y:S04]  /*43700*/  LDL.LU R20, [R1+0x294] ;  /* 0x0002940001147983 */ /* 0x000ee80000300800 */
[----:B------:R0:W-:Y:S02]  /*43710*/  STL.64 [R1+0xf0], R6 ;  /* 0x0000f00601007387 */ /* 0x0001e40000100a00 */
[----:B0-----:R-:W-:-:S04]  /*43720*/  LEA R6, P6, R5, R2, 0x1 ;  /* 0x0000000205067211 */ /* 0x001fc800078c08ff */
[----:B------:R-:W-:-:S05]  /*43730*/  LEA.HI.X.SX32 R7, R5, R0, 0x1, P6 ;  /* 0x0000000005077211 */ /* 0x000fca00030f0eff */
[----:B------:R0:W-:Y:S02]  /*43740*/  STL.64 [R1+0xe8], R6 ;  /* 0x0000e80601007387 */ /* 0x0001e40000100a00 */
[----:B0-----:R-:W-:Y:S02]  /*43750*/  F2FP.PACK_AB R6, R16, R18 ;  /* 0x000000121006723e */ /* 0x001fe400000000ff */
[----:B------:R-:W5:Y:S04]  /*43760*/  LDL.LU R16, [R1+0x2bc] ;  /* 0x0002bc0001107983 */ /* 0x000f680000300800 */
[----:B------:R-:W5:Y:S01]  /*43770*/  LDL.LU R18, [R1+0x2b8] ;  /* 0x0002b80001127983 */ /* 0x000f620000300800 */
[----:B------:R-:W-:-:S03]  /*43780*/  IMAD R3, R23, 0x2, R5 ;  /* 0x0000000217037824 */ /* 0x000fc600078e0205 */
[----:B------:R0:W-:Y:S01]  /*43790*/  STS.128 [R29+0x280], R8 ;  /* 0x000280081d007388 */ /* 0x0001e20000000c00 */
[----:B----4-:R-:W-:Y:S02]  /*437a0*/  F2FP.PACK_AB R5, R25, R22 ;  /* 0x000000161905723e */ /* 0x010fe400000000ff */
[----:B------:R-:W-:Y:S02]  /*437b0*/  F2FP.PACK_AB R7, R21, R19 ;  /* 0x000000131507723e */ /* 0x000fe400000000ff */
[----:B0-----:R-:W-:Y:S02]  /*437c0*/  LEA R10, P6, R3, R2, 0x1 ;  /* 0x00000002030a7211 */ /* 0x001fe400078c08ff */
[----:B------:R-:W-:Y:S02]  /*437d0*/  LEA R8, R23, R3, 0x1 ;  /* 0x0000000317087211 */ /* 0x000fe400078e08ff */
[----:B------:R-:W-:Y:S02]  /*437e0*/  LEA.HI.X.SX32 R11, R3, R0, 0x1, P6 ;  /* 0x00000000030b7211 */ /* 0x000fe400030f0eff */
[----:B------:R-:W-:-:S03]  /*437f0*/  LEA R3, R23, R8, 0x1 ;  /* 0x0000000817037211 */ /* 0x000fc600078e08ff */
[----:B------:R0:W-:Y:S01]  /*43800*/  STL.64 [R1+0x108], R10 ;  /* 0x0001080a01007387 */ /* 0x0001e20000100a00 */
[----:B------:R-:W-:-:S03]  /*43810*/  LEA R9, R23, R3, 0x1 ;  /* 0x0000000317097211 */ /* 0x000fc600078e08ff */
[----:B0-----:R-:W4:Y:S04]  /*43820*/  LDL.LU R10, [R1+0x2d0] ;  /* 0x0002d000010a7983 */ /* 0x001f280000300800 */
[----:B------:R-:W4:Y:S01]  /*43830*/  LDL.LU R11, [R1+0x2c4] ;  /* 0x0002c400010b7983 */ /* 0x000f220000300800 */
[----:B--2---:R-:W-:Y:S02]  /*43840*/  F2FP.PACK_AB R15, R28, R26 ;  /* 0x0000001a1c0f723e */ /* 0x004fe400000000ff */
[----:B------:R-:W-:Y:S01]  /*43850*/  F2FP.PACK_AB R4, R27, R24 ;  /* 0x000000181b04723e */ /* 0x000fe200000000ff */
[----:B------:R-:W2:Y:S01]  /*43860*/  LDL.LU R28, [R1+0x2c0] ;  /* 0x0002c000011c7983 */ /* 0x000ea20000300800 */
[----:B------:R-:W-:-:S03]  /*43870*/  LEA R24, P6, R8, R2, 0x1 ;  /* 0x0000000208187211 */ /* 0x000fc600078c08ff */
[----:B------:R0:W-:Y:S01]  /*43880*/  STS.128 [R29+0x680], R12 ;  /* 0x0006800c1d007388 */ /* 0x0001e20000000c00 */
[----:B------:R-:W-:-:S03]  /*43890*/  LEA.HI.X.SX32 R25, R8, R0, 0x1, P6 ;  /* 0x0000000008197211 */ /* 0x000fc600030f0eff */
[----:B------:R1:W-:Y:S04]  /*438a0*/  STS.128 [R29+0x300], R4 ;  /* 0x000300041d007388 */ /* 0x0003e80000000c00 */
[----:B0-----:R-:W2:Y:S01]  /*438b0*/  LDL.LU R12, [R1+0x2b0] ;  /* 0x0002b000010c7983 */ /* 0x001ea20000300800 */
[----:B------:R-:W-:-:S03]  /*438c0*/  LEA R14, P6, R3, R2, 0x1 ;  /* 0x00000002030e7211 */ /* 0x000fc600078c08ff */
[----:B------:R-:W4:Y:S01]  /*438d0*/  LDL.LU R13, [R1+0x2d8] ;  /* 0x0002d800010d7983 */ /* 0x000f220000300800 */
[----:B------:R-:W-:-:S03]  /*438e0*/  LEA.HI.X.SX32 R15, R3, R0, 0x1, P6 ;  /* 0x00000000030f7211 */ /* 0x000fc600030f0eff */
[----:B------:R-:W2:Y:S04]  /*438f0*/  LDL.LU R26, [R1+0x2e8] ;  /* 0x0002e800011a7983 */ /* 0x000ea80000300800 */
[----:B------:R-:W2:Y:S04]  /*43900*/  LDL.LU R27, [R1+0x2e0] ;  /* 0x0002e000011b7983 */ /* 0x000ea80000300800 */
[----:B------:R0:W-:Y:S04]  /*43910*/  STL.64 [R1+0x100], R24 ;  /* 0x0001001801007387 */ /* 0x0001e80000100a00 */
[----:B-1----:R-:W2:Y:S04]  /*43920*/  LDL.LU R5, [R1+0x2a4] ;  /* 0x0002a40001057983 */ /* 0x002ea80000300800 */
[----:B------:R-:W2:Y:S04]  /*43930*/  LDL.LU R6, [R1+0x2b4] ;  /* 0x0002b40001067983 */ /* 0x000ea80000300800 */
[----:B------:R-:W2:Y:S04]  /*43940*/  LDL.LU R3, [R1+0x2ac] ;  /* 0x0002ac0001037983 */ /* 0x000ea80000300800 */
[----:B0-----:R-:W2:Y:S04]  /*43950*/  LDL.LU R24, [R1+0x2dc] ;  /* 0x0002dc0001187983 */ /* 0x001ea80000300800 */
[----:B------:R-:W2:Y:S04]  /*43960*/  LDL.LU R25, [R1+0x2d4] ;  /* 0x0002d40001197983 */ /* 0x000ea80000300800 */
[----:B------:R0:W-:Y:S01]  /*43970*/  STL.64 [R1+0xd8], R14 ;  /* 0x0000d80e01007387 */ /* 0x0001e20000100a00 */
[----:B---3--:R-:W-:-:S03]  /*43980*/  F2FP.PACK_AB R4, R17, R20 ;  /* 0x000000141104723e */ /* 0x008fc600000000ff */
[----:B------:R-:W3:Y:S01]  /*43990*/  LDL.LU R22, [R1+0x2ec] ;  /* 0x0002ec0001167983 */ /* 0x000ee20000300800 */
[----:B-----5:R-:W-:-:S03]  /*439a0*/  F2FP.PACK_AB R8, R16, R18 ;  /* 0x000000121008723e */ /* 0x020fc600000000ff */
[----:B------:R-:W3:Y:S01]  /*439b0*/  LDL.LU R21, [R1+0x2e4] ;  /* 0x0002e40001157983 */ /* 0x000ee20000300800 */
[----:B0-----:R-:W-:-:S03]  /*439c0*/  LEA R14, P6, R9, R2, 0x1 ;  /* 0x00000002090e7211 */ /* 0x001fc600078c08ff */
[----:B------:R-:W5:Y:S01]  /*439d0*/  LDL.LU R19, [R1+0x2f4] ;  /* 0x0002f40001137983 */ /* 0x000f620000300800 */
[----:B------:R-:W-:-:S03]  /*439e0*/  LEA.HI.X.SX32 R15, R9, R0, 0x1, P6 ;  /* 0x00000000090f7211 */ /* 0x000fc600030f0eff */
[----:B------:R-:W5:Y:S01]  /*439f0*/  LDL.LU R17, [R1+0x2f0] ;  /* 0x0002f00001117983 */ /* 0x000f620000300800 */
[----:B------:R-:W-:-:S03]  /*43a00*/  IMAD R7, R23, 0x2, R9 ;  /* 0x0000000217077824 */ /* 0x000fc600078e0209 */
[----:B------:R-:W3:Y:S04]  /*43a10*/  LDL R20, [R1+0x330] ;  /* 0x0003300001147983 */ /* 0x000ee80000100800 */
[----:B------:R-:W3:Y:S04]  /*43a20*/  LDL.LU R16, [R1+0x2fc] ;  /* 0x0002fc0001107983 */ /* 0x000ee80000300800 */
[----:B------:R-:W3:Y:S04]  /*43a30*/  LDL.LU R18, [R1+0x2f8] ;  /* 0x0002f80001127983 */ /* 0x000ee80000300800 */
[----:B------:R-:W3:Y:S04]  /*43a40*/  LDL.LU R9, [R1+0x2c8] ;  /* 0x0002c80001097983 */ /* 0x000ee80000300800 */
[----:B------:R0:W-:Y:S04]  /*43a50*/  STL.64 [R1+0xc8], R14 ;  /* 0x0000c80e01007387 */ /* 0x0001e80000100a00 */
[----:B0-----:R-:W3:Y:S01]  /*43a60*/  LDL.LU R15, [R1+0x2cc] ;  /* 0x0002cc00010f7983 */ /* 0x001ee20000300800 */
[----:B------:R-:W-:-:S02]  /*43a70*/  LEA R14, P6, R7, R2, 0x1 ;  /* 0x00000002070e7211 */ /* 0x000fc400078c08ff */
[----:B----4-:R-:W-:Y:S02]  /*43a80*/  F2FP.PACK_AB R10, R13, R10 ;  /* 0x0000000a0d0a723e */ /* 0x010fe400000000ff */
[----:B--2---:R-:W-:Y:S02]  /*43a90*/  F2FP.PACK_AB R5, R3, R5 ;  /* 0x000000050305723e */ /* 0x004fe400000000ff */
[C---:B------:R-:W-:Y:S02]  /*43aa0*/  LEA R3, R23.reuse, R7, 0x1 ;  /* 0x0000000717037211 */ /* 0x040fe400078e08ff */
[----:B------:R-:W-:Y:S02]  /*43ab0*/  F2FP.PACK_AB R6, R6, R12 ;  /* 0x0000000c0606723e */ /* 0x000fe400000000ff */
[----:B------:R-:W-:Y:S02]  /*43ac0*/  LEA R12, R23, R3, 0x1 ;  /* 0x00000003170c7211 */ /* 0x000fe400078e08ff */
[----:B---3--:R-:W-:-:S02]  /*43ad0*/  F2FP.PACK_AB R9, R15, R9 ;  /* 0x000000090f09723e */ /* 0x008fc400000000ff */
[----:B------:R-:W-:-:S05]  /*43ae0*/  LEA.HI.X.SX32 R15, R7, R0, 0x1, P6 ;  /* 0x00000000070f7211 */ /* 0x000fca00030f0eff */
[----:B------:R0:W-:Y:S02]  /*43af0*/  STL.64 [R1+0xc0], R14 ;  /* 0x0000c00e01007387 */ /* 0x0001e40000100a00 */
[----:B0-----:R-:W-:-:S04]  /*43b00*/  LEA R14, P6, R3, R2, 0x1 ;  /* 0x00000002030e7211 */ /* 0x001fc800078c08ff */
[----:B------:R-:W-:-:S05]  /*43b10*/  LEA.HI.X.SX32 R15, R3, R0, 0x1, P6 ;  /* 0x00000000030f7211 */ /* 0x000fca00030f0eff */
[----:B------:R0:W-:Y:S01]  /*43b20*/  STL.64 [R1+0xe0], R14 ;  /* 0x0000e00e01007387 */ /* 0x0001e20000100a00 */
[----:B------:R-:W-:Y:S02]  /*43b30*/  F2FP.PACK_AB R7, R11, R28 ;  /* 0x0000001c0b07723e */ /* 0x000fe400000000ff */
[----:B------:R-:W-:Y:S02]  /*43b40*/  LEA R3, R23, R12, 0x1 ;  /* 0x0000000c17037211 */ /* 0x000fe400078e08ff */
[----:B0-----:R-:W-:-:S04]  /*43b50*/  LEA R14, P6, R12, R2, 0x1 ;  /* 0x000000020c0e7211 */ /* 0x001fc800078c08ff */
[----:B------:R-:W-:Y:S01]  /*43b60*/  LEA.HI.X.SX32 R15, R12, R0, 0x1, P6 ;  /* 0x000000000c0f7211 */ /* 0x000fe200030f0eff */
[----:B------:R-:W-:Y:S01]  /*43b70*/  STS.128 [R29+0x700], R4 ;  /* 0x000700041d007388 */ /* 0x000fe20000000c00 */
[----:B------:R-:W-:-:S03]  /*43b80*/  F2FP.PACK_AB R11, R26, R27 ;  /* 0x0000001b1a0b723e */ /* 0x000fc600000000ff */
[----:B------:R0:W-:Y:S04]  /*43b90*/  STL.64 [R1+0xf8], R14 ;  /* 0x0000f80e01007387 */ /* 0x0001e80000100a00 */
[----:B------:R1:W-:Y:S01]  /*43ba0*/  STS.128 [R29+0x380], R8 ;  /* 0x000380081d007388 */ /* 0x0003e20000000c00 */
[----:B0-----:R-:W-:Y:S01]  /*43bb0*/  LEA R14, P6, R3, R2, 0x1 ;  /* 0x00000002030e7211 */ /* 0x001fe200078c08ff */
[----:B------:R-:W-:-:S03]  /*43bc0*/  IMAD R7, R23, 0x2, R3 ;  /* 0x0000000217077824 */ /* 0x000fc600078e0203 */
[----:B------:R-:W-:Y:S02]  /*43bd0*/  LEA.HI.X.SX32 R15, R3, R0, 0x1, P6 ;  /* 0x00000000030f7211 */ /* 0x000fe400030f0eff */
[----:B-1----:R-:W-:Y:S02]  /*43be0*/  LEA R8, P6, R7, R2, 0x1 ;  /* 0x0000000207087211 */ /* 0x002fe400078c08ff */
[----:B------:R-:W-:Y:S02]  /*43bf0*/  LEA R3, R23, R7, 0x1 ;  /* 0x0000000717037211 */ /* 0x000fe400078e08ff */
[----:B------:R-:W-:Y:S02]  /*43c00*/  LEA.HI.X.SX32 R9, R7, R0, 0x1, P6 ;  /* 0x0000000007097211 */ /* 0x000fe400030f0eff */
[----:B------:R-:W-:Y:S02]  /*43c10*/  F2FP.PACK_AB R7, R16, R18 ;  /* 0x000000121007723e */ /* 0x000fe400000000ff */
[----:B------:R-:W0:Y:S01]  /*43c20*/  S2R R18, SR_TID.X ;  /* 0x0000000000127919 */ /* 0x000e220000002100 */
[----:B------:R-:W-:-:S02]  /*43c30*/  F2FP.PACK_AB R4, R24, R25 ;  /* 0x000000191804723e */ /* 0x000fc400000000ff */
[----:B------:R-:W-:Y:S02]  /*43c40*/  F2FP.PACK_AB R5, R22, R21 ;  /* 0x000000151605723e */ /* 0x000fe400000000ff */
[----:B-----5:R-:W-:-:S05]  /*43c50*/  F2FP.PACK_AB R6, R19, R17 ;  /* 0x000000111306723e */ /* 0x020fca00000000ff */
[----:B------:R-:W-:Y:S04]  /*43c60*/  STS.128 [R29+0x780], R4 ;  /* 0x000780041d007388 */ /* 0x000fe80000000c00 */
[----:B------:R-:W-:Y:S04]  /*43c70*/  STL.64 [R1+0x328], R14 ;  /* 0x0003280e01007387 */ /* 0x000fe80000100a00 */
[----:B------:R1:W-:Y:S04]  /*43c80*/  STL.64 [R1+0x320], R8 ;  /* 0x0003200801007387 */ /* 0x0003e80000100a00 */
[----:B------:R-:W-:Y:S01]  /*43c90*/  BAR.SYNC.DEFER_BLOCKING 0x0 ;  /* 0x0000000000007b1d */ /* 0x000fe20000010000 */
[----:B------:R-:W-:-:S02]  /*43ca0*/  LEA R10, P6, R3, R2, 0x1 ;  /* 0x00000002030a7211 */ /* 0x000fc400078c08ff */
[----:B0-----:R-:W-:Y:S02]  /*43cb0*/  SHF.L.U32 R17, R18, 0xc, RZ ;  /* 0x0000000c12117819 */ /* 0x001fe400000006ff */
[----:B-1----:R-:W-:-:S04]  /*43cc0*/  IADD3 R9, R20, -0x3f3504f3, RZ ;  /* 0xc0cafb0d14097810 */ /* 0x002fc80007ffe0ff */
[----:B------:R-:W-:Y:S02]  /*43cd0*/  LOP3.LUT R12, R9, 0xff800000, RZ, 0xc0, !PT ;  /* 0xff800000090c7812 */ /* 0x000fe400078ec0ff */
[----:B------:R-:W-:Y:S02]  /*43ce0*/  LEA R8, R23, R3, 0x1 ;  /* 0x0000000317087211 */ /* 0x000fe400078e08ff */
[----:B------:R-:W-:Y:S01]  /*43cf0*/  LEA.HI.X.SX32 R11, R3, R0, 0x1, P6 ;  /* 0x00000000030b7211 */ /* 0x000fe200030f0eff */
[----:B------:R-:W-:Y:S01]  /*43d00*/  IMAD.IADD R3, R20, 0x1, -R12 ;  /* 0x0000000114037824 */ /* 0x000fe200078e0a0c */
[----:B------:R-:W-:Y:S02]  /*43d10*/  LOP3.LUT R16, R18, 0x7f, RZ, 0xc0, !PT ;  /* 0x0000007f12107812 */ /* 0x000fe400078ec0ff */
[----:B------:R-:W-:Y:S01]  /*43d20*/  LOP3.LUT R17, R17, 0x6000, RZ, 0xc0, !PT ;  /* 0x0000600011117812 */ /* 0x000fe200078ec0ff */
[----:B------:R-:W-:Y:S02]  /*43d30*/  IMAD.MOV.U32 R18, RZ, RZ, 0x3dc6b27f ;  /* 0x3dc6b27fff127424 */ /* 0x000fe400078e00ff */
[----:B------:R-:W-:Y:S01]  /*43d40*/  FADD R3, R3, -1 ;  /* 0xbf80000003037421 */ /* 0x000fe20000000000 */
[----:B------:R-:W-:-:S03]  /*43d50*/  LEA R24, R16, R17, 0x4 ;  /* 0x0000001110187211 */ /* 0x000fc600078e20ff */
[----:B------:R-:W-:Y:S02]  /*43d60*/  FFMA.FTZ R5, R3, R18, -0.16845393180847167969 ;  /* 0xbe2c7f3003057423 */ /* 0x000fe40000010012 */
[----:B------:R-:W0:Y:S01]  /*43d70*/  LDS.128 R16, [R24] ;  /* 0x0000000018107984 */ /* 0x000e220000000c00 */
[----:B------:R-:W-:-:S03]  /*43d80*/  LEA R9, R23, R8, 0x1 ;  /* 0x0000000817097211 */ /* 0x000fc600078e08ff */
[----:B------:R1:W-:Y:S01]  /*43d90*/  STL.64 [R1+0x318], R10 ;  /* 0x0003180a01007387 */ /* 0x0003e20000100a00 */
[----:B------:R-:W-:Y:S02]  /*43da0*/  LEA R4, R23, R9, 0x1 ;  /* 0x0000000917047211 */ /* 0x000fe400078e08ff */
[----:B-1----:R-:W-:-:S04]  /*43db0*/  LEA R10, P6, R8, R2, 0x1 ;  /* 0x00000002080a7211 */ /* 0x002fc800078c08ff */
[----:B------:R-:W-:Y:S02]  /*43dc0*/  LEA.HI.X.SX32 R11, R8, R0, 0x1, P6 ;  /* 0x00000000080b7211 */ /* 0x000fe400030f0eff */
[----:B------:R-:W-:-:S04]  /*43dd0*/  LEA R6, P6, R9, R2, 0x1 ;  /* 0x0000000209067211 */ /* 0x000fc800078c08ff */
[----:B------:R-:W-:Y:S02]  /*43de0*/  LEA.HI.X.SX32 R7, R9, R0, 0x1, P6 ;  /* 0x0000000009077211 */ /* 0x000fe400030f0eff */
[C---:B------:R-:W-:Y:S01]  /*43df0*/  LEA R8, P6, R4.reuse, R2, 0x1 ;  /* 0x0000000204087211 */ /* 0x040fe200078c08ff */
[----:B------:R-:W-:Y:S03]  /*43e00*/  STL [R1+0xd4], R12 ;  /* 0x0000d40c01007387 */ /* 0x000fe60000100800 */
[----:B------:R-:W-:Y:S01]  /*43e10*/  LEA.HI.X.SX32 R9, R4, R0, 0x1, P6 ;  /* 0x0000000004097211 */ /* 0x000fe200030f0eff */
[----:B------:R-:W-:Y:S04]  /*43e20*/  STL.64 [R1+0x310], R10 ;  /* 0x0003100a01007387 */ /* 0x000fe80000100a00 */
[----:B------:R1:W-:Y:S04]  /*43e30*/  STL.64 [R1+0x308], R6 ;  /* 0x0003080601007387 */ /* 0x0003e80000100a00 */
[----:B------:R2:W-:Y:S01]  /*43e40*/  STL.64 [R1+0x300], R8 ;  /* 0x0003000801007387 */ /* 0x0005e20000100a00 */
[----:B-1----:R-:W-:-:S04]  /*43e50*/  LEA R6, R23, R4, 0x1 ;  /* 0x0000000417067211 */ /* 0x002fc800078e08ff */
[----:B--2---:R-:W-:-:S04]  /*43e60*/  LEA R8, P6, R6, R2, 0x1 ;  /* 0x0000000206087211 */ /* 0x004fc800078c08ff */
[----:B------:R-:W-:Y:S02]  /*43e70*/  LEA.HI.X.SX32 R9, R6, R0, 0x1, P6 ;  /* 0x0000000006097211 */ /* 0x000fe400030f0eff */
[----:B------:R-:W-:-:S03]  /*43e80*/  LOP3.LUT R21, R24, 0x20, RZ, 0x3c, !PT ;  /* 0x0000002018157812 */ /* 0x000fc600078e3cff */
[----:B------:R1:W-:Y:S01]  /*43e90*/  STL.64 [R1+0x2f8], R8 ;  /* 0x0002f80801007387 */ /* 0x0003e20000100a00 */
[----:B0-----:R-:W-:-:S03]  /*43ea0*/  MOV R15, R16 ;  /* 0x00000010000f7202 */ /* 0x001fc60000000f00 */
[----:B------:R-:W-:Y:S04]  /*43eb0*/  STL.64 [R1+0x90], R16 ;  /* 0x0000901001007387 */ /* 0x000fe80000100a00 */
[----:B------:R-:W-:Y:S04]  /*43ec0*/  STL.64 [R1+0x98], R18 ;  /* 0x0000981201007387 */ /* 0x000fe80000100a00 */
[----:B------:R-:W0:Y:S01]  /*43ed0*/  LDS.128 R16, [R21] ;  /* 0x0000000015107984 */ /* 0x000e220000000c00 */
[----:B------:R-:W-:Y:S01]  /*43ee0*/  FFMA.FTZ R4, R3, R5, 0.1716887056827545166 ;  /* 0x3e2fcf2a03047423 */ /* 0x000fe20000010005 */
[----:B------:R-:W-:-:S04]  /*43ef0*/  LEA R5, R23, R6, 0x1 ;  /* 0x0000000617057211 */ /* 0x000fc800078e08ff */
[----:B-1----:R-:W-:-:S04]  /*43f00*/  LEA R8, P6, R5, R2, 0x1 ;  /* 0x0000000205087211 */ /* 0x002fc800078c08ff */
[----:B------:R-:W-:Y:S02]  /*43f10*/  LEA.HI.X.SX32 R9, R5, R0, 0x1, P6 ;  /* 0x0000000005097211 */ /* 0x000fe400030f0eff */
[----:B------:R-:W-:-:S03]  /*43f20*/  LOP3.LUT R22, R24, 0x40, RZ, 0x3c, !PT ;  /* 0x0000004018167812 */ /* 0x000fc600078e3cff */
[----:B------:R1:W-:Y:S01]  /*43f30*/  STL.64 [R1+0x2f0], R8 ;  /* 0x0002f00801007387 */ /* 0x0003e20000100a00 */
[----:B------:R-:W-:Y:S02]  /*43f40*/  FFMA.FTZ R6, R3, R4, -0.17900948226451873779 ;  /* 0xbe374e4303067423 */ /* 0x000fe40000010004 */
[----:B------:R-:W-:Y:S01]  /*43f50*/  IMAD R4, R23, 0x2, R5 ;  /* 0x0000000217047824 */ /* 0x000fe200078e0205 */
[----:B0-----:R-:W-:Y:S01]  /*43f60*/  STL.64 [R1+0x50], R16 ;  /* 0x0000501001007387 */ /* 0x001fe20000100a00 */
[----:B------:R-:W-:-:S03]  /*43f70*/  MOV R14, R16 ;  /* 0x00000010000e7202 */ /* 0x000fc60000000f00 */
[----:B------:R-:W-:Y:S04]  /*43f80*/  STL.64 [R1+0x58], R18 ;  /* 0x0000581201007387 */ /* 0x000fe80000100a00 */
[----:B------:R-:W0:Y:S01]  /*43f90*/  LDS.128 R16, [R22] ;  /* 0x0000000016107984 */ /* 0x000e220000000c00 */
[C---:B-1----:R-:W-:Y:S01]  /*43fa0*/  LEA R8, P6, R4.reuse, R2, 0x1 ;  /* 0x0000000204087211 */ /* 0x042fe200078c08ff */
[----:B------:R-:W-:Y:S01]  /*43fb0*/  FFMA.FTZ R6, R3, R6, 0.20512372255325317383 ;  /* 0x3e520bf403067423 */ /* 0x000fe20000010006 */
[----:B------:R-:W-:Y:S02]  /*43fc0*/  LEA R5, R23, R4, 0x1 ;  /* 0x0000000417057211 */ /* 0x000fe400078e08ff */
[----:B------:R-:W-:Y:S01]  /*43fd0*/  LEA.HI.X.SX32 R9, R4, R0, 0x1, P6 ;  /* 0x0000000004097211 */ /* 0x000fe200030f0eff */
[----:B------:R-:W-:-:S02]  /*43fe0*/  FFMA.FTZ R6, R3, R6, -0.24046532809734344482 ;  /* 0xbe763c8b03067423 */ /* 0x000fc40000010006 */
[----:B------:R-:W-:Y:S02]  /*43ff0*/  IMAD R4, R23, 0x2, R5 ;  /* 0x0000000217047824 */ /* 0x000fe400078e0205 */
[----:B------:R1:W-:Y:S01]  /*44000*/  STL.64 [R1+0x2e8], R8 ;  /* 0x0002e80801007387 */ /* 0x0003e20000100a00 */
[----:B------:R-:W-:-:S04]  /*44010*/  FFMA.FTZ R6, R3, R6, 0.28857114911079406738 ;  /* 0x3e93bf9903067423 */ /* 0x000fc80000010006 */
[----:B------:R-:W-:Y:S01]  /*44020*/  FFMA.FTZ R6, R3, R6, -0.36067417263984680176 ;  /* 0xbeb8aa4903067423 */ /* 0x000fe20000010006 */
[----:B-1----:R-:W-:-:S04]  /*44030*/  LEA R8, P6, R5, R2, 0x1 ;  /* 0x0000000205087211 */ /* 0x002fc800078c08ff */
[----:B------:R-:W-:Y:S02]  /*44040*/  LEA.HI.X.SX32 R9, R5, R0, 0x1, P6 ;  /* 0x0000000005097211 */ /* 0x000fe400030f0eff */
[----:B------:R-:W-:Y:S01]  /*44050*/  LEA R10, P6, R4, R2, 0x1 ;  /* 0x00000002040a7211 */ /* 0x000fe200078c08ff */
[----:B------:R-:W-:Y:S01]  /*44060*/  FFMA.FTZ R6, R3, R6, 0.48089820146560668945 ;  /* 0x3ef6384a03067423 */ /* 0x000fe20000010006 */
[----:B------:R-:W-:Y:S02]  /*44070*/  LOP3.LUT R25, R24, 0x60, RZ, 0x3c, !PT ;  /* 0x0000006018197812 */ /* 0x000fe400078e3cff */
[----:B------:R-:W-:Y:S01]  /*44080*/  LEA.HI.X.SX32 R11, R4, R0, 0x1, P6 ;  /* 0x00000000040b7211 */ /* 0x000fe200030f0eff */
[----:B0-----:R-:W-:Y:S04]  /*44090*/  STL.64 [R1+0x10], R16 ;  /* 0x0000101001007387 */ /* 0x001fe80000100a00 */
[----:B------:R-:W-:Y:S04]  /*440a0*/  STL.64 [R1+0x18], R18 ;  /* 0x0000181201007387 */ /* 0x000fe80000100a00 */
[----:B------:R0:W-:Y:S04]  /*440b0*/  STL.64 [R1+0x2e0], R8 ;  /* 0x0002e00801007387 */ /* 0x0001e80000100a00 */
[----:B------:R1:W-:Y:S01]  /*440c0*/  STL.64 [R1+0x2d8], R10 ;  /* 0x0002d80a01007387 */ /* 0x0003e20000100a00 */
[----:B0-----:R-:W-:Y:S01]  /*440d0*/  LEA R8, R23, R4, 0x1 ;  /* 0x0000000417087211 */ /* 0x001fe200078e08ff */
[----:B-1----:R-:W-:-:S02]  /*440e0*/  FFMA.FTZ R10, R3, R6, -0.72134751081466674805 ;  /* 0xbf38aa3b030a7423 */ /* 0x002fc40000010006 */
[----:B------:R-:W0:Y:S04]  /*440f0*/  LDS.128 R4, [R25] ;  /* 0x0000000019047984 */ /* 0x000e280000000c00 */
[----:B0-----:R0:W-:Y:S04]  /*44100*/  STL [R1+0x1a50], R5 ;  /* 0x001a500501007387 */ /* 0x0011e80000100800 */
[----:B------:R-:W-:Y:S04]  /*44110*/  STL [R1+0x1918], R7 ;  /* 0x0019180701007387 */ /* 0x000fe80000100800 */
[----:B------:R-:W2:Y:S01]  /*44120*/  LDL.LU.64 R26, [R1+0x200] ;  /* 0x00020000011a7983 */ /* 0x000ea20000300a00 */
[----:B------:R-:W-:-:S02]  /*44130*/  MOV R13, R16 ;  /* 0x00000010000d7202 */ /* 0x000fc40000000f00 */
[----:B------:R-:W-:-:S04]  /*44140*/  LEA R16, P6, R8, R2, 0x1 ;  /* 0x0000000208107211 */ /* 0x000fc800078c08ff */
[----:B------:R-:W-:-:S05]  /*44150*/  LEA.HI.X.SX32 R17, R8, R0, 0x1, P6 ;  /* 0x0000000008117211 */ /* 0x000fca00030f0eff */
[----:B------:R-:W-:Y:S04]  /*44160*/  STL.64 [R1+0x2d0], R16 ;  /* 0x0002d01001007387 */ /* 0x000fe80000100a00 */
[----:B------:R-:W1:Y:S04]  /*44170*/  LDS.128 R16, [R24+0x800] ;  /* 0x0008000018107984 */ /* 0x000e680000000c00 */
[----:B------:R-:W3:Y:S01]  /*44180*/  S2R R20, SR_TID.X ;  /* 0x0000000000147919 */ /* 0x000ee20000002100 */
[----:B------:R-:W-:Y:S02]  /*44190*/  FMUL R10, R3, R10 ;  /* 0x0000000a030a7220 */ /* 0x000fe40000400000 */
[----:B------:R-:W-:-:S02]  /*441a0*/  IMAD R9, R23, 0x2, R8 ;  /* 0x0000000217097824 */ /* 0x000fc400078e0208 */
[----:B------:R-:W-:-:S04]  /*441b0*/  FMUL R10, R3, R10 ;  /* 0x0000000a030a7220 */ /* 0x000fc80000400000 */
[----:B------:R-:W-:Y:S01]  /*441c0*/  FFMA.FTZ R3, R3, 1.4426950216293334961, R10 ;  /* 0x3fb8aa3b03037823 */ /* 0x000fe2000001000a */
[C---:B---3--:R-:W-:Y:S02]  /*441d0*/  SHF.L.U32 R12, R20.reuse, 0x4, RZ ;  /* 0x00000004140c7819 */ /* 0x048fe400000006ff */
[----:B------:R-:W-:Y:S02]  /*441e0*/  SHF.L.U32 R20, R20, 0x2, RZ ;  /* 0x0000000214147819 */ /* 0x000fe400000006ff */
[----:B------:R-:W-:Y:S02]  /*441f0*/  LOP3.LUT R12, R12, 0x70, RZ, 0xc0, !PT ;  /* 0x000000700c0c7812 */ /* 0x000fe400078ec0ff */
[----:B------:R-:W-:-:S04]  /*44200*/  LOP3.LUT R11, R20, 0x80, RZ, 0xc0, !PT ;  /* 0x00000080140b7812 */ /* 0x000fc800078ec0ff */
[----:B0-----:R-:W-:Y:S01]  /*44210*/  IADD3 R5, R12, R11, RZ ;  /* 0x0000000b0c057210 */ /* 0x001fe20007ffe0ff */
[----:B-1----:R0:W-:Y:S01]  /*44220*/  STL.64 [R1+0x80], R16 ;  /* 0x0000801001007387 */ /* 0x0021e20000100a00 */
[----:B------:R-:W-:-:S03]  /*44230*/  MOV R7, R16 ;  /* 0x0000001000077202 */ /* 0x000fc60000000f00 */
[----:B------:R1:W-:Y:S01]  /*44240*/  STL.64 [R1+0x88], R18 ;  /* 0x0000881201007387 */ /* 0x0003e20000100a00 */
[----:B0-----:R-:W-:-:S03]  /*44250*/  LEA R16, P6, R9, R2, 0x1 ;  /* 0x0000000209107211 */ /* 0x001fc600078c08ff */
[----:B-1----:R-:W3:Y:S01]  /*44260*/  LDL.LU R19, [R1+0x1aa8] ;  /* 0x001aa80001137983 */ /* 0x002ee20000300800 */
[----:B------:R-:W-:-:S03]  /*44270*/  LEA.HI.X.SX32 R17, R9, R0, 0x1, P6 ;  /* 0x0000000009117211 */ /* 0x000fc600030f0eff */
[----:B--2---:R-:W-:Y:S04]  /*44280*/  STL.64 [R1+0x1aa0], R26 ;  /* 0x001aa01a01007387 */ /* 0x004fe80000100a00 */
[----:B------:R-:W-:Y:S04]  /*44290*/  STL.64 [R1+0x1a98], R24 ;  /* 0x001a981801007387 */ /* 0x000fe80000100a00 */
[----:B------:R-:W-:Y:S04]  /*442a0*/  STL [R1+0x358], R5 ;  /* 0x0003580501007387 */ /* 0x000fe80000100800 */
[----:B------:R-:W2:Y:S04]  /*442b0*/  LDL.LU.64 R28, [R1+0x1f8] ;  /* 0x0001f800011c7983 */ /* 0x000ea80000300a00 */
[----:B------:R-:W-:Y:S04]  /*442c0*/  STL [R1+0x354], R3 ;  /* 0x0003540301007387 */ /* 0x000fe80000100800 */
[----:B------:R0:W-:Y:S04]  /*442d0*/  STL.64 [R1+0x2c8], R16 ;  /* 0x0002c81001007387 */ /* 0x0001e80000100a00 */
[----:B------:R-:W1:Y:S04]  /*442e0*/  LDS.128 R24, [R21+0x800] ;  /* 0x0008000015187984 */ /* 0x000e680000000c00 */
[----:B0-----:R-:W4:Y:S04]  /*442f0*/  LDL.LU.64 R16, [R1+0x1f0] ;  /* 0x0001f00001107983 */ /* 0x001f280000300a00 */
[----:B---3--:R0:W-:Y:S04]  /*44300*/  STL [R1+0x1a90], R19 ;  /* 0x001a901301007387 */ /* 0x0081e80000100800 */
[----:B0-----:R-:W3:Y:S01]  /*44310*/  LDL.LU.64 R18, [R1+0x208] ;  /* 0x0002080001127983 */ /* 0x001ee20000300a00 */
[----:B-1----:R-:W-:-:S03]  /*44320*/  MOV R5, R24 ;  /* 0x0000001800057202 */ /* 0x002fc60000000f00 */
[----:B----4-:R0:W-:Y:S04]  /*44330*/  STL.64 [R1+0x1a88], R16 ;  /* 0x001a881001007387 */ /* 0x0101e80000100a00 */
[----:B0-----:R-:W4:Y:S04]  /*44340*/  LDL.LU.64 R16, [R1+0x210] ;  /* 0x0002100001107983 */ /* 0x001f280000300a00 */
[----:B------:R-:W-:Y:S04]  /*44350*/  STL.64 [R1+0x40], R24 ;  /* 0x0000401801007387 */ /* 0x000fe80000100a00 */
[----:B------:R0:W-:Y:S04]  /*44360*/  STL.64 [R1+0x48], R26 ;  /* 0x0000481a01007387 */ /* 0x0001e80000100a00 */
[----:B0-----:R-:W5:Y:S04]  /*44370*/  LDL.LU.64 R26, [R1+0x1aa0] ;  /* 0x001aa000011a7983 */ /* 0x001f680000300a00 */
[----:B------:R-:W2:Y:S01]  /*44380*/  LDL.LU.64 R24, [R1+0x1a98] ;  /* 0x001a980001187983 */ /* 0x000ea20000300a00 */
[----:B------:R-:W-:-:S04]  /*44390*/  LEA R8, R23, R9, 0x1 ;  /* 0x0000000917087211 */ /* 0x000fc800078e08ff */
[----:B------:R-:W-:Y:S01]  /*443a0*/  LEA R10, P6, R8, R2, 0x1 ;  /* 0x00000002080a7211 */ /* 0x000fe200078c08ff */
[----:B------:R-:W-:-:S03]  /*443b0*/  IMAD R3, R23, 0x2, R8 ;  /* 0x0000000217037824 */ /* 0x000fc600078e0208 */
[----:B------:R-:W-:-:S05]  /*443c0*/  LEA.HI.X.SX32 R11, R8, R0, 0x1, P6 ;  /* 0x00000000080b7211 */ /* 0x000fca00030f0eff */
[----:B------:R0:W-:Y:S01]  /*443d0*/  STL.64 [R1+0x2c0], R10 ;  /* 0x0002c00a01007387 */ /* 0x0001e20000100a00 */
[----:B------:R-:W-:Y:S02]  /*443e0*/  LEA R8, R23, R3, 0x1 ;  /* 0x0000000317087211 */ /* 0x000fe400078e08ff */
[----:B0-----:R-:W-:-:S04]  /*443f0*/  LEA R10, P6, R3, R2, 0x1 ;  /* 0x00000002030a7211 */ /* 0x001fc800078c08ff */
[----:B------:R-:W-:-:S05]  /*44400*/  LEA.HI.X.SX32 R11, R3, R0, 0x1, P6 ;  /* 0x00000000030b7211 */ /* 0x000fca00030f0eff */
[----:B------:R0:W-:Y:S01]  /*44410*/  STL.64 [R1+0x2b8], R10 ;  /* 0x0002b80a01007387 */ /* 0x0001e20000100a00 */
[----:B------:R-:W-:Y:S02]  /*44420*/  LEA R3, R23, R8, 0x1 ;  /* 0x0000000817037211 */ /* 0x000fe400078e08ff */
[----:B0-----:R-:W-:-:S04]  /*44430*/  LEA R10, P6, R8, R2, 0x1 ;  /* 0x00000002080a7211 */ /* 0x001fc800078c08ff */
[----:B------:R-:W-:-:S05]  /*44440*/  LEA.HI.X.SX32 R11, R8, R0, 0x1, P6 ;  /* 0x00000000080b7211 */ /* 0x000fca00030f0eff */
[----:B------:R0:W-:Y:S02]  /*44450*/  STL.64 [R1+0x2b0], R10 ;  /* 0x0002b00a01007387 */ /* 0x0001e40000100a00 */
[----:B0-----:R-:W-:-:S04]  /*44460*/  LEA R10, P6, R3, R2, 0x1 ;  /* 0x00000002030a7211 */ /* 0x001fc800078c08ff */
[----:B------:R-:W-:Y:S01]  /*44470*/  LEA.HI.X.SX32 R11, R3, R0, 0x1, P6 ;  /* 0x00000000030b7211 */ /* 0x000fe200030f0eff */
[----:B------:R-:W-:-:S05]  /*44480*/  IMAD R12, R23, 0x2, R3 ;  /* 0x00000002170c7824 */ /* 0x000fca00078e0203 */
[----:B------:R-:W-:Y:S01]  /*44490*/  LEA R3, R23, R12, 0x1 ;  /* 0x0000000c17037211 */ /* 0x000fe200078e08ff */
[----:B----4-:R-:W-:Y:S04]  /*444a0*/  STG.E.U16 [R16.64], R15 ;  /* 0x0000000f10007986 */ /* 0x010fe8000c101504 */
[----:B---3--:R-:W-:Y:S04]  /*444b0*/  STG.E.U16 [R18.64], R14 ;  /* 0x0000000e12007986 */ /* 0x008fe8000c101504 */
[----:B------:R-:W0:Y:S04]  /*444c0*/  LDS.128 R16, [R22+0x800] ;  /* 0x0008000016107984 */ /* 0x000e280000000c00 */
[----:B-----5:R1:W-:Y:S04]  /*444d0*/  STG.E.U16 [R26.64], R13 ;  /* 0x0000000d1a007986 */ /* 0x0203e8000c101504 */
[----:B0-----:R-:W-:Y:S04]  /*444e0*/  STL.64 [R1], R16 ;  /* 0x0000001001007387 */ /* 0x001fe80000100a00 */
[----:B------:R-:W-:Y:S04]  /*444f0*/  STL.64 [R1+0x8], R18 ;  /* 0x0000081201007387 */ /* 0x000fe80000100a00 */
[----:B-1----:R-:W3:Y:S04]  /*44500*/  LDL.LU.64 R26, [R1+0x1e8] ;  /* 0x0001e800011a7983 */ /* 0x002ee80000300a00 */
[----:B------:R-:W-:Y:S04]  /*44510*/  STL.64 [R1+0x2a8], R10 ;  /* 0x0002a80a01007387 */ /* 0x000fe80000100a00 */
[----:B--2---:R-:W0:Y:S04]  /*44520*/  LDS.128 R8, [R25+0x800] ;  /* 0x0008000019087984 */ /* 0x004e280000000c00 */
[----:B------:R-:W1:Y:S01]  /*44530*/  LDS.128 R16, [R24+0x1000] ;  /* 0x0010000018107984 */ /* 0x000e620000000c00 */
[----:B------:R-:W-:-:S04]  /*44540*/  LEA R14, P6, R12, R2, 0x1 ;  /* 0x000000020c0e7211 */ /* 0x000fc800078c08ff */
[----:B------:R-:W-:Y:S01]  /*44550*/  LEA.HI.X.SX32 R15, R12, R0, 0x1, P6 ;  /* 0x000000000c0f7211 */ /* 0x000fe200030f0eff */
[----:B0-----:R-:W-:Y:S04]  /*44560*/  STL [R1+0x1a54], R9 ;  /* 0x001a540901007387 */ /* 0x001fe80000100800 */
[----:B------:R-:W-:Y:S04]  /*44570*/  STL [R1+0x18f0], R11 ;  /* 0x0018f00b01007387 */ /* 0x000fe80000100800 */
[----:B------:R0:W-:Y:S02]  /*44580*/  STL.64 [R1+0x2a0], R14 ;  /* 0x0002a00e01007387 */ /* 0x0001e40000100a00 */
[----:B0-----:R-:W-:-:S04]  /*44590*/  LEA R14, P6, R3, R2, 0x1 ;  /* 0x00000002030e7211 */ /* 0x001fc800078c08ff */
[----:B------:R-:W-:-:S05]  /*445a0*/  LEA.HI.X.SX32 R15, R3, R0, 0x1, P6 ;  /* 0x00000000030f7211 */ /* 0x000fca00030f0eff */
[----:B------:R-:W-:Y:S04]  /*445b0*/  STL.64 [R1+0x298], R14 ;  /* 0x0002980e01007387 */ /* 0x000fe80000100a00 */
[----:B-1----:R-:W-:Y:S04]  /*445c0*/  STL.64 [R1+0x70], R16 ;  /* 0x0000701001007387 */ /* 0x002fe80000100a00 */
[----:B------:R0:W-:Y:S04]  /*445d0*/  STL.64 [R1+0x78], R18 ;  /* 0x0000781201007387 */ /* 0x0001e80000100a00 */
[----:B0-----:R0:W2:Y:S04]  /*445e0*/  LDL.LU R19, [R1+0x1a90] ;  /* 0x001a900001137983 */ /* 0x0010a80000300800 */
[----:B------:R-:W4:Y:S01]  /*445f0*/  LDL.LU.64 R16, [R1+0x1a88] ;  /* 0x001a880001107983 */ /* 0x000f220000300a00 */
[----:B------:R-:W-:-:S04]  /*44600*/  LEA R12, R23, R3, 0x1 ;  /* 0x00000003170c7211 */ /* 0x000fc800078e08ff */
[C---:B------:R-:W-:Y:S01]  /*44610*/  LEA R14, P6, R12.reuse, R2, 0x1 ;  /* 0x000000020c0e7211 */ /* 0x040fe200078c08ff */
[----:B------:R1:W-:Y:S03]  /*44620*/  STG.E.U16 [R28.64], R4 ;  /* 0x000000041c007986 */ /* 0x0003e6000c101504 */
[----:B------:R-:W-:Y:S02]  /*44630*/  LEA.HI.X.SX32 R15, R12, R0, 0x1, P6 ;  /* 0x000000000c0f7211 */ /* 0x000fe400030f0eff */
[----:B------:R-:W-:Y:S01]  /*44640*/  LEA R3, R23, R12, 0x1 ;  /* 0x0000000c17037211 */ /* 0x000fe200078e08ff */
[----:B-1----:R-:W5:Y:S04]  /*44650*/  LDL.LU.64 R28, [R1+0x1e0] ;  /* 0x0001e000011c7983 */ /* 0x002f680000300a00 */
[----:B------:R-:W-:Y:S04]  /*44660*/  STL.64 [R1+0x290], R14 ;  /* 0x0002900e01007387 */ /* 0x000fe80000100a00 */
[----:B------:R-:W1:Y:S01]  /*44670*/  LDS.128 R12, [R21+0x1000] ;  /* 0x00100000150c7984 */ /* 0x000e620000000c00 */
[----:B------:R-:W-:-:S05]  /*44680*/  LEA R18, P6, R3, R2, 0x1 ;  /* 0x0000000203127211 */ /* 0x000fca00078c08ff */
[----:B------:R-:W-:Y:S04]  /*44690*/  STL [R1+0x288], R18 ;  /* 0x0002881201007387 */ /* 0x000fe80000100800 */
[----:B-1----:R-:W-:Y:S04]  /*446a0*/  STL.64 [R1+0x30], R12 ;  /* 0x0000300c01007387 */ /* 0x002fe80000100a00 */
[----:B------:R-:W-:Y:S04]  /*446b0*/  STL [R1+0x3c], R15 ;  /* 0x00003c0f01007387 */ /* 0x000fe80000100800 */
[----:B----4-:R1:W-:Y:S02]  /*446c0*/  STG.E.U16 [R16.64], R7 ;  /* 0x0000000710007986 */ /* 0x0103e4000c101504 */
[----:B-1----:R-:W-:-:S02]  /*446d0*/  MOV R7, R14 ;  /* 0x0000000e00077202 */ /* 0x002fc40000000f00 */
[----:B------:R-:W1:Y:S04]  /*446e0*/  LDS.128 R12, [R22+0x1000] ;  /* 0x00100000160c7984 */ /* 0x000e680000000c00 */
[----:B------:R4:W-:Y:S04]  /*446f0*/  STL.64 [R1+0x19d8], R6 ;  /* 0x0019d80601007387 */ /* 0x0009e80000100a00 */
[----:B----4-:R-:W4:Y:S01]  /*44700*/  LDL.LU.64 R6, [R1+0x288] ;  /* 0x0002880001067983 */ /* 0x010f220000300a00 */
[----:B------:R-:W-:-:S03]  /*44710*/  IMAD R16, R23, 0x2, R3 ;  /* 0x0000000217107824 */ /* 0x000fc600078e0203 */
[----:B---3--:R3:W-:Y:S01]  /*44720*/  STG.E.U16 [R26.64], R5 ;  /* 0x000000051a007986 */ /* 0x0087e2000c101504 */
[----:B----4-:R-:W-:Y:S02]  /*44730*/  LEA.HI.X.SX32 R7, R3, R0, 0x1, P6 ;  /* 0x0000000003077211 */ /* 0x010fe400030f0eff */
[----:B------:R-:W-:-:S03]  /*44740*/  LEA R18, P6, R16, R2, 0x1 ;  /* 0x0000000210127211 */ /* 0x000fc600078c08ff */
[----:B------:R4:W-:Y:S01]  /*44750*/  STL.64 [R1+0x19e0], R6 ;  /* 0x0019e00601007387 */ /* 0x0009e20000100a00 */
[----:B--2---:R-:W-:-:S03]  /*44760*/  LEA.HI.X.SX32 R19, R16, R0, 0x1, P6 ;  /* 0x0000000010137211 */ /* 0x004fc600030f0eff */
[----:B-1----:R-:W-:Y:S01]  /*44770*/  STL [R1+0x1900], R15 ;  /* 0x0019000f01007387 */ /* 0x002fe20000100800 */
[----:B------:R-:W-:-:S03]  /*44780*/  LEA R3, R23, R16, 0x1 ;  /* 0x0000001017037211 */ /* 0x000fc600078e08ff */
[----:B------:R-:W-:Y:S04]  /*44790*/  STL [R1+0x1a80], R14 ;  /* 0x001a800e01007387 */ /* 0x000fe80000100800 */
[----:B------:R-:W-:Y:S04]  /*447a0*/  STL.64 [R1+0x1a78], R12 ;  /* 0x001a780c01007387 */ /* 0x000fe80000100a00 */
[----:B---3--:R-:W2:Y:S04]  /*447b0*/  LDL.LU.64 R26, [R1+0x1d8] ;  /* 0x0001d800011a7983 */ /* 0x008ea80000300a00 */
[----:B------:R-:W-:Y:S04]  /*447c0*/  STL.64 [R1+0x280], R18 ;  /* 0x0002801201007387 */ /* 0x000fe80000100a00 */
[----:B------:R-:W1:Y:S04]  /*447d0*/  LDS.128 R16, [R25+0x1000] ;  /* 0x0010000019107984 */ /* 0x000e680000000c00 */
[----:B------:R-:W3:Y:S01]  /*447e0*/  LDS.128 R12, [R24+0x1800] ;  /* 0x00180000180c7984 */ /* 0x000ee20000000c00 */
[----:B----4-:R-:W-:-:S04]  /*447f0*/  LEA R6, P6, R3, R2, 0x1 ;  /* 0x0000000203067211 */ /* 0x010fc800078c08ff */
[----:B------:R-:W-:Y:S01]  /*44800*/  LEA.HI.X.SX32 R7, R3, R0, 0x1, P6 ;  /* 0x0000000003077211 */ /* 0x000fe200030f0eff */
[----:B-1----:R-:W-:Y:S04]  /*44810*/  STL.64 [R1+0x1a70], R16 ;  /* 0x001a701001007387 */ /* 0x002fe80000100a00 */
[----:B------:R1:W-:Y:S04]  /*44820*/  STL [R1+0x1a08], R18 ;  /* 0x001a081201007387 */ /* 0x0003e80000100800 */
[----:B-1----:R-:W5:Y:S04]  /*44830*/  LDL.LU R18, [R1] ;  /* 0x0000000001127983 */ /* 0x002f680000300800 */
[----:B------:R-:W-:Y:S04]  /*44840*/  STL [R1+0x1930], R19 ;  /* 0x0019301301007387 */ /* 0x000fe80000100800 */
[----:B------:R-:W-:Y:S04]  /*44850*/  STL.64 [R1+0x278], R6 ;  /* 0x0002780601007387 */ /* 0x000fe80000100a00 */
[----:B---3--:R-:W-:Y:S04]  /*44860*/  STL [R1+0x64], R13 ;  /* 0x0000640d01007387 */ /* 0x008fe80000100800 */
[----:B------:R1:W-:Y:S02]  /*44870*/  STL [R1+0x6c], R15 ;  /* 0x00006c0f01007387 */ /* 0x0003e40000100800 */
[----:B-1----:R-:W-:-:S02]  /*44880*/  MOV R15, R14 ;  /* 0x0000000e000f7202 */ /* 0x002fc40000000f00 */
[----:B------:R-:W3:Y:S01]  /*44890*/  LDL.LU R14, [R1+0x1a80] ;  /* 0x001a8000010e7983 */ /* 0x000ee20000300800 */
[----:B------:R-:W-:-:S03]  /*448a0*/  MOV R9, R12 ;  /* 0x0000000c00097202 */ /* 0x000fc60000000f00 */
[----:B------:R-:W4:Y:S01]  /*448b0*/  LDL.LU.64 R12, [R1+0x1a78] ;  /* 0x001a7800010c7983 */ /* 0x000f220000300a00 */
[----:B------:R-:W-:-:S04]  /*448c0*/  LEA R20, R23, R3, 0x1 ;  /* 0x0000000317147211 */ /* 0x000fc800078e08ff */
[----:B------:R-:W-:Y:S01]  /*448d0*/  LEA R6, P6, R20, R2, 0x1 ;  /* 0x0000000214067211 */ /* 0x000fe200078c08ff */
[----:B------:R-:W-:-:S03]  /*448e0*/  IMAD R3, R23, 0x2, R20 ;  /* 0x0000000217037824 */ /* 0x000fc600078e0214 */
[----:B------:R-:W-:Y:S02]  /*448f0*/  LEA.HI.X.SX32 R7, R20, R0, 0x1, P6 ;  /* 0x0000000014077211 */ /* 0x000fe400030f0eff */
[----:B------:R-:W-:Y:S01]  /*44900*/  LEA R24, R23, R3, 0x1 ;  /* 0x0000000317187211 */ /* 0x000fe200078e08ff */
[----:B-----5:R-:W-:Y:S04]  /*44910*/  STG.E.U16 [R28.64], R18 ;  /* 0x000000121c007986 */ /* 0x020fe8000c101504 */
[----:B---3--:R1:W-:Y:S04]  /*44920*/  STL.64 [R1+0x19b0], R14 ;  /* 0x0019b00e01007387 */ /* 0x0083e80000100a00 */
[----:B------:R-:W-:Y:S04]  /*44930*/  STL [R1+0x1a5c], R18 ;  /* 0x001a5c1201007387 */ /* 0x000fe80000100800 */
[----:B------:R-:W3:Y:S04]  /*44940*/  LDS.128 R16, [R21+0x1800] ;  /* 0x0018000015107984 */ /* 0x000ee80000000c00 */
[----:B------:R3:W-:Y:S01]  /*44950*/  STL.64 [R1+0x270], R6 ;  /* 0x0002700601007387 */ /* 0x0007e20000100a00 */
[----:B-1----:R-:W-:-:S02]  /*44960*/  LEA R14, P6, R3, R2, 0x1 ;  /* 0x00000002030e7211 */ /* 0x002fc400078c08ff */
[----:B------:R-:W-:Y:S02]  /*44970*/  LEA R28, R23, R24, 0x1 ;  /* 0x00000018171c7211 */ /* 0x000fe400078e08ff */
[----:B------:R-:W1:Y:S01]  /*44980*/  LDS.128 R20, [R22+0x1800] ;  /* 0x0018000016147984 */ /* 0x000e620000000c00 */
[----:B------:R-:W-:-:S03]  /*44990*/  LEA.HI.X.SX32 R15, R3, R0, 0x1, P6 ;  /* 0x00000000030f7211 */ /* 0x000fc600030f0eff */
[----:B--2---:R-:W-:Y:S01]  /*449a0*/  STG.E.U16 [R26.64], R8 ;  /* 0x000000081a007986 */ /* 0x004fe2000c101504 */
[----:B---3--:R-:W-:-:S03]  /*449b0*/  MOV R6, R17 ;  /* 0x0000001100067202 */ /* 0x008fc60000000f00 */
[----:B------:R-:W-:Y:S01]  /*449c0*/  STL [R1+0x24], R17 ;  /* 0x0000241101007387 */ /* 0x000fe20000100800 */
[----:B------:R-:W-:-:S03]  /*449d0*/  MOV R11, R18 ;  /* 0x00000012000b7202 */ /* 0x000fc60000000f00 */
[----:B------:R-:W-:Y:S04]  /*449e0*/  STL [R1+0x2c], R19 ;  /* 0x00002c1301007387 */ /* 0x000fe80000100800 */
[----:B------:R2:W-:Y:S04]  /*449f0*/  STL [R1+0x1a34], R6 ;  /* 0x001a340601007387 */ /* 0x0005e80000100800 */
[----:B--2---:R-:W2:Y:S04]  /*44a00*/  LDL.LU.64 R6, [R1+0x1d0] ;  /* 0x0001d00001067983 */ /* 0x004ea80000300a00 */
[----:B------:R3:W-:Y:S01]  /*44a10*/  STL.64 [R1+0x19c8], R10 ;  /* 0x0019c80a01007387 */ /* 0x0007e20000100a00 */
[----:B------:R-:W-:-:S03]  /*44a20*/  IMAD.MOV.U32 R5, RZ, RZ, R16 ;  /* 0x000000ffff057224 */ /* 0x000fc600078e0010 */
[----:B------:R-:W5:Y:S01]  /*44a30*/  LDL.LU.64 R18, [R1+0x1c8] ;  /* 0x0001c80001127983 */ /* 0x000f620000300a00 */
[----:B---3--:R-:W-:-:S04]  /*44a40*/  LEA R10, P6, R24, R2, 0x1 ;  /* 0x00000002180a7211 */ /* 0x008fc800078c08ff */
[----:B------:R-:W-:Y:S02]  /*44a50*/  LEA.HI.X.SX32 R11, R24, R0, 0x1, P6 ;  /* 0x00000000180b7211 */ /* 0x000fe400030f0eff */
[----:B------:R-:W3:Y:S04]  /*44a60*/  LDS.128 R24, [R25+0x1800] ;  /* 0x0018000019187984 */ /* 0x000ee80000000c00 */
[----:B------:R-:W-:Y:S04]  /*44a70*/  STL.64 [R1+0x268], R14 ;  /* 0x0002680e01007387 */ /* 0x000fe80000100a00 */
[----:B------:R-:W4:Y:S04]  /*44a80*/  LDL.LU.64 R16, [R1+0x1c0] ;  /* 0x0001c00001107983 */ /* 0x000f280000300a00 */
[----:B-1----:R-:W-:Y:S04]  /*44a90*/  STL [R1+0x1a20], R21 ;  /* 0x001a201501007387 */ /* 0x002fe80000100800 */
[----:B------:R1:W-:Y:S04]  /*44aa0*/  STL [R1+0x1a0c], R22 ;  /* 0x001a0c1601007387 */ /* 0x0003e80000100800 */
[----:B-1----:R-:W2:Y:S04]  /*44ab0*/  LDL.LU R22, [R1+0x70] ;  /* 0x0000700001167983 */ /* 0x002ea80000300800 */
[----:B------:R-:W-:Y:S04]  /*44ac0*/  STL [R1+0x1958], R23 ;  /* 0x0019581701007387 */ /* 0x000fe80000100800 */
[----:B------:R-:W-:Y:S04]  /*44ad0*/  STL.64 [R1+0x260], R10 ;  /* 0x0002600a01007387 */ /* 0x000fe80000100a00 */
[----:B---3--:R1:W-:Y:S04]  /*44ae0*/  STL [R1+0x1a10], R25 ;  /* 0x001a101901007387 */ /* 0x0083e80000100800 */
[----:B-1----:R-:W5:Y:S01]  /*44af0*/  LDL.LU R25, [R1+0x30] ;  /* 0x0000300001197983 */ /* 0x002f620000300800 */
[----:B------:R-:W-:Y:S01]  /*44b00*/  IMAD.MOV.U32 R21, RZ, RZ, c[0x0][0x1c8] ;  /* 0x00007200ff157624 */ /* 0x000fe200078e00ff */
[----:B------:R-:W-:-:S04]  /*44b10*/  LEA R10, P6, R28, R2, 0x1 ;  /* 0x000000021c0a7211 */ /* 0x000fc800078c08ff */
[----:B------:R-:W-:Y:S02]  /*44b20*/  LEA R3, R21, R28, 0x1 ;  /* 0x0000001c15037211 */ /* 0x000fe400078e08ff */
[----:B------:R-:W-:Y:S02]  /*44b30*/  LEA.HI.X.SX32 R11, R28, R0, 0x1, P6 ;  /* 0x000000001c0b7211 */ /* 0x000fe400030f0eff */
[----:B------:R-:W-:Y:S02]  /*44b40*/  LEA R14, P6, R3, R2, 0x1 ;  /* 0x00000002030e7211 */ /* 0x000fe400078c08ff */
[----:B------:R-:W-:Y:S01]  /*44b50*/  LEA R28, R21, R3, 0x1 ;  /* 0x00000003151c7211 */ /* 0x000fe200078e08ff */
[----:B------:R-:W-:Y:S01]  /*44b60*/  STL [R1+0x1990], R26 ;  /* 0x0019901a01007387 */ /* 0x000fe20000100800 */
[----:B------:R-:W-:-:S03]  /*44b70*/  LEA.HI.X.SX32 R15, R3, R0, 0x1, P6 ;  /* 0x00000000030f7211 */ /* 0x000fc600030f0eff */
[----:B------:R1:W-:Y:S04]  /*44b80*/  STL [R1+0x1984], R27 ;  /* 0x0019841b01007387 */ /* 0x0003e80000100800 */
[----:B-1----:R-:W3:Y:S04]  /*44b90*/  LDL.LU.64 R26, [R1+0x1b0] ;  /* 0x0001b000011a7983 */ /* 0x002ee80000300a00 */
[----:B------:R-:W-:Y:S04]  /*44ba0*/  STL.64 [R1+0x258], R10 ;  /* 0x0002580a01007387 */ /* 0x000fe80000100a00 */
[----:B--2---:R1:W-:Y:S04]  /*44bb0*/  STG.E.U16 [R6.64], R22 ;  /* 0x0000001606007986 */ /* 0x0043e8000c101504 */
[----:B------:R2:W-:Y:S01]  /*44bc0*/  STL [R1+0x1a58], R22 ;  /* 0x001a581601007387 */ /* 0x0005e20000100800 */
[----:B-1----:R-:W-:-:S03]  /*44bd0*/  LEA R6, P6, R28, R2, 0x1 ;  /* 0x000000021c067211 */ /* 0x002fc600078c08ff */
[----:B--2---:R-:W2:Y:S01]  /*44be0*/  LDL.LU.64 R22, [R1+0x1a8] ;  /* 0x0001a80001167983 */ /* 0x004ea20000300a00 */
[----:B------:R-:W-:-:S03]  /*44bf0*/  LEA.HI.X.SX32 R7, R28, R0, 0x1, P6 ;  /* 0x000000001c077211 */ /* 0x000fc600030f0eff */
[----:B------:R1:W-:Y:S04]  /*44c00*/  STL.64 [R1+0x19b8], R14 ;  /* 0x0019b80e01007387 */ /* 0x0003e80000100a00 */
[----:B-----5:R5:W-:Y:S04]  /*44c10*/  STG.E.U16 [R18.64], R25 ;  /* 0x0000001912007986 */ /* 0x020be8000c101504 */
[----:B-1----:R-:W2:Y:S04]  /*44c20*/  LDL.LU.64 R14, [R1+0x1a0] ;  /* 0x0001a000010e7983 */ /* 0x002ea80000300a00 */
[----:B------:R-:W2:Y:S04]  /*44c30*/  LDL.LU.64 R10, [R1+0x198] ;  /* 0x00019800010a7983 */ /* 0x000ea80000300a00 */
[----:B-----5:R-:W5:Y:S04]  /*44c40*/  LDL.LU R18, [R1+0x90] ;  /* 0x0000900001127983 */ /* 0x020f680000300800 */
[----:B------:R-:W-:Y:S04]  /*44c50*/  STL.64 [R1+0x248], R6 ;  /* 0x0002480601007387 */ /* 0x000fe80000100a00 */
[----:B----4-:R1:W-:Y:S04]  /*44c60*/  STG.E.U16 [R16.64], R12 ;  /* 0x0000000c10007986 */ /* 0x0103e8000c101504 */
[----:B-1----:R-:W4:Y:S04]  /*44c70*/  LDL.LU.64 R16, [R1+0x1a70] ;  /* 0x001a700001107983 */ /* 0x002f280000300a00 */
[----:B------:R1:W-:Y:S04]  /*44c80*/  STL.64 [R1+0x1a60], R12 ;  /* 0x001a600c01007387 */ /* 0x0003e80000100a00 */
[----:B-1----:R-:W2:Y:S01]  /*44c90*/  LDL.LU.64 R12, [R1+0x1b8] ;  /* 0x0001b800010c7983 */ /* 0x002ea20000300a00 */
[----:B------:R-:W-:-:S04]  /*44ca0*/  LEA R3, R21, R28, 0x1 ;  /* 0x0000001c15037211 */ /* 0x000fc800078e08ff */
[----:B------:R-:W-:-:S04]  /*44cb0*/  LEA R6, P6, R3, R2, 0x1 ;  /* 0x0000000203067211 */ /* 0x000fc800078c08ff */
[----:B------:R-:W-:-:S05]  /*44cc0*/  LEA.HI.X.SX32 R7, R3, R0, 0x1, P6 ;  /* 0x0000000003077211 */ /* 0x000fca00030f0eff */
[----:B------:R1:W-:Y:S01]  /*44cd0*/  STL.64 [R1+0x240], R6 ;  /* 0x0002400601007387 */ /* 0x0003e20000100a00 */
[----:B------:R-:W-:-:S05]  /*44ce0*/  IMAD R28, R21, 0x2, R3 ;  /* 0x00000002151c7824 */ /* 0x000fca00078e0203 */
[----:B-1----:R-:W-:-:S04]  /*44cf0*/  LEA R6, P6, R28, R2, 0x1 ;  /* 0x000000021c067211 */ /* 0x002fc800078c08ff */
[----:B------:R-:W-:Y:S02]  /*44d00*/  LEA.HI.X.SX32 R7, R28, R0, 0x1, P6 ;  /* 0x000000001c077211 */ /* 0x000fe400030f0eff */
[----:B------:R-:W-:Y:S01]  /*44d10*/  LEA R3, R21, R28, 0x1 ;  /* 0x0000001c15037211 */ /* 0x000fe200078e08ff */
[----:B----4-:R-:W-:Y:S04]  /*44d20*/  STL.64 [R1+0x1a68], R16 ;  /* 0x001a681001007387 */ /* 0x010fe80000100a00 */
[----:B--2---:R1:W-:Y:S04]  /*44d30*/  STG.E.U16 [R12.64], R16 ;  /* 0x000000100c007986 */ /* 0x0043e8000c101504 */
[----:B-1----:R-:W2:Y:S04]  /*44d40*/  LDL.LU.64 R16, [R1+0x190] ;  /* 0x0001900001107983 */ /* 0x002ea80000300a00 */
[----:B------:R-:W4:Y:S04]  /*44d50*/  LDL.LU R19, [R1+0x50] ;  /* 0x0000500001137983 */ /* 0x000f280000300800 */
[----:B------:R-:W-:Y:S04]  /*44d60*/  STL.64 [R1+0x238], R6 ;  /* 0x0002380601007387 */ /* 0x000fe80000100a00 */
[----:B---3--:R1:W-:Y:S04]  /*44d70*/  STG.E.U16 [R26.64], R9 ;  /* 0x000000091a007986 */ /* 0x0083e8000c101504 */
[----:B------:R-:W3:Y:S04]  /*44d80*/  LDL.LU.64 R12, [R1+0x188] ;  /* 0x00018800010c7983 */ /* 0x000ee80000300a00 */
[----:B-1----:R-:W3:Y:S01]  /*44d90*/  LDL.LU R26, [R1+0x10] ;  /* 0x00001000011a7983 */ /* 0x002ee20000300800 */
[----:B------:R-:W-:-:S04]  /*44da0*/  LEA R6, P6, R3, R2, 0x1 ;  /* 0x0000000203067211 */ /* 0x000fc800078c08ff */
[----:B------:R-:W-:Y:S01]  /*44db0*/  LEA.HI.X.SX32 R7, R3, R0, 0x1, P6 ;  /* 0x0000000003077211 */ /* 0x000fe200030f0eff */
[----:B------:R1:W-:Y:S04]  /*44dc0*/  STG.E.U16 [R22.64], R5 ;  /* 0x0000000516007986 */ /* 0x0003e8000c101504 */
[----:B------:R0:W-:Y:S04]  /*44dd0*/  STL.64 [R1+0x230], R6 ;  /* 0x0002300601007387 */ /* 0x0001e80000100a00 */
[----:B-1----:R-:W3:Y:S01]  /*44de0*/  LDL.LU.64 R22, [R1+0x180] ;  /* 0x0001800001167983 */ /* 0x002ee20000300a00 */
[----:B------:R-:W-:-:S04]  /*44df0*/  LEA R28, R21, R3, 0x1 ;  /* 0x00000003151c7211 */ /* 0x000fc800078e08ff */
[C---:B0-----:R-:W-:Y:S02]  /*44e00*/  LEA R6, P6, R28.reuse, R2, 0x1 ;  /* 0x000000021c067211 */ /* 0x041fe400078c08ff */
[----:B------:R-:W-:Y:S02]  /*44e10*/  LEA R3, R21, R28, 0x1 ;  /* 0x0000001c15037211 */ /* 0x000fe400078e08ff */
[----:B------:R-:W-:-:S05]  /*44e20*/  LEA.HI.X.SX32 R7, R28, R0, 0x1, P6 ;  /* 0x000000001c077211 */ /* 0x000fca00030f0eff */
[----:B------:R0:W-:Y:S01]  /*44e30*/  STL.64 [R1+0x228], R6 ;  /* 0x0002280601007387 */ /* 0x0001e20000100a00 */
[----:B------:R-:W-:Y:S01]  /*44e40*/  IMAD R29, R21, 0x2, R3 ;  /* 0x00000002151d7824 */ /* 0x000fe200078e0203 */
[----:B0-----:R-:W-:-:S04]  /*44e50*/  LEA R6, P6, R3, R2, 0x1 ;  /* 0x0000000203067211 */ /* 0x001fc800078c08ff */
[----:B------:R-:W-:-:S05]  /*44e60*/  LEA.HI.X.SX32 R7, R3, R0, 0x1, P6 ;  /* 0x0000000003077211 */ /* 0x000fca00030f0eff */
[----:B------:R0:W-:Y:S01]  /*44e70*/  STL.64 [R1+0x220], R6 ;  /* 0x0002200601007387 */ /* 0x0001e20000100a00 */
[----:B------:R-:W-:-:S03]  /*44e80*/  LEA R28, R21, R29, 0x1 ;  /* 0x0000001d151c7211 */ /* 0x000fc600078e08ff */
[----:B------:R1:W-:Y:S01]  /*44e90*/  STG.E.U16 [R14.64], R20 ;  /* 0x000000140e007986 */ /* 0x0003e2000c101504 */
[----:B0-----:R-:W-:-:S03]  /*44ea0*/  LEA R6, P6, R29, R2, 0x1 ;  /* 0x000000021d067211 */ /* 0x001fc600078c08ff */
[----:B------:R0:W-:Y:S01]  /*44eb0*/  STG.E.U16 [R10.64], R24 ;  /* 0x000000180a007986 */ /* 0x0001e2000c101504 */
[----:B------:R-:W-:-:S03]  /*44ec0*/  LEA.HI.X.SX32 R7, R29, R0, 0x1, P6 ;  /* 0x000000001d077211 */ /* 0x000fc600030f0eff */
[----:B-1----:R-:W3:Y:S01]  /*44ed0*/  LDL.LU.64 R14, [R1+0xa8] ;  /* 0x0000a800010e7983 */ /* 0x002ee20000300a00 */
[----:B-----5:R-:W-:-:S03]  /*44ee0*/  PRMT R4, R18, 0x7632, R4 ;  /* 0x0000763212047816 */ /* 0x020fc60000000004 */
[----:B0-----:R-:W5:Y:S04]  /*44ef0*/  LDL.LU R10, [R1+0x80] ;  /* 0x00008000010a7983 */ /* 0x001f680000300800 */
[----:B------:R0:W-:Y:S01]  /*44f00*/  STL.64 [R1+0x218], R6 ;  /* 0x0002180601007387 */ /* 0x0001e20000100a00 */
[----:B------:R-:W-:Y:S02]  /*44f10*/  LEA R3, R21, R28, 0x1 ;  /* 0x0000001c15037211 */ /* 0x000fe400078e08ff */
[----:B0-----:R-:W-:-:S04]  /*44f20*/  LEA R6, P6, R28, R2, 0x1 ;  /* 0x000000021c067211 */ /* 0x001fc800078c08ff */
[----:B------:R-:W-:Y:S02]  /*44f30*/  LEA.HI.X.SX32 R7, R28, R0, 0x1, P6 ;  /* 0x000000001c077211 */ /* 0x000fe400030f0eff */
[----:B------:R-:W-:-:S05]  /*44f40*/  LEA R29, R21, R3, 0x1 ;  /* 0x00000003151d7211 */ /* 0x000fca00078e08ff */
[----:B------:R-:W-:Y:S01]  /*44f50*/  IMAD R28, R21, 0x2, R29 ;  /* 0x00000002151c7824 */ /* 0x000fe200078e021d */
[----:B--2---:R0:W-:Y:S04]  /*44f60*/  STG.E.U16 [R16.64], R4 ;  /* 0x0000000410007986 */ /* 0x0041e8000c101504 */
[----:B0-----:R-:W2:Y:S04]  /*44f70*/  LDL.LU.64 R16, [R1+0x1a68] ;  /* 0x001a680001107983 */ /* 0x001ea80000300a00 */
[----:B------:R-:W2:Y:S04]  /*44f80*/  LDL.LU R11, [R1+0x40] ;  /* 0x00004000010b7983 */ /* 0x000ea80000300800 */
[----:B------:R0:W-:Y:S01]  /*44f90*/  STL.64 [R1+0x210], R6 ;  /* 0x0002100601007387 */ /* 0x0001e20000100a00 */
[----:B----4-:R-:W-:-:S03]  /*44fa0*/  PRMT R4, R19, 0x7632, R4 ;  /* 0x0000763213047816 */ /* 0x010fc60000000004 */
[----:B------:R-:W4:Y:S01]  /*44fb0*/  LDL.LU.64 R18, [R1+0xb0] ;  /* 0x0000b00001127983 */ /* 0x000f220000300a00 */
[----:B0-----:R-:W-:-:S04]  /*44fc0*/  LEA R6, P6, R3, R2, 0x1 ;  /* 0x0000000203067211 */ /* 0x001fc800078c08ff */
[----:B------:R-:W-:-:S05]  /*44fd0*/  LEA.HI.X.SX32 R7, R3, R0, 0x1, P6 ;  /* 0x0000000003077211 */ /* 0x000fca00030f0eff */
[----:B------:R0:W-:Y:S04]  /*44fe0*/  STL.64 [R1+0x208], R6 ;  /* 0x0002080601007387 */ /* 0x0001e80000100a00 */
[----:B---3--:R1:W-:Y:S01]  /*44ff0*/  STG.E.U16 [R12.64], R4 ;  /* 0x000000040c007986 */ /* 0x0083e2000c101504 */
[----:B0-----:R-:W-:-:S04]  /*45000*/  LEA R6, P6, R29, R2, 0x1 ;  /* 0x000000021d067211 */ /* 0x001fc800078c08ff */
[----:B------:R-:W-:Y:S01]  /*45010*/  LEA.HI.X.SX32 R7, R29, R0, 0x1, P6 ;  /* 0x000000001d077211 */ /* 0x000fe200030f0eff */
[----:B-1----:R-:W3:Y:S01]  /*45020*/  LDL.LU.64 R12, [R1+0x1a60] ;  /* 0x001a6000010c7983 */ /* 0x002ee20000300a00 */
[----:B------:R-:W-:-:S03]  /*45030*/  PRMT R4, R26, 0x7632, R4 ;  /* 0x000076321a047816 */ /* 0x000fc60000000004 */
[----:B------:R-:W2:Y:S04]  /*45040*/  LDL.LU.64 R26, [R1+0xa0] ;  /* 0x0000a000011a7983 */ /* 0x000ea80000300a00 */
[----:B------:R0:W-:Y:S01]  /*45050*/  STL.64 [R1+0x200], R6 ;  /* 0x0002000601007387 */ /* 0x0001e20000100a00 */
[----:B------:R-:W-:Y:S02]  /*45060*/  LEA R3, R21, R28, 0x1 ;  /* 0x0000001c15037211 */ /* 0x000fe400078e08ff */
[----:B0-----:R-:W-:-:S04]  /*45070*/  LEA R6, P6, R28, R2, 0x1 ;  /* 0x000000021c067211 */ /* 0x001fc800078c08ff */
[----:B------:R-:W-:-:S05]  /*45080*/  LEA.HI.X.SX32 R7, R28, R0, 0x1, P6 ;  /* 0x000000001c077211 */ /* 0x000fca00030f0eff */
[----:B------:R0:W-:Y:S01]  /*45090*/  STL.64 [R1+0x1f8], R6 ;  /* 0x0001f80601007387 */ /* 0x0001e20000100a00 */
[----:B------:R-:W-:-:S03]  /*450a0*/  LEA R28, R21, R3, 0x1 ;  /* 0x00000003151c7211 */ /* 0x000fc600078e08ff */
[----:B------:R1:W-:Y:S01]  /*450b0*/  STG.E.U16 [R22.64], R4 ;  /* 0x0000000416007986 */ /* 0x0003e2000c101504 */
[----:B0-----:R-:W-:-:S04]  /*450c0*/  LEA R6, P6, R3, R2, 0x1 ;  /* 0x0000000203067211 */ /* 0x001fc800078c08ff */
[----:B------:R-:W-:Y:S01]  /*450d0*/  LEA.HI.X.SX32 R7, R3, R0, 0x1, P6 ;  /* 0x0000000003077211 */ /* 0x000fe200030f0eff */
[----:B-1----:R-:W2:Y:S04]  /*450e0*/  LDL.LU.64 R22, [R1+0x168] ;  /* 0x0001680001167983 */ /* 0x002ea80000300a00 */
[----:B------:R0:W-:Y:S01]  /*450f0*/  STL.64 [R1+0x1f0], R6 ;  /* 0x0001f00601007387 */ /* 0x0001e20000100a00 */
[----:B------:R-:W-:Y:S02]  /*45100*/  PRMT R8, R4, 0x7632, R8 ;  /* 0x0000763204087816 */ /* 0x000fe40000000008 */
[----:B------:R-:W-:Y:S02]  /*45110*/  LEA R4, R21, R28, 0x1 ;  /* 0x0000001c15047211 */ /* 0x000fe400078e08ff */
[----:B0-----:R-:W-:-:S04]  /*45120*/  LEA R6, P6, R28, R2, 0x1 ;  /* 0x000000021c067211 */ /* 0x001fc800078c08ff */
[----:B------:R-:W-:Y:S02]  /*45130*/  LEA.HI.X.SX32 R7, R28, R0, 0x1, P6 ;  /* 0x000000001c077211 */ /* 0x000fe400030f0eff */
[----:B------:R-:W2:Y:S04]  /*45140*/  LDL.LU.64 R28, [R1+0xb8] ;  /* 0x0000b800011c7983 */ /* 0x000ea80000300a00 */
[----:B------:R0:W-:Y:S01]  /*45150*/  STG.E.U16 [R14.64], R8 ;  /* 0x000000080e007986 */ /* 0x0001e2000c101504 */
[----:B------:R-:W-:-:S03]  /*45160*/  IMAD R3, R21, 0x2, R4 ;  /* 0x0000000215037824 */ /* 0x000fc600078e0204 */
[----:B0-----:R-:W3:Y:S04]  /*45170*/  LDL.LU.64 R14, [R1+0x170] ;  /* 0x00017000010e7983 */ /* 0x001ee80000300a00 */
[----:B------:R0:W-:Y:S01]  /*45180*/  STL.64 [R1+0x1e8], R6 ;  /* 0x0001e80601007387 */ /* 0x0001e20000100a00 */
[----:B-----5:R-:W-:Y:S02]  /*45190*/  PRMT R8, R10, 0x7632, R8 ;  /* 0x000076320a087816 */ /* 0x020fe40000000008 */
[----:B0-----:R-:W-:-:S04]  /*451a0*/  LEA R6, P6, R4, R2, 0x1 ;  /* 0x0000000204067211 */ /* 0x001fc800078c08ff */
[----:B------:R-:W-:-:S05]  /*451b0*/  LEA.HI.X.SX32 R7, R4, R0, 0x1, P6 ;  /* 0x0000000004077211 */ /* 0x000fca00030f0eff */
[----:B------:R0:W-:Y:S02]  /*451c0*/  STL.64 [R1+0x1e0], R6 ;  /* 0x0001e00601007387 */ /* 0x0001e40000100a00 */
[----:B0-----:R-:W-:-:S04]  /*451d0*/  LEA R6, P6, R3, R2, 0x1 ;  /* 0x0000000203067211 */ /* 0x001fc800078c08ff */
[----:B------:R-:W-:Y:S01]  /*451e0*/  LEA.HI.X.SX32 R7, R3, R0, 0x1, P6 ;  /* 0x0000000003077211 */ /* 0x000fe200030f0eff */
[----:B--2---:R0:W-:Y:S02]  /*451f0*/  STG.E.U16 [R28.64], R8 ;  /* 0x000000081c007986 */ /* 0x0041e4000c101504 */
[----:B0-----:R-:W-:Y:S02]  /*45200*/  PRMT R8, R11, 0x7632, R8 ;  /* 0x000076320b087816 */ /* 0x001fe40000000008 */
[----:B------:R-:W2:Y:S04]  /*45210*/  LDL.LU.64 R10, [R1+0x178] ;  /* 0x00017800010a7983 */ /* 0x000ea80000300a00 */
[----:B------:R-:W-:Y:S04]  /*45220*/  STL.64 [R1+0x1d8], R6 ;  /* 0x0001d80601007387 */ /* 0x000fe80000100a00 */
[----:B----4-:R0:W-:Y:S04]  /*45230*/  STG.E.U16 [R18.64], R8 ;  /* 0x0000000812007986 */ /* 0x0101e8000c101504 */
[----:B0-----:R-:W4:Y:S01]  /*45240*/  LDL.LU R18, [R1+0x1a5c] ;  /* 0x001a5c0001127983 */ /* 0x001f220000300800 */
[----:B------:R-:W-:-:S04]  /*45250*/  LEA R28, R21, R3, 0x1 ;  /* 0x00000003151c7211 */ /* 0x000fc800078e08ff */
[C---:B------:R-:W-:Y:S02]  /*45260*/  LEA R6, P6, R28.reuse, R2, 0x1 ;  /* 0x000000021c067211 */ /* 0x040fe400078c08ff */
[C---:B------:R-:W-:Y:S02]  /*45270*/  LEA R4, R21.reuse, R28, 0x1 ;  /* 0x0000001c15047211 */ /* 0x040fe400078e08ff */
[----:B------:R-:W-:Y:S02]  /*45280*/  LEA.HI.X.SX32 R7, R28, R0, 0x1, P6 ;  /* 0x000000001c077211 */ /* 0x000fe400030f0eff */
[----:B------:R-:W-:Y:S02]  /*45290*/  LEA R3, R21, R4, 0x1 ;  /* 0x0000000415037211 */ /* 0x000fe400078e08ff */
[----:B----4-:R-:W-:Y:S02]  /*452a0*/  PRMT R8, R18, 0x7632, R8 ;  /* 0x0000763212087816 */ /* 0x010fe40000000008 */
[----:B------:R-:W4:Y:S04]  /*452b0*/  LDL.LU.64 R18, [R1+0x160] ;  /* 0x0001600001127983 */ /* 0x000f280000300a00 */
[----:B------:R0:W-:Y:S02]  /*452c0*/  STL.64 [R1+0x1d0], R6 ;  /* 0x0001d00601007387 */ /* 0x0001e40000100a00 */
[----:B0-----:R-:W-:-:S04]  /*452d0*/  LEA R6, P6, R4, R2, 0x1 ;  /* 0x0000000204067211 */ /* 0x001fc800078c08ff */
[----:B------:R-:W-:Y:S01]  /*452e0*/  LEA.HI.X.SX32 R7, R4, R0, 0x1, P6 ;  /* 0x0000000004077211 */ /* 0x000fe200030f0eff */
[----:B------:R0:W-:Y:S04]  /*452f0*/  STG.E.U16 [R26.64], R8 ;  /* 0x000000081a007986 */ /* 0x0001e8000c101504 */
[----:B------:R1:W-:Y:S01]  /*45300*/  STL.64 [R1+0x1c8], R6 ;  /* 0x0001c80601007387 */ /* 0x0003e20000100a00 */
[----:B0-----:R-:W-:-:S03]  /*45310*/  PRMT R8, R8, 0x7632, R8 ;  /* 0x0000763208087816 */ /* 0x001fc60000000008 */
[----:B------:R-:W5:Y:S01]  /*45320*/  LDL.LU.64 R26, [R1+0x148] ;  /* 0x00014800011a7983 */ /* 0x000f620000300a00 */
[----:B-1----:R-:W-:-:S04]  /*45330*/  LEA R6, P6, R3, R2, 0x1 ;  /* 0x0000000203067211 */ /* 0x002fc800078c08ff */
[----:B------:R-:W-:Y:S01]  /*45340*/  LEA.HI.X.SX32 R7, R3, R0, 0x1, P6 ;  /* 0x0000000003077211 */ /* 0x000fe200030f0eff */
[----:B------:R0:W-:Y:S04]  /*45350*/  STG.E.U16 [R22.64], R8 ;  /* 0x0000000816007986 */ /* 0x0001e8000c101504 */
[----:B------:R1:W-:Y:S04]  /*45360*/  STL.64 [R1+0x1c0], R6 ;  /* 0x0001c00601007387 */ /* 0x0003e80000100a00 */
[----:B0-----:R-:W2:Y:S01]  /*45370*/  LDL.LU R22, [R1+0x1a58] ;  /* 0x001a580001167983 */ /* 0x001ea20000300800 */
[----:B------:R-:W-:-:S05]  /*45380*/  IMAD R28, R21, 0x2, R3 ;  /* 0x00000002151c7824 */ /* 0x000fca00078e0203 */
[C---:B-1----:R-:W-:Y:S02]  /*45390*/  LEA R6, P6, R28.reuse, R2, 0x1 ;  /* 0x000000021c067211 */ /* 0x042fe400078c08ff */
[C---:B------:R-:W-:Y:S02]  /*453a0*/  LEA R4, R21.reuse, R28, 0x1 ;  /* 0x0000001c15047211 */ /* 0x040fe400078e08ff */
[----:B------:R-:W-:Y:S02]  /*453b0*/  LEA.HI.X.SX32 R7, R28, R0, 0x1, P6 ;  /* 0x000000001c077211 */ /* 0x000fe400030f0eff */
[----:B------:R-:W-:Y:S02]  /*453c0*/  LEA R3, R21, R4, 0x1 ;  /* 0x0000000415037211 */ /* 0x000fe400078e08ff */
[----:B---3--:R-:W-:Y:S02]  /*453d0*/  PRMT R12, R25, 0x7632, R12 ;  /* 0x00007632190c7816 */ /* 0x008fe4000000000c */
[----:B--2---:R-:W-:-:S02]  /*453e0*/  PRMT R8, R22, 0x7632, R8 ;  /* 0x0000763216087816 */ /* 0x004fc40000000008 */
[----:B------:R-:W2:Y:S04]  /*453f0*/  LDL.LU.64 R22, [R1+0x140] ;  /* 0x0001400001167983 */ /* 0x000ea80000300a00 */
[----:B------:R0:W-:Y:S02]  /*45400*/  STL.64 [R1+0x1b8], R6 ;  /* 0x0001b80601007387 */ /* 0x0001e40000100a00 */
[----:B0-----:R-:W-:-:S04]  /*45410*/  LEA R6, P6, R4, R2, 0x1 ;  /* 0x0000000204067211 */ /* 0x001fc800078c08ff */
[----:B------:R-:W-:-:S05]  /*45420*/  LEA.HI.X.SX32 R7, R4, R0, 0x1, P6 ;  /* 0x0000000004077211 */ /* 0x000fca00030f0eff */
[----:B------:R0:W-:Y:S04]  /*45430*/  STL.64 [R1+0x1b0], R6 ;  /* 0x0001b00601007387 */ /* 0x0001e80000100a00 */
[----:B------:R1:W-:Y:S01]  /*45440*/  STG.E.U16 [R14.64], R8 ;  /* 0x000000080e007986 */ /* 0x0003e2000c101504 */
[----:B0-----:R-:W-:-:S04]  /*45450*/  LEA R6, P6, R3, R2, 0x1 ;  /* 0x0000000203067211 */ /* 0x001fc800078c08ff */
[----:B------:R-:W-:Y:S02]  /*45460*/  LEA.HI.X.SX32 R7, R3, R0, 0x1, P6 ;  /* 0x0000000003077211 */ /* 0x000fe400030f0eff */
[----:B-1----:R-:W-:-:S03]  /*45470*/  LEA R8, R21, R3, 0x1 ;  /* 0x0000000315087211 */ /* 0x002fc600078e08ff */
[----:B------:R0:W-:Y:S02]  /*45480*/  STL.64 [R1+0x1a8], R6 ;  /* 0x0001a80601007387 */ /* 0x0001e40000100a00 */
[----:B------:R-:W-:Y:S02]  /*45490*/  IMAD R4, R21, 0x2, R8 ;  /* 0x0000000215047824 */ /* 0x000fe400078e0208 */
[----:B------:R1:W-:Y:S01]  /*454a0*/  STG.E.U16 [R10.64], R12 ;  /* 0x0000000c0a007986 */ /* 0x0003e2000c101504 */
[----:B0-----:R-:W-:-:S04]  /*454b0*/  LEA R6, P6, R8, R2, 0x1 ;  /* 0x0000000208067211 */ /* 0x001fc800078c08ff */
[----:B------:R-:W-:Y:S01]  /*454c0*/  LEA.HI.X.SX32 R7, R8, R0, 0x1, P6 ;  /* 0x0000000008077211 */ /* 0x000fe200030f0eff */
[----:B-1----:R-:W3:Y:S04]  /*454d0*/  LDL.LU.64 R10, [R1+0x158] ;  /* 0x00015800010a7983 */ /* 0x002ee80000300a00 */
[----:B------:R0:W-:Y:S01]  /*454e0*/  STL.64 [R1+0x1a0], R6 ;  /* 0x0001a00601007387 */ /* 0x0001e20000100a00 */
[----:B------:R-:W-:Y:S02]  /*454f0*/  LEA R3, R21, R4, 0x1 ;  /* 0x0000000415037211 */ /* 0x000fe400078e08ff */
[----:B0-----:R-:W-:-:S04]  /*45500*/  LEA R6, P6, R4, R2, 0x1 ;  /* 0x0000000204067211 */ /* 0x001fc800078c08ff */
[----:B------:R-:W-:Y:S02]  /*45510*/  LEA.HI.X.SX32 R7, R4, R0, 0x1, P6 ;  /* 0x0000000004077211 */ /* 0x000fe400030f0eff */
[----:B------:R-:W-:-:S03]  /*45520*/  PRMT R12, R12, 0x7632, R12 ;  /* 0x000076320c0c7816 */ /* 0x000fc6000000000c */
[----:B------:R0:W-:Y:S01]  /*45530*/  STL.64 [R1+0x198], R6 ;  /* 0x0001980601007387 */ /* 0x0001e20000100a00 */
[----:B------:R-:W-:-:S03]  /*45540*/  LEA R8, R21, R3, 0x1 ;  /* 0x0000000315087211 */ /* 0x000fc600078e08ff */
[----:B----4-:R1:W-:Y:S01]  /*45550*/  STG.E.U16 [R18.64], R12 ;  /* 0x0000000c12007986 */ /* 0x0103e2000c101504 */
[----:B0-----:R-:W-:-:S04]  /*45560*/  LEA R6, P6, R3, R2, 0x1 ;  /* 0x0000000203067211 */ /* 0x001fc800078c08ff */
[----:B------:R-:W-:Y:S01]  /*45570*/  LEA.HI.X.SX32 R7, R3, R0, 0x1, P6 ;  /* 0x0000000003077211 */ /* 0x000fe200030f0eff */
[----:B-1----:R-:W4:Y:S04]  /*45580*/  LDL.LU.64 R18, [R1+0x150] ;  /* 0x0001500001127983 */ /* 0x002f280000300a00 */
[----:B------:R0:W-:Y:S01]  /*45590*/  STL.64 [R1+0x190], R6 ;  /* 0x0001900601007387 */ /* 0x0001e20000100a00 */
[----:B------:R-:W-:Y:S02]  /*455a0*/  LEA R4, R21, R8, 0x1 ;  /* 0x0000000815047211 */ /* 0x000fe400078e08ff */
[----:B------:R-:W-:Y:S01]  /*455b0*/  PRMT R12, R9, 0x7632, R12 ;  /* 0x00007632090c7816 */ /* 0x000fe2000000000c */
[----:B------:R-:W-:Y:S04]  /*455c0*/  STL [R1+0x1a3c], R17 ;  /* 0x001a3c1101007387 */ /* 0x000fe80000100800 */
[----:B------:R-:W3:Y:S01]  /*455d0*/  LDL.LU R9, [R1+0x1a54] ;  /* 0x001a540001097983 */ /* 0x000ee20000300800 */
[----:B0-----:R-:W-:-:S03]  /*455e0*/  LEA R6, P6, R8, R2, 0x1 ;  /* 0x0000000208067211 */ /* 0x001fc600078c08ff */
[----:B------:R-:W3:Y:S01]  /*455f0*/  LDL.LU R25, [R1+0x94] ;  /* 0x0000940001197983 */ /* 0x000ee20000300800 */
[----:B------:R-:W-:Y:S02]  /*45600*/  LEA.HI.X.SX32 R7, R8, R0, 0x1, P6 ;  /* 0x0000000008077211 */ /* 0x000fe400030f0eff */
[----:B------:R-:W-:-:S03]  /*45610*/  PRMT R16, R16, 0x7632, R16 ;  /* 0x0000763210107816 */ /* 0x000fc60000000010 */
[----:B------:R0:W-:Y:S04]  /*45620*/  STL.64 [R1+0x188], R6 ;  /* 0x0001880601007387 */ /* 0x0001e80000100a00 */
[----:B-----5:R-:W-:Y:S01]  /*45630*/  STG.E.U16 [R26.64], R16 ;  /* 0x000000101a007986 */ /* 0x020fe2000c101504 */
[----:B0-----:R-:W-:-:S04]  /*45640*/  LEA R6, P6, R4, R2, 0x1 ;  /* 0x0000000204067211 */ /* 0x001fc800078c08ff */
[----:B------:R-:W-:-:S05]  /*45650*/  LEA.HI.X.SX32 R7, R4, R0, 0x1, P6 ;  /* 0x0000000004077211 */ /* 0x000fca00030f0eff */
[----:B------:R-:W-:Y:S04]  /*45660*/  STL.64 [R1+0x180], R6 ;  /* 0x0001800601007387 */ /* 0x000fe80000100a00 */
[----:B--2---:R0:W-:Y:S02]  /*45670*/  STG.E.U16 [R22.64], R12 ;  /* 0x0000000c16007986 */ /* 0x0041e4000c101504 */
[----:B0-----:R-:W-:Y:S02]  /*45680*/  PRMT R12, R5, 0x7632, R12 ;  /* 0x00007632050c7816 */ /* 0x001fe4000000000c */
[----:B------:R-:W2:Y:S04]  /*45690*/  LDL.LU R5, [R1+0x1a50] ;  /* 0x001a500001057983 */ /* 0x000ea80000300800 */
[----:B------:R-:W5:Y:S01]  /*456a0*/  LDL.LU.64 R26, [R1+0x130] ;  /* 0x00013000011a7983 */ /* 0x000f620000300a00 */
[----:B------:R-:W-:-:S05]  /*456b0*/  IMAD R3, R21, 0x2, R4 ;  /* 0x0000000215037824 */ /* 0x000fca00078e0204 */
[----:B------:R-:W-:Y:S02]  /*456c0*/  LEA R6, P6, R3, R2, 0x1 ;  /* 0x0000000203067211 */ /* 0x000fe400078c08ff */
[----:B------:R-:W-:Y:S02]  /*456d0*/  LEA R8, R21, R3, 0x1 ;  /* 0x0000000315087211 */ /* 0x000fe400078e08ff */
[----:B------:R-:W-:Y:S02]  /*456e0*/  LEA.HI.X.SX32 R7, R3, R0, 0x1, P6 ;  /* 0x0000000003077211 */ /* 0x000fe400030f0eff */
[----:B------:R-:W-:Y:S02]  /*456f0*/  LEA R4, R21, R8, 0x1 ;  /* 0x0000000815047211 */ /* 0x000fe400078e08ff */
[----:B------:R-:W-:Y:S01]  /*45700*/  PRMT R20, R20, 0x7632, R20 ;  /* 0x0000763214147816 */ /* 0x000fe20000000014 */
[----:B-----5:R0:W-:Y:S04]  /*45710*/  STL.64 [R1+0x1a48], R26 ;  /* 0x001a481a01007387 */ /* 0x0201e80000100a00 */
[----:B0-----:R-:W5:Y:S04]  /*45720*/  LDL.LU.64 R26, [R1+0x138] ;  /* 0x00013800011a7983 */ /* 0x001f680000300a00 */
[----:B------:R0:W-:Y:S04]  /*45730*/  STL.64 [R1+0x178], R6 ;  /* 0x0001780601007387 */ /* 0x0001e80000100a00 */
[----:B------:R-:W2:Y:S04]  /*45740*/  LDL.LU R22, [R1+0x14] ;  /* 0x0000140001167983 */ /* 0x000ea80000300800 */
[----:B------:R-:W2:Y:S01]  /*45750*/  LDL R14, [R1+0x54] ;  /* 0x00005400010e7983 */ /* 0x000ea20000100800 */
[----:B0-----:R-:W-:-:S03]  /*45760*/  LEA R6, P6, R8, R2, 0x1 ;  /* 0x0000000208067211 */ /* 0x001fc600078c08ff */
[----:B------:R-:W-:Y:S01]  /*45770*/  STL [R1+0x1a38], R13 ;  /* 0x001a380d01007387 */ /* 0x000fe20000100800 */
[----:B------:R-:W-:-:S03]  /*45780*/  LEA.HI.X.SX32 R7, R8, R0, 0x1, P6 ;  /* 0x0000000008077211 */ /* 0x000fc600030f0eff */
[----:B---3--:R-:W-:Y:S04]  /*45790*/  STG.E.U16 [R10.64], R12 ;  /* 0x0000000c0a007986 */ /* 0x008fe8000c101504 */
[----:B------:R0:W-:Y:S01]  /*457a0*/  STL [R1+0x1a40], R13 ;  /* 0x001a400d01007387 */ /* 0x0001e20000100800 */
[----:B------:R-:W-:-:S03]  /*457b0*/  LEA R3, R21, R4, 0x1 ;  /* 0x0000000415037211 */ /* 0x000fc600078e08ff */
[----:B0-----:R-:W2:Y:S04]  /*457c0*/  LDL.LU.64 R12, [R1+0x128] ;  /* 0x00012800010c7983 */ /* 0x001ea80000300a00 */
[----:B------:R-:W3:Y:S04]  /*457d0*/  LDL.LU.64 R10, [R1+0x120] ;  /* 0x00012000010a7983 */ /* 0x000ee80000300a00 */
[----:B------:R0:W-:Y:S04]  /*457e0*/  STL.64 [R1+0x170], R6 ;  /* 0x0001700601007387 */ /* 0x0001e80000100a00 */
[----:B----4-:R1:W-:Y:S01]  /*457f0*/  STG.E.U16 [R18.64], R20 ;  /* 0x0000001412007986 */ /* 0x0103e2000c101504 */
[----:B0-----:R-:W-:-:S04]  /*45800*/  LEA R6, P6, R4, R2, 0x1 ;  /* 0x0000000204067211 */ /* 0x001fc800078c08ff */
[----:B------:R-:W-:Y:S01]  /*45810*/  LEA.HI.X.SX32 R7, R4, R0, 0x1, P6 ;  /* 0x0000000004077211 */ /* 0x000fe200030f0eff */
[----:B-1----:R-:W4:Y:S04]  /*45820*/  LDL.LU R18, [R1+0x84] ;  /* 0x0000840001127983 */ /* 0x002f280000300800 */
[----:B------:R-:W2:Y:S04]  /*45830*/  LDL.LU.64 R16, [R1+0x118] ;  /* 0x0001180001107983 */ /* 0x000ea80000300a00 */
[----:B------:R-:W4:Y:S04]  /*45840*/  LDL.LU.64 R28, [R1+0x110] ;  /* 0x00011000011c7983 */ /* 0x000f280000300a00 */
[----:B------:R-:W2:Y:S04]  /*45850*/  LDL.LU R15, [R1+0x44] ;  /* 0x00004400010f7983 */ /* 0x000ea80000300800 */
[----:B------:R0:W-:Y:S01]  /*45860*/  STL.64 [R1+0x168], R6 ;  /* 0x0001680601007387 */ /* 0x0001e20000100a00 */
[----:B------:R-:W-:-:S03]  /*45870*/  PRMT R24, R24, 0x7632, R24 ;  /* 0x0000763218187816 */ /* 0x000fc60000000018 */
[----:B------:R-:W2:Y:S01]  /*45880*/  LDL.LU R23, [R1+0x4] ;  /* 0x0000040001177983 */ /* 0x000ea20000300800 */
[----:B0-----:R-:W-:-:S04]  /*45890*/  LEA R6, P6, R3, R2, 0x1 ;  /* 0x0000000203067211 */ /* 0x001fc800078c08ff */
[----:B------:R-:W-:-:S05]  /*458a0*/  LEA.HI.X.SX32 R7, R3, R0, 0x1, P6 ;  /* 0x0000000003077211 */ /* 0x000fca00030f0eff */
[----:B------:R-:W-:Y:S04]  /*458b0*/  STL.64 [R1+0x160], R6 ;  /* 0x0001600601007387 */ /* 0x000fe80000100a00 */
[----:B-----5:R0:W-:Y:S04]  /*458c0*/  STG.E.U16 [R26.64], R24 ;  /* 0x000000181a007986 */ /* 0x0201e8000c101504 */
[----:B0-----:R-:W5:Y:S01]  /*458d0*/  LDL.LU.64 R26, [R1+0x1a48] ;  /* 0x001a4800011a7983 */ /* 0x001f620000300a00 */
[----:B------:R-:W-:-:S05]  /*458e0*/  IMAD R4, R21, 0x2, R3 ;  /* 0x0000000215047824 */ /* 0x000fca00078e0203 */
[C---:B------:R-:W-:Y:S02]  /*458f0*/  LEA R6, P6, R4.reuse, R2, 0x1 ;  /* 0x0000000204067211 */ /* 0x040fe400078c08ff */
[----:B------:R-:W-:Y:S02]  /*45900*/  LEA R3, R21, R4, 0x1 ;  /* 0x0000000415037211 */ /* 0x000fe400078e08ff */
[----:B------:R-:W-:-:S05]  /*45910*/  LEA.HI.X.SX32 R7, R4, R0, 0x1, P6 ;  /* 0x0000000004077211 */ /* 0x000fca00030f0eff */
[----:B------:R0:W-:Y:S01]  /*45920*/  STL.64 [R1+0x158], R6 ;  /* 0x0001580601007387 */ /* 0x0001e20000100a00 */
[----:B------:R-:W-:-:S03]  /*45930*/  LEA R4, R21, R3, 0x1 ;  /* 0x0000000315047211 */ /* 0x000fc600078e08ff */
[----:B------:R-:W-:Y:S01]  /*45940*/  STL [R1+0x1a24], R25 ;  /* 0x001a241901007387 */ /* 0x000fe20000100800 */
[----:B0-----:R-:W-:-:S04]  /*45950*/  LEA R6, P6, R3, R2, 0x1 ;  /* 0x0000000203067211 */ /* 0x001fc800078c08ff */
[----:B------:R-:W-:Y:S01]  /*45960*/  LEA.HI.X.SX32 R7, R3, R0, 0x1, P6 ;  /* 0x0000000003077211 */ /* 0x000fe200030f0eff */
[----:B-----5:R0:W-:Y:S04]  /*45970*/  STG.E.U16 [R26.64], R25 ;  /* 0x000000191a007986 */ /* 0x0201e8000c101504 */
[----:B--2---:R1:W-:Y:S04]  /*45980*/  STG.E.U16 [R12.64], R14 ;  /* 0x0000000e0c007986 */ /* 0x0043e8000c101504 */
[----:B0-----:R-:W2:Y:S04]  /*45990*/  LDL.LU.64 R24, [R1+0xf0] ;  /* 0x0000f00001187983 */ /* 0x001ea80000300a00 */
[----:B------:R-:W5:Y:S04]  /*459a0*/  LDL.LU.64 R26, [R1+0xe8] ;  /* 0x0000e800011a7983 */ /* 0x000f680000300a00 */
[----:B------:R-:W5:Y:S04]  /*459b0*/  LDL.LU R19, [R1+0x74] ;  /* 0x0000740001137983 */ /* 0x000f680000300800 */
[----:B------:R0:W-:Y:S04]  /*459c0*/  STL.64 [R1+0x150], R6 ;  /* 0x0001500601007387 */ /* 0x0001e80000100a00 */
[----:B-1----:R-:W5:Y:S01]  /*459d0*/  LDL.LU R13, [R1+0x1a40] ;  /* 0x001a4000010d7983 */ /* 0x002f620000300800 */
[----:B0-----:R-:W-:-:S04]  /*459e0*/  LEA R6, P6, R4, R2, 0x1 ;  /* 0x0000000204067211 */ /* 0x001fc800078c08ff */
[----:B------:R-:W-:Y:S01]  /*459f0*/  LEA.HI.X.SX32 R7, R4, R0, 0x1, P6 ;  /* 0x0000000004077211 */ /* 0x000fe200030f0eff */
[----:B---3--:R0:W-:Y:S04]  /*45a00*/  STG.E.U16 [R10.64], R22 ;  /* 0x000000160a007986 */ /* 0x0081e8000c101504 */
[----:B------:R1:W-:Y:S04]  /*45a10*/  STL.64 [R1+0x148], R6 ;  /* 0x0001480601007387 */ /* 0x0003e80000100a00 */
[----:B0-----:R-:W3:Y:S01]  /*45a20*/  LDL.LU.64 R10, [R1+0x108] ;  /* 0x00010800010a7983 */ /* 0x001ee20000300a00 */
[----:B------:R-:W-:-:S04]  /*45a30*/  LEA R3, R21, R4, 0x1 ;  /* 0x0000000415037211 */ /* 0x000fc800078e08ff */
[----:B-1----:R-:W-:Y:S01]  /*45a40*/  LEA R6, P6, R3, R2, 0x1 ;  /* 0x0000000203067211 */ /* 0x002fe200078c08ff */
[----:B------:R-:W-:-:S03]  /*45a50*/  IMAD R4, R21, 0x2, R3 ;  /* 0x0000000215047824 */ /* 0x000fc600078e0203 */
[----:B------:R-:W-:-:S05]  /*45a60*/  LEA.HI.X.SX32 R7, R3, R0, 0x1, P6 ;  /* 0x0000000003077211 */ /* 0x000fca00030f0eff */
[----:B------:R0:W-:Y:S01]  /*45a70*/  STL.64 [R1+0x140], R6 ;  /* 0x0001400601007387 */ /* 0x0001e20000100a00 */
[----:B------:R-:W-:-:S03]  /*45a80*/  LEA R3, R21, R4, 0x1 ;  /* 0x0000000415037211 */ /* 0x000fc600078e08ff */
[----:B------:R1:W-:Y:S01]  /*45a90*/  STG.E.U16 [R16.64], R5 ;  /* 0x0000000510007986 */ /* 0x0003e2000c101504 */
[----:B0-----:R-:W-:-:S04]  /*45aa0*/  LEA R6, P6, R4, R2, 0x1 ;  /* 0x0000000204067211 */ /* 0x001fc800078c08ff */
[----:B------:R-:W-:Y:S01]  /*45ab0*/  LEA.HI.X.SX32 R7, R4, R0, 0x1, P6 ;  /* 0x0000000004077211 */ /* 0x000fe200030f0eff */
[----:B-1----:R-:W3:Y:S04]  /*45ac0*/  LDL.LU R17, [R1+0x1a3c] ;  /* 0x001a3c0001117983 */ /* 0x002ee80000300800 */
[----:B------:R-:W-:Y:S04]  /*45ad0*/  STL [R1+0x1a28], R5 ;  /* 0x001a280501007387 */ /* 0x000fe80000100800 */
[----:B------:R0:W-:Y:S01]  /*45ae0*/  STL.64 [R1+0x138], R6 ;  /* 0x0001380601007387 */ /* 0x0001e20000100a00 */
[----:B------:R-:W-:-:S03]  /*45af0*/  LEA R8, R21, R3, 0x1 ;  /* 0x0000000315087211 */ /* 0x000fc600078e08ff */
[----:B----4-:R1:W-:Y:S01]  /*45b00*/  STG.E.U16 [R28.64], R18 ;  /* 0x000000121c007986 */ /* 0x0103e2000c101504 */
[----:B0-----:R-:W-:-:S04]  /*45b10*/  LEA R6, P6, R3, R2, 0x1 ;  /* 0x0000000203067211 */ /* 0x001fc800078c08ff */
[----:B------:R-:W-:Y:S01]  /*45b20*/  LEA.HI.X.SX32 R7, R3, R0, 0x1, P6 ;  /* 0x0000000003077211 */ /* 0x000fe200030f0eff */
[----:B-1----:R-:W4:Y:S01]  /*45b30*/  LDL R29, [R1+0x34] ;  /* 0x00003400011d7983 */ /* 0x002f220000100800 */
[----:B------:R-:W-:-:S03]  /*45b40*/  LEA R12, P6, R8, R2, 0x1 ;  /* 0x00000002080c7211 */ /* 0x000fc600078c08ff */
[----:B------:R-:W-:Y:S01]  /*45b50*/  STL [R1+0x1a2c], R18 ;  /* 0x001a2c1201007387 */ /* 0x000fe20000100800 */
[----:B------:R-:W-:-:S03]  /*45b60*/  LEA R4, R21, R8, 0x1 ;  /* 0x0000000815047211 */ /* 0x000fc600078e08ff */
[----:B------:R0:W-:Y:S01]  /*45b70*/  STL.64 [R1+0x130], R6 ;  /* 0x0001300601007387 */ /* 0x0001e20000100a00 */
[----:B------:R-:W-:-:S03]  /*45b80*/  IMAD.MOV.U32 R14, RZ, RZ, R12 ;  /* 0x000000ffff0e7224 */ /* 0x000fc600078e000c */
[----:B0-----:R-:W4:Y:S01]  /*45b90*/  LDL.LU.64 R6, [R1+0xc8] ;  /* 0x0000c80001067983 */ /* 0x001f220000300a00 */
[----:B------:R-:W-:-:S03]  /*45ba0*/  LEA R3, R21, R4, 0x1 ;  /* 0x0000000415037211 */ /* 0x000fc600078e08ff */
[----:B--2---:R0:W-:Y:S04]  /*45bb0*/  STG.E.U16 [R24.64], R15 ;  /* 0x0000000f18007986 */ /* 0x0041e8000c101504 */
[----:B-----5:R-:W-:Y:S04]  /*45bc0*/  STG.E.U16 [R26.64], R23 ;  /* 0x000000171a007986 */ /* 0x020fe8000c101504 */
[----:B0-----:R-:W2:Y:S04]  /*45bd0*/  LDL.LU.64 R24, [R1+0xc0] ;  /* 0x0000c00001187983 */ /* 0x001ea80000300a00 */
[----:B------:R0:W-:Y:S04]  /*45be0*/  STL [R1+0x1a04], R15 ;  /* 0x001a040f01007387 */ /* 0x0001e80000100800 */
[----:B------:R-:W-:Y:S01]  /*45bf0*/  STL [R1+0x128], R12 ;  /* 0x0001280c01007387 */ /* 0x000fe20000100800 */
[----:B0-----:R-:W-:-:S02]  /*45c00*/  MOV R15, R13 ;  /* 0x0000000d000f7202 */ /* 0x001fc40000000f00 */
[----:B------:R-:W-:Y:S01]  /*45c10*/  LEA.HI.X.SX32 R15, R8, R0, 0x1, P6 ;  /* 0x00000000080f7211 */ /* 0x000fe200030f0eff */
[----:B------:R-:W5:Y:S01]  /*45c20*/  LDL.LU R13, [R1+0x1a38] ;  /* 0x001a3800010d7983 */ /* 0x000f620000300800 */
[----:B------:R-:W-:-:S03]  /*45c30*/  LEA R14, P6, R4, R2, 0x1 ;  /* 0x00000002040e7211 */ /* 0x000fc600078c08ff */
[----:B------:R0:W-:Y:S04]  /*45c40*/  STL [R1+0x12c], R15 ;  /* 0x00012c0f01007387 */ /* 0x0001e80000100800 */
[----:B------:R-:W2:Y:S04]  /*45c50*/  LDL.LU R27, [R1+0xd4] ;  /* 0x0000d400011b7983 */ /* 0x000ea80000300800 */
[----:B------:R-:W2:Y:S01]  /*45c60*/  LDL R26, [R1+0x64] ;  /* 0x00006400011a7983 */ /* 0x000ea20000100800 */
[----:B0-----:R-:W-:-:S03]  /*45c70*/  LEA.HI.X.SX32 R15, R4, R0, 0x1, P6 ;  /* 0x00000000040f7211 */ /* 0x001fc600030f0eff */
[----:B------:R0:W-:Y:S04]  /*45c80*/  STL.64 [R1+0x1a18], R22 ;  /* 0x001a181601007387 */ /* 0x0001e80000100a00 */
[----:B---3--:R1:W-:Y:S04]  /*45c90*/  STG.E.U16 [R10.64], R9 ;  /* 0x000000090a007986 */ /* 0x0083e8000c101504 */
[----:B0-----:R-:W3:Y:S04]  /*45ca0*/  LDL.LU.64 R22, [R1+0xe0] ;  /* 0x0000e00001167983 */ /* 0x001ee80000300a00 */
[----:B------:R-:W4:Y:S04]  /*45cb0*/  LDL.LU.64 R4, [R1+0xd8] ;  /* 0x0000d80001047983 */ /* 0x000f280000300a00 */
[----:B------:R-:W-:Y:S04]  /*45cc0*/  STL.64 [R1+0x120], R14 ;  /* 0x0001200e01007387 */ /* 0x000fe80000100a00 */
[----:B-1----:R-:W2:Y:S04]  /*45cd0*/  LDL.LU.64 R10, [R1+0xf8] ;  /* 0x0000f800010a7983 */ /* 0x002ea80000300a00 */
[----:B------:R0:W-:Y:S04]  /*45ce0*/  STL [R1+0x1a30], R9 ;  /* 0x001a300901007387 */ /* 0x0001e80000100800 */
[----:B0-----:R-:W2:Y:S01]  /*45cf0*/  LDL.LU.64 R8, [R1+0x100] ;  /* 0x0001000001087983 */ /* 0x001ea20000300a00 */
[----:B------:R-:W-:-:S02]  /*45d00*/  LEA R14, P6, R3, R2, 0x1 ;  /* 0x00000002030e7211 */ /* 0x000fc400078c08ff */
[----:B------:R-:W-:Y:S02]  /*45d10*/  LEA R16, R21, R3, 0x1 ;  /* 0x0000000315107211 */ /* 0x000fe400078e08ff */
[----:B------:R-:W-:-:S05]  /*45d20*/  LEA.HI.X.SX32 R15, R3, R0, 0x1, P6 ;  /* 0x00000000030f7211 */ /* 0x000fca00030f0eff */
[----:B------:R0:W-:Y:S01]  /*45d30*/  STL.64 [R1+0x118], R14 ;  /* 0x0001180e01007387 */ /* 0x0001e20000100a00 */
[----:B------:R-:W-:Y:S01]  /*45d40*/  IMAD R12, R21, 0x2, R16 ;  /* 0x00000002150c7824 */ /* 0x000fe200078e0210 */
[----:B0-----:R-:W-:-:S04]  /*45d50*/  LEA R14, P6, R16, R2, 0x1 ;  /* 0x00000002100e7211 */ /* 0x001fc800078c08ff */
[----:B------:R-:W-:-:S05]  /*45d60*/  LEA.HI.X.SX32 R15, R16, R0, 0x1, P6 ;  /* 0x00000000100f7211 */ /* 0x000fca00030f0eff */
[----:B------:R0:W-:Y:S02]  /*45d70*/  STL.64 [R1+0x110], R14 ;  /* 0x0001100e01007387 */ /* 0x0001e40000100a00 */
[----:B0-----:R-:W-:-:S04]  /*45d80*/  LEA R14, P6, R12, R2, 0x1 ;  /* 0x000000020c0e7211 */ /* 0x001fc800078c08ff */
[----:B------:R-:W-:-:S05]  /*45d90*/  LEA.HI.X.SX32 R15, R12, R0, 0x1, P6 ;  /* 0x000000000c0f7211 */ /* 0x000fca00030f0eff */
[----:B------:R-:W-:Y:S04]  /*45da0*/  STL.64 [R1+0x108], R14 ;  /* 0x0001080e01007387 */ /* 0x000fe80000100a00 */
[----:B--2---:R-:W-:Y:S04]  /*45db0*/  STG.E.U16 [R8.64], R19 ;  /* 0x0000001308007986 */ /* 0x004fe8000c101504 */
[----:B----4-:R-:W-:Y:S04]  /*45dc0*/  STG.E.U16 [R4.64], R29 ;  /* 0x0000001d04007986 */ /* 0x010fe8000c101504 */
[----:B-----5:R0:W-:Y:S04]  /*45dd0*/  STG.E.U16 [R6.64], R13 ;  /* 0x0000000d06007986 */ /* 0x0201e8000c101504 */
[----:B0-----:R-:W2:Y:S01]  /*45de0*/  LDL.LU R6, [R1+0x1a34] ;  /* 0x001a340001067983 */ /* 0x001ea20000300800 */
[----:B------:R-:W-:-:S04]  /*45df0*/  LEA R3, R21, R12, 0x1 ;  /* 0x0000000c15037211 */ /* 0x000fc800078e08ff */
[----:B------:R-:W-:Y:S02]  /*45e00*/  LEA R14, P6, R3, R2, 0x1 ;  /* 0x00000002030e7211 */ /* 0x000fe400078c08ff */
[----:B------:R-:W-:Y:S02]  /*45e10*/  LEA R8, R21, R3, 0x1 ;  /* 0x0000000315087211 */ /* 0x000fe400078e08ff */
[----:B------:R-:W-:-:S05]  /*45e20*/  LEA.HI.X.SX32 R15, R3, R0, 0x1, P6 ;  /* 0x00000000030f7211 */ /* 0x000fca00030f0eff */
[----:B------:R0:W-:Y:S01]  /*45e30*/  STL.64 [R1+0x100], R14 ;  /* 0x0001000e01007387 */ /* 0x0001e20000100a00 */
[----:B------:R-:W-:-:S03]  /*45e40*/  LEA R4, R21, R8, 0x1 ;  /* 0x0000000815047211 */ /* 0x000fc600078e08ff */
[----:B------:R-:W4:Y:S01]  /*45e50*/  LDL.LU R7, [R1+0x330] ;  /* 0x0003300001077983 */ /* 0x000f220000300800 */
[----:B0-----:R-:W-:-:S04]  /*45e60*/  LEA R14, P6, R8, R2, 0x1 ;  /* 0x00000002080e7211 */ /* 0x001fc800078c08ff */
[----:B------:R-:W-:-:S05]  /*45e70*/  LEA.HI.X.SX32 R15, R8, R0, 0x1, P6 ;  /* 0x00000000080f7211 */ /* 0x000fca00030f0eff */
[----:B------:R0:W-:Y:S04]  /*45e80*/  STL.64 [R1+0xf0], R14 ;  /* 0x0000f00e01007387 */ /* 0x0001e80000100a00 */
[----:B------:R-:W-:Y:S01]  /*45e90*/  STG.E.U16 [R24.64], R17 ;  /* 0x0000001118007986 */ /* 0x000fe2000c101504 */
[----:B0-----:R-:W-:-:S03]  /*45ea0*/  LEA R14, P6, R4, R2, 0x1 ;  /* 0x00000002040e7211 */ /* 0x001fc600078c08ff */
[----:B---3--:R0:W-:Y:S01]  /*45eb0*/  STG.E.U16 [R22.64], R26 ;  /* 0x0000001a16007986 */ /* 0x0081e2000c101504 */
[----:B------:R-:W-:-:S03]  /*45ec0*/  LEA.HI.X.SX32 R15, R4, R0, 0x1, P6 ;  /* 0x00000000040f7211 */ /* 0x000fc600030f0eff */
[----:B0-----:R-:W3:Y:S04]  /*45ed0*/  LDL.LU R26, [R1+0x358] ;  /* 0x00035800011a7983 */ /* 0x001ee80000300800 */
[----:B------:R0:W-:Y:S01]  /*45ee0*/  STL.64 [R1+0xe8], R14 ;  /* 0x0000e80e01007387 */ /* 0x0001e20000100a00 */
[----:B------:R-:W-:Y:S01]  /*45ef0*/  IMAD R28, R21, 0x2, R4 ;  /* 0x00000002151c7824 */ /* 0x000fe200078e0204 */
[----:B------:R-:W-:-:S04]  /*45f00*/  FSEL R4, RZ, -23, P4 ;  /* 0xc1b80000ff047808 */ /* 0x000fc80002000000 */
[----:B------:R-:W-:-:S04]  /*45f10*/  LEA R3, R21, R28, 0x1 ;  /* 0x0000001c15037211 */ /* 0x000fc800078e08ff */
[CC--:B------:R-:W-:Y:S02]  /*45f20*/  LEA R8, P6, R3.reuse, R2.reuse, 0x1 ;  /* 0x0000000203087211 */ /* 0x0c0fe400078c08ff */
[C---:B0-----:R-:W-:Y:S02]  /*45f30*/  LEA R14, P4, R28.reuse, R2, 0x1 ;  /* 0x000000021c0e7211 */ /* 0x041fe400078808ff */
[-C--:B------:R-:W-:Y:S02]  /*45f40*/  LEA.HI.X.SX32 R9, R3, R0.reuse, 0x1, P6 ;  /* 0x0000000003097211 */ /* 0x080fe400030f0eff */
[----:B------:R-:W-:Y:S01]  /*45f50*/  LEA.HI.X.SX32 R15, R28, R0, 0x1, P4 ;  /* 0x000000001c0f7211 */ /* 0x000fe200020f0eff */
[----:B--2---:R0:W-:Y:S04]  /*45f60*/  STG.E.U16 [R10.64], R6 ;  /* 0x000000060a007986 */ /* 0x0041e8000c101504 */
[----:B0-----:R-:W2:Y:S04]  /*45f70*/  LDL.LU R11, [R1+0x354] ;  /* 0x00035400010b7983 */ /* 0x001ea80000300800 */
[----:B------:R-:W5:Y:S04]  /*45f80*/  LDL.LU R6, [R1+0x334] ;  /* 0x0003340001067983 */ /* 0x000f680000300800 */
[----:B------:R-:W5:Y:S04]  /*45f90*/  LDL.LU R10, [R1+0x338] ;  /* 0x00033800010a7983 */ /* 0x000f680000300800 */
[----:B------:R-:W-:Y:S04]  /*45fa0*/  STL.64 [R1+0xe0], R14 ;  /* 0x0000e00e01007387 */ /* 0x000fe80000100a00 */
[----:B------:R0:W-:Y:S04]  /*45fb0*/  STL.64 [R1+0xd8], R8 ;  /* 0x0000d80801007387 */ /* 0x0001e80000100a00 */
[----:B0-----:R-:W5:Y:S01]  /*45fc0*/  LDL.LU R9, [R1+0x33c] ;  /* 0x00033c0001097983 */ /* 0x001f620000300800 */
[C---:B------:R-:W-:Y:S01]  /*45fd0*/  LEA R24, R21.reuse, R3, 0x1 ;  /* 0x0000000315187211 */ /* 0x040fe200078e08ff */
[----:B------:R-:W0:Y:S03]  /*45fe0*/  I2F R29, R27 ;  /* 0x0000001b001d7306 */ /* 0x000e260000201400 */
[----:B------:R-:W-:-:S05]  /*45ff0*/  LEA R20, R21, R24, 0x1 ;  /* 0x0000001815147211 */ /* 0x000fca00078e08ff */
[----:B------:R-:W-:Y:S01]  /*46000*/  IMAD R16, R21, 0x2, R20 ;  /* 0x0000000215107824 */ /* 0x000fe200078e0214 */
[----:B------:R-:W-:-:S04]  /*46010*/  LEA R22, P4, R24, R2, 0x1 ;  /* 0x0000000218167211 */ /* 0x000fc800078808ff */
[C---:B------:R-:W-:Y:S02]  /*46020*/  LEA R12, R21.reuse, R16, 0x1 ;  /* 0x00000010150c7211 */ /* 0x040fe400078e08ff */
[----:B------:R-:W-:Y:S02]  /*46030*/  LEA R14, P6, R20, R2, 0x1 ;  /* 0x00000002140e7211 */ /* 0x000fe400078c08ff */
[----:B------:R-:W-:Y:S01]  /*46040*/  LEA R8, R21, R12, 0x1 ;  /* 0x0000000c15087211 */ /* 0x000fe200078e08ff */
[----:B0-----:R-:W-:Y:S01]  /*46050*/  FFMA.FTZ R5, R29, 1.1920928955078125e-07, R4 ;  /* 0x340000001d057823 */ /* 0x001fe20000010004 */
[-C--:B------:R-:W-:Y:S02]  /*46060*/  LEA.HI.X.SX32 R23, R24, R0.reuse, 0x1, P4 ;  /* 0x0000000018177211 */ /* 0x080fe400020f0eff */
[----:B------:R-:W-:Y:S02]  /*46070*/  LEA.HI.X.SX32 R15, R20, R0, 0x1, P6 ;  /* 0x00000000140f7211 */ /* 0x000fe400030f0eff */
[C---:B------:R-:W-:Y:S01]  /*46080*/  LEA R4, R21.reuse, R8, 0x1 ;  /* 0x0000000815047211 */ /* 0x040fe200078e08ff */
[----:B------:R0:W-:Y:S04]  /*46090*/  STL.64 [R1+0xd0], R22 ;  /* 0x0000d01601007387 */ /* 0x0001e80000100a00 */
[----:B------:R1:W-:Y:S01]  /*460a0*/  STL.64 [R1+0xc8], R14 ;  /* 0x0000c80e01007387 */ /* 0x0003e20000100a00 */
[----:B------:R-:W-:Y:S01]  /*460b0*/  IMAD R3, R21, 0x2, R4 ;  /* 0x0000000215037824 */ /* 0x000fe200078e0204 */
[----:B0-----:R-:W-:-:S02]  /*460c0*/  LEA R22, P4, R16, R2, 0x1 ;  /* 0x0000000210167211 */ /* 0x001fc400078808ff */
[----:B-1----:R-:W-:Y:S02]  /*460d0*/  LEA R14, P6, R12, R2, 0x1 ;  /* 0x000000020c0e7211 */ /* 0x002fe400078c08ff */
[-C--:B------:R-:W-:Y:S02]  /*460e0*/  LEA.HI.X.SX32 R23, R16, R0.reuse, 0x1, P4 ;  /* 0x0000000010177211 */ /* 0x080fe400020f0eff */
[----:B------:R-:W-:Y:S02]  /*460f0*/  LEA.HI.X.SX32 R15, R12, R0, 0x1, P6 ;  /* 0x000000000c0f7211 */ /* 0x000fe400030f0eff */
[----:B------:R-:W-:Y:S02]  /*46100*/  LEA R12, R21, R3, 0x1 ;  /* 0x00000003150c7211 */ /* 0x000fe400078e08ff */
[----:B------:R-:W0:Y:S04]  /*46110*/  S2R R21, SR_TID.X ;  /* 0x0000000000157919 */ /* 0x000e280000002100 */
[----:B------:R1:W-:Y:S04]  /*46120*/  STL.64 [R1+0xc0], R22 ;  /* 0x0000c01601007387 */ /* 0x0003e80000100a00 */
[----:B------:R3:W-:Y:S01]  /*46130*/  STL.64 [R1+0xb8], R14 ;  /* 0x0000b80e01007387 */ /* 0x0007e20000100a00 */
[----:B-1----:R-:W-:-:S02]  /*46140*/  LEA R22, P6, R8, R2, 0x1 ;  /* 0x0000000208167211 */ /* 0x002fc400078c08ff */
[----:B---3--:R-:W-:Y:S02]  /*46150*/  LEA R14, P4, R4, R2, 0x1 ;  /* 0x00000002040e7211 */ /* 0x008fe400078808ff */
[-C--:B------:R-:W-:Y:S02]  /*46160*/  LEA.HI.X.SX32 R23, R8, R0.reuse, 0x1, P6 ;  /* 0x0000000008177211 */ /* 0x080fe400030f0eff */
[----:B------:R-:W-:Y:S02]  /*46170*/  LEA.HI.X.SX32 R15, R4, R0, 0x1, P4 ;  /* 0x00000000040f7211 */ /* 0x000fe400020f0eff */
[----:B----4-:R-:W-:Y:S01]  /*46180*/  ISETP.GE.U32.AND P6, PT, R7, 0x7f800000, PT ;  /* 0x7f8000000700780c */ /* 0x010fe20003fc6070 */
[----:B------:R-:W-:Y:S04]  /*46190*/  STL.64 [R1+0xa8], R22 ;  /* 0x0000a81601007387 */ /* 0x000fe80000100a00 */
[----:B------:R1:W-:Y:S01]  /*461a0*/  STL.64 [R1+0xa0], R14 ;  /* 0x0000a00e01007387 */ /* 0x0003e20000100a00 */
[----:B0-----:R-:W-:-:S02]  /*461b0*/  LOP3.LUT R21, R21, 0x18, RZ, 0xc0, !PT ;  /* 0x0000001815157812 */ /* 0x001fc400078ec0ff */
[----:B-1----:R-:W-:-:S04]  /*461c0*/  LEA R14, P4, R12, R2, 0x1 ;  /* 0x000000020c0e7211 */ /* 0x002fc800078808ff */
[----:B------:R-:W-:Y:S02]  /*461d0*/  LEA.HI.X.SX32 R15, R12, R0, 0x1, P4 ;  /* 0x000000000c0f7211 */ /* 0x000fe400020f0eff */
[----:B------:R-:W-:-:S04]  /*461e0*/  LEA R28, P4, R3, R2, 0x1 ;  /* 0x00000002031c7211 */ /* 0x000fc800078808ff */
[----:B------:R-:W-:Y:S02]  /*461f0*/  LEA.HI.X.SX32 R29, R3, R0, 0x1, P4 ;  /* 0x00000000031d7211 */ /* 0x000fe400020f0eff */
[----:B------:R-:W-:Y:S02]  /*46200*/  @P6 MOV R0, 0x7f800000 ;  /* 0x7f80000000006802 */ /* 0x000fe40000000f00 */
[----:B------:R-:W-:Y:S01]  /*46210*/  LEA.HI R2, R21, R26, RZ, 0x1f ;  /* 0x0000001a15027211 */ /* 0x000fe200078ff8ff */
[----:B------:R-:W-:Y:S04]  /*46220*/  STL.64 [R1+0xb0], R14 ;  /* 0x0000b00e01007387 */ /* 0x000fe80000100a00 */
[----:B------:R-:W-:Y:S04]  /*46230*/  STL.64 [R1+0x1870], R28 ;  /* 0x0018701c01007387 */ /* 0x000fe80000100a00 */
[----:B------:R0:W-:Y:S01]  /*46240*/  STL [R1+0x30], R2 ;  /* 0x0000300201007387 */ /* 0x0001e20000100800 */
[----:B--2---:R-:W-:-:S02]  /*46250*/  FADD R24, R5, R11 ;  /* 0x0000000b05187221 */ /* 0x004fc40000000000 */
[----:B------:R-:W-:-:S05]  /*46260*/  @P6 FFMA.FTZ R24, R7, R0, +INF ;  /* 0x7f80000007186423 */ /* 0x000fca0000010000 */
[----:B------:R1:W-:Y:S04]  /*46270*/  STL [R1+0x1a00], R24 ;  /* 0x001a001801007387 */ /* 0x0003e80000100800 */
[----:B------:R-:W2:Y:S04]  /*46280*/  LDL.LU R26, [R1+0x34c] ;  /* 0x00034c00011a7983 */ /* 0x000ea80000300800 */
[----:B------:R-:W3:Y:S01]  /*46290*/  LDL.LU R11, [R1+0x348] ;  /* 0x00034800010b7983 */ /* 0x000ee20000300800 */
[----:B-----5:R-:W-:Y:S02]  /*462a0*/  IADD3 R4, R10, -0x3f3504f3, RZ ;  /* 0xc0cafb0d0a047810 */ /* 0x020fe40007ffe0ff */
[----:B------:R-:W-:Y:S01]  /*462b0*/  IADD3 R3, R9, -0x3f3504f3, RZ ;  /* 0xc0cafb0d09037810 */ /* 0x000fe20007ffe0ff */
[----:B------:R-:W4:Y:S01]  /*462c0*/  LDL.LU R5, [R1+0x340] ;  /* 0x0003400001057983 */ /* 0x000f220000300800 */
[----:B------:R-:W-:-:S02]  /*462d0*/  LOP3.LUT R4, R4, 0xff800000, RZ, 0xc0, !PT ;  /* 0xff80000004047812 */ /* 0x000fc400078ec0ff */
[----:B------:R-:W-:Y:S01]  /*462e0*/  LOP3.LUT R3, R3, 0xff800000, RZ, 0xc0, !PT ;  /* 0xff80000003037812 */ /* 0x000fe200078ec0ff */
[----:B------:R-:W5:Y:S01]  /*462f0*/  LDL.LU R21, [R1+0x344] ;  /* 0x0003440001157983 */ /* 0x000f620000300800 */
[----:B0-----:R-:W-:Y:S02]  /*46300*/  IADD3 R2, R10, -R4, RZ ;  /* 0x800000040a027210 */ /* 0x001fe40007ffe0ff */
[----:B------:R-:W-:Y:S02]  /*46310*/  IADD3 R0, R9, -R3, RZ ;  /* 0x8000000309007210 */ /* 0x000fe40007ffe0ff */
[----:B------:R-:W-:Y:S01]  /*46320*/  FSETP.NEU.AND P4, PT, R6, RZ, PT ;  /* 0x000000ff0600720b */ /* 0x000fe20003f8d000 */
[----:B------:R-:W-:Y:S02]  /*46330*/  IMAD.MOV.U32 R6, RZ, RZ, 0x3dc6b27f ;  /* 0x3dc6b27fff067424 */ /* 0x000fe400078e00ff */
[----:B------:R-:W-:Y:S02]  /*46340*/  FADD R0, R0, -1 ;  /* 0xbf80000000007421 */ /* 0x000fe40000000000 */
[----:B------:R-:W-:-:S02]  /*46350*/  FADD R2, R2, -1 ;  /* 0xbf80000002027421 */ /* 0x000fc40000000000 */
[-C--:B------:R-:W-:Y:S02]  /*46360*/  FFMA.FTZ R8, R0, R6.reuse, -0.16845393180847167969 ;  /* 0xbe2c7f3000087423 */ /* 0x080fe40000010006 */
[----:B------:R-:W-:Y:S02]  /*46370*/  FFMA.FTZ R12, R2, R6, -0.16845393180847167969 ;  /* 0xbe2c7f30020c7423 */ /* 0x000fe40000010006 */
[----:B------:R-:W-:Y:S02]  /*46380*/  FFMA.FTZ R8, R0, R8, 0.1716887056827545166 ;  /* 0x3e2fcf2a00087423 */ /* 0x000fe40000010008 */
[----:B------:R-:W-:Y:S02]  /*46390*/  FFMA.FTZ R12, R2, R12, 0.1716887056827545166 ;  /* 0x3e2fcf2a020c7423 */ /* 0x000fe4000001000c */
[----:B------:R-:W-:Y:S02]  /*463a0*/  FFMA.FTZ R8, R0, R8, -0.17900948226451873779 ;  /* 0xbe374e4300087423 */ /* 0x000fe40000010008 */
[----:B------:R-:W-:-:S02]  /*463b0*/  FFMA.FTZ R12, R2, R12, -0.17900948226451873779 ;  /* 0xbe374e43020c7423 */ /* 0x000fc4000001000c */
[----:B------:R-:W-:Y:S02]  /*463c0*/  FFMA.FTZ R8, R0, R8, 0.20512372255325317383 ;  /* 0x3e520bf400087423 */ /* 0x000fe40000010008 */
[----:B------:R-:W-:Y:S02]  /*463d0*/  FFMA.FTZ R12, R2, R12, 0.20512372255325317383 ;  /* 0x3e520bf4020c7423 */ /* 0x000fe4000001000c */
[----:B------:R-:W-:Y:S02]  /*463e0*/  FFMA.FTZ R8, R0, R8, -0.24046532809734344482 ;  /* 0xbe763c8b00087423 */ /* 0x000fe40000010008 */
[----:B------:R-:W-:Y:S02]  /*463f0*/  FFMA.FTZ R12, R2, R12, -0.24046532809734344482 ;  /* 0xbe763c8b020c7423 */ /* 0x000fe4000001000c */
[----:B------:R-:W-:Y:S02]  /*46400*/  FFMA.FTZ R8, R0, R8, 0.28857114911079406738 ;  /* 0x3e93bf9900087423 */ /* 0x000fe40000010008 */
[----:B------:R-:W-:-:S02]  /*46410*/  FFMA.FTZ R12, R2, R12, 0.28857114911079406738 ;  /* 0x3e93bf99020c7423 */ /* 0x000fc4000001000c */
[----:B------:R-:W-:Y:S01]  /*46420*/  FFMA.FTZ R8, R0, R8, -0.36067417263984680176 ;  /* 0xbeb8aa4900087423 */ /* 0x000fe20000010008 */
[----:B------:R0:W1:Y:S01]  /*46430*/  I2F R20, R4 ;  /* 0x0000000400147306 */ /* 0x0000620000201400 */
[----:B------:R-:W-:-:S04]  /*46440*/  FFMA.FTZ R12, R2, R12, -0.36067417263984680176 ;  /* 0xbeb8aa49020c7423 */ /* 0x000fc8000001000c */
[----:B------:R-:W-:Y:S02]  /*46450*/  FFMA.FTZ R12, R2, R12, 0.48089820146560668945 ;  /* 0x3ef6384a020c7423 */ /* 0x000fe4000001000c */
[----:B0-----:R-:W-:Y:S01]  /*46460*/  FFMA.FTZ R4, R0, R8, 0.48089820146560668945 ;  /* 0x3ef6384a00047423 */ /* 0x001fe20000010008 */
[----:B------:R0:W1:Y:S01]  /*46470*/  I2F R16, R3 ;  /* 0x0000000300107306 */ /* 0x0000620000201400 */
[----:B------:R-:W-:Y:S02]  /*46480*/  FFMA.FTZ R8, R2, R12, -0.72134751081466674805 ;  /* 0xbf38aa3b02087423 */ /* 0x000fe4000001000c */
[----:B------:R-:W-:Y:S01]  /*46490*/  FFMA.FTZ R4, R0, R4, -0.72134751081466674805 ;  /* 0xbf38aa3b00047423 */ /* 0x000fe20000010004 */
[----:B------:R-:W-:Y:S01]  /*464a0*/  FSEL R12, RZ, -23, P3 ;  /* 0xc1b80000ff0c7808 */ /* 0x000fe20001800000 */
[----:B------:R-:W-:Y:S02]  /*464b0*/  FMUL R8, R2, R8 ;  /* 0x0000000802087220 */ /* 0x000fe40000400000 */
[----:B0-----:R-:W-:Y:S01]  /*464c0*/  FMUL R3, R0, R4 ;  /* 0x0000000400037220 */ /* 0x001fe20000400000 */
[----:B------:R-:W-:Y:S01]  /*464d0*/  ISETP.GE.U32.AND P3, PT, R10, 0x7f800000, PT ;  /* 0x7f8000000a00780c */ /* 0x000fe20003f66070 */
[----:B------:R-:W-:-:S02]  /*464e0*/  FMUL R4, R2, R8 ;  /* 0x0000000802047220 */ /* 0x000fc40000400000 */
[----:B------:R-:W-:Y:S02]  /*464f0*/  FMUL R3, R0, R3 ;  /* 0x0000000300037220 */ /* 0x000fe40000400000 */
[----:B------:R-:W-:Y:S02]  /*46500*/  FFMA.FTZ R4, R2, 1.4426950216293334961, R4 ;  /* 0x3fb8aa3b02047823 */ /* 0x000fe40000010004 */
[----:B------:R-:W-:Y:S01]  /*46510*/  FFMA.FTZ R3, R0, 1.4426950216293334961, R3 ;  /* 0x3fb8aa3b00037823 */ /* 0x000fe20000010003 */
[----:B------:R-:W-:Y:S01]  /*46520*/  FSEL R0, RZ, -23, P2 ;  /* 0xc1b80000ff007808 */ /* 0x000fe20001000000 */
[----:B-1----:R-:W-:Y:S01]  /*46530*/  FFMA.FTZ R2, R20, 1.1920928955078125e-07, R12 ;  /* 0x3400000014027823 */ /* 0x002fe2000001000c */
[----:B------:R-:W-:-:S03]  /*46540*/  ISETP.GE.U32.AND P2, PT, R9, 0x7f800000, PT ;  /* 0x7f8000000900780c */ /* 0x000fc60003f46070 */
[----:B------:R-:W-:Y:S02]  /*46550*/  FADD R20, R2, R4 ;  /* 0x0000000402147221 */ /* 0x000fe40000000000 */
[----:B------:R-:W-:Y:S01]  /*46560*/  FFMA.FTZ R2, R16, 1.1920928955078125e-07, R0 ;  /* 0x3400000010027823 */ /* 0x000fe20000010000 */
[----:B------:R-:W-:-:S05]  /*46570*/  @P3 MOV R0, 0x7f800000 ;  /* 0x7f80000000003802 */ /* 0x000fca0000000f00 */
[----:B------:R-:W-:Y:S02]  /*46580*/  @P3 FFMA.FTZ R20, R10, R0, +INF ;  /* 0x7f8000000a143423 */ /* 0x000fe40000010000 */
[----:B------:R-:W-:Y:S01]  /*46590*/  @P2 MOV R0, 0x7f800000 ;  /* 0x7f80000000002802 */ /* 0x000fe20000000f00 */
[----:B------:R-:W-:-:S04]  /*465a0*/  FADD R16, R2, R3 ;  /* 0x0000000302107221 */ /* 0x000fc80000000000 */
[----:B------:R-:W-:-:S05]  /*465b0*/  @P2 FFMA.FTZ R16, R9, R0, +INF ;  /* 0x7f80000009102423 */ /* 0x000fca0000010000 */
[----:B------:R0:W-:Y:S01]  /*465c0*/  STL.64 [R1+0x19f0], R16 ;  /* 0x0019f01001007387 */ /* 0x0001e20000100a00 */
[----:B---3--:R-:W-:-:S03]  /*465d0*/  FSETP.NEU.AND P2, PT, R11, RZ, PT ;  /* 0x000000ff0b00720b */ /* 0x008fc60003f4d000 */
[----:B------:R-:W3:Y:S04]  /*465e0*/  LDL.LU R11, [R1+0x364] ;  /* 0x00036400010b7983 */ /* 0x000ee80000300800 */
[----:B------:R-:W3:Y:S04]  /*465f0*/  LDL.LU R18, [R1+0x360] ;  /* 0x0003600001127983 */ /* 0x000ee80000300800 */
[----:B------:R-:W3:Y:S01]  /*46600*/  LDL.LU R25, [R1+0x35c] ;  /* 0x00035c0001197983 */ /* 0x000ee20000300800 */
[----:B----4-:R-:W-:-:S03]  /*46610*/  IADD3 R4, R5, -0x3f3504f3, RZ ;  /* 0xc0cafb0d05047810 */ /* 0x010fc60007ffe0ff */
[----:B------:R-:W4:Y:S01]  /*46620*/  LDL.LU.64 R22, [R1+0x328] ;  /* 0x0003280001167983 */ /* 0x000f220000300a00 */
[----:B-----5:R-:W-:-:S03]  /*46630*/  IADD3 R3, R21, -0x3f3504f3, RZ ;  /* 0xc0cafb0d15037810 */ /* 0x020fc60007ffe0ff */
[----:B------:R-:W5:Y:S01]  /*46640*/  LDL.LU.64 R28, [R1+0x320] ;  /* 0x00032000011c7983 */ /* 0x000f620000300a00 */
[----:B------:R-:W-:Y:S02]  /*46650*/  LOP3.LUT R4, R4, 0xff800000, RZ, 0xc0, !PT ;  /* 0xff80000004047812 */ /* 0x000fe400078ec0ff */
[----:B------:R-:W-:Y:S01]  /*46660*/  LOP3.LUT R3, R3, 0xff800000, RZ, 0xc0, !PT ;  /* 0xff80000003037812 */ /* 0x000fe200078ec0ff */
[----:B------:R-:W4:Y:S02]  /*46670*/  LDL.LU R24, [R1+0x54] ;  /* 0x0000540001187983 */ /* 0x000f240000300800 */
[----:B------:R-:W-:Y:S01]  /*46680*/  IMAD.IADD R2, R5, 0x1, -R4 ;  /* 0x0000000105027824 */ /* 0x000fe200078e0a04 */
[C---:B------:R-:W-:Y:S01]  /*46690*/  IADD3 R0, R21.reuse, -R3, RZ ;  /* 0x8000000315007210 */ /* 0x040fe20007ffe0ff */
[----:B------:R1:W1:Y:S01]  /*466a0*/  I2F R14, R4 ;  /* 0x00000004000e7306 */ /* 0x0002620000201400 */
[----:B------:R-:W-:Y:S01]  /*466b0*/  ISETP.GE.U32.AND P6, PT, R21, 0x7f800000, PT ;  /* 0x7f8000001500780c */ /* 0x000fe20003fc6070 */
[----:B------:R-:W-:Y:S01]  /*466c0*/  FADD R2, R2, -1 ;  /* 0xbf80000002027421 */ /* 0x000fe20000000000 */
[----:B--2---:R-:W-:Y:S01]  /*466d0*/  FSETP.NEU.AND P3, PT, R26, RZ, PT ;  /* 0x000000ff1a00720b */ /* 0x004fe20003f6d000 */
[----:B------:R-:W-:Y:S01]  /*466e0*/  FADD R0, R0, -1 ;  /* 0xbf80000000007421 */ /* 0x000fe20000000000 */
[----:B0-----:R-:W2:Y:S01]  /*466f0*/  LDL.LU.64 R16, [R1+0x310] ;  /* 0x0003100001107983 */ /* 0x001ea20000300a00 */
[----:B------:R-:W-:-:S02]  /*46700*/  FFMA.FTZ R12, R2, R6, -0.16845393180847167969 ;  /* 0xbe2c7f30020c7423 */ /* 0x000fc40000010006 */
[----:B------:R-:W-:Y:S02]  /*46710*/  FFMA.FTZ R8, R0, R6, -0.16845393180847167969 ;  /* 0xbe2c7f3000087423 */ /* 0x000fe40000010006 */
[----:B------:R-:W-:Y:S02]  /*46720*/  FFMA.FTZ R12, R2, R12, 0.1716887056827545166 ;  /* 0x3e2fcf2a020c7423 */ /* 0x000fe4000001000c */
[----:B------:R-:W-:Y:S02]  /*46730*/  FFMA.FTZ R8, R0, R8, 0.1716887056827545166 ;  /* 0x3e2fcf2a00087423 */ /* 0x000fe40000010008 */
[----:B------:R-:W-:Y:S02]  /*46740*/  FFMA.FTZ R12, R2, R12, -0.17900948226451873779 ;  /* 0xbe374e43020c7423 */ /* 0x000fe4000001000c */
[----:B------:R-:W-:Y:S02]  /*46750*/  FFMA.FTZ R8, R0, R8, -0.17900948226451873779 ;  /* 0xbe374e4300087423 */ /* 0x000fe40000010008 */
[----:B------:R-:W-:-:S02]  /*46760*/  FFMA.FTZ R12, R2, R12, 0.20512372255325317383 ;  /* 0x3e520bf4020c7423 */ /* 0x000fc4000001000c */
[----:B------:R-:W-:Y:S02]  /*46770*/  FFMA.FTZ R8, R0, R8, 0.20512372255325317383 ;  /* 0x3e520bf400087423 */ /* 0x000fe40000010008 */
[----:B------:R-:W-:Y:S02]  /*46780*/  FFMA.FTZ R12, R2, R12, -0.24046532809734344482 ;  /* 0xbe763c8b020c7423 */ /* 0x000fe4000001000c */
[----:B------:R-:W-:Y:S02]  /*46790*/  FFMA.FTZ R8, R0, R8, -0.24046532809734344482 ;  /* 0xbe763c8b00087423 */ /* 0x000fe40000010008 */
[----:B------:R-:W-:Y:S02]  /*467a0*/  FFMA.FTZ R12, R2, R12, 0.28857114911079406738 ;  /* 0x3e93bf99020c7423 */ /* 0x000fe4000001000c */
[----:B------:R-:W-:Y:S02]  /*467b0*/  FFMA.FTZ R8, R0, R8, 0.28857114911079406738 ;  /* 0x3e93bf9900087423 */ /* 0x000fe40000010008 */
[----:B------:R-:W-:-:S02]  /*467c0*/  FFMA.FTZ R12, R2, R12, -0.36067417263984680176 ;  /* 0xbeb8aa49020c7423 */ /* 0x000fc4000001000c */
[----:B------:R-:W-:Y:S02]  /*467d0*/  FFMA.FTZ R8, R0, R8, -0.36067417263984680176 ;  /* 0xbeb8aa4900087423 */ /* 0x000fe40000010008 */
[----:B------:R-:W-:Y:S02]  /*467e0*/  FFMA.FTZ R12, R2, R12, 0.48089820146560668945 ;  /* 0x3ef6384a020c7423 */ /* 0x000fe4000001000c */
[----:B-1----:R-:W-:Y:S02]  /*467f0*/  FFMA.FTZ R4, R0, R8, 0.48089820146560668945 ;  /* 0x3ef6384a00047423 */ /* 0x002fe40000010008 */
[----:B------:R-:W-:Y:S02]  /*46800*/  FFMA.FTZ R8, R2, R12, -0.72134751081466674805 ;  /* 0xbf38aa3b02087423 */ /* 0x000fe4000001000c */
[----:B------:R-:W-:Y:S01]  /*46810*/  FFMA.FTZ R4, R0, R4, -0.72134751081466674805 ;  /* 0xbf38aa3b00047423 */ /* 0x000fe20000010004 */
[----:B------:R0:W1:Y:S01]  /*46820*/  I2F R6, R3 ;  /* 0x0000000300067306 */ /* 0x0000620000201400 */
[----:B------:R-:W-:Y:S01]  /*46830*/  FMUL R8, R2, R8 ;  /* 0x0000000802087220 */ /* 0x000fe20000400000 */
[----:B------:R-:W-:-:S02]  /*46840*/  FSEL R12, RZ, -23, P1 ;  /* 0xc1b80000ff0c7808 */ /* 0x000fc40000800000 */
[----:B------:R-:W-:Y:S01]  /*46850*/  ISETP.GE.U32.AND P1, PT, R5, 0x7f800000, PT ;  /* 0x7f8000000500780c */ /* 0x000fe20003f26070 */
[----:B0-----:R-:W-:Y:S02]  /*46860*/  FMUL R3, R0, R4 ;  /* 0x0000000400037220 */ /* 0x001fe40000400000 */
[----:B------:R-:W-:Y:S02]  /*46870*/  FMUL R4, R2, R8 ;  /* 0x0000000802047220 */ /* 0x000fe40000400000 */
[----:B------:R-:W-:Y:S02]  /*46880*/  FMUL R3, R0, R3 ;  /* 0x0000000300037220 */ /* 0x000fe40000400000 */
[----:B------:R-:W-:Y:S02]  /*46890*/  FFMA.FTZ R2, R2, 1.4426950216293334961, R4 ;  /* 0x3fb8aa3b02027823 */ /* 0x000fe40000010004 */
[----:B------:R-:W-:Y:S02]  /*468a0*/  FFMA.FTZ R4, R0, 1.4426950216293334961, R3 ;  /* 0x3fb8aa3b00047823 */ /* 0x000fe40000010003 */
[----:B------:R-:W-:Y:S01]  /*468b0*/  FFMA.FTZ R0, R14, 1.1920928955078125e-07, R12 ;  /* 0x340000000e007823 */ /* 0x000fe2000001000c */
[----:B------:R-:W-:Y:S01]  /*468c0*/  FSEL R3, RZ, -23, P0 ;  /* 0xc1b80000ff037808 */ /* 0x000fe20000000000 */
[----:B------:R0:W-:Y:S02]  /*468d0*/  STL.64 [R1+0x19f8], R12 ;  /* 0x0019f80c01007387 */ /* 0x0001e40000100a00 */
[----:B------:R-:W-:Y:S01]  /*468e0*/  FADD R0, R0, R2 ;  /* 0x0000000200007221 */ /* 0x000fe20000000000 */
[----:B------:R-:W-:Y:S01]  /*468f0*/  @P1 MOV R2, 0x7f800000 ;  /* 0x7f80000000021802 */ /* 0x000fe20000000f00 */
[----:B-1----:R-:W-:Y:S01]  /*46900*/  FFMA.FTZ R3, R6, 1.1920928955078125e-07, R3 ;  /* 0x3400000006037823 */ /* 0x002fe20000010003 */
[----:B------:R-:W-:-:S03]  /*46910*/  FSETP.NEU.AND P0, PT, R7, RZ, PT ;  /* 0x000000ff0700720b */ /* 0x000fc60003f0d000 */
[----:B------:R-:W-:Y:S01]  /*46920*/  @P1 FFMA.FTZ R0, R5, R2, +INF ;  /* 0x7f80000005001423 */ /* 0x000fe20000010002 */
[----:B0-----:R-:W2:Y:S01]  /*46930*/  LDL.LU.64 R12, [R1+0x318] ;  /* 0x00031800010c7983 */ /* 0x001ea20000300a00 */
[----:B------:R-:W-:-:S03]  /*46940*/  FSETP.NEU.AND P1, PT, R10, RZ, PT ;  /* 0x000000ff0a00720b */ /* 0x000fc60003f2d000 */
[----:B------:R-:W2:Y:S01]  /*46950*/  LDL.LU.64 R14, [R1+0x300] ;  /* 0x00030000010e7983 */ /* 0x000ea20000300a00 */
[----:B------:R-:W-:-:S03]  /*46960*/  FADD R2, R3, R4 ;  /* 0x0000000403027221 */ /* 0x000fc60000000000 */
[----:B------:R-:W2:Y:S01]  /*46970*/  LDL.LU.64 R26, [R1+0x2f8] ;  /* 0x0002f800011a7983 */ /* 0x000ea20000300a00 */
[----:B------:R-:W-:-:S03]  /*46980*/  @P6 MOV R3, 0x7f800000 ;  /* 0x7f80000000036802 */ /* 0x000fc60000000f00 */
[----:B------:R-:W2:Y:S02]  /*46990*/  LDL.LU.64 R6, [R1+0x2f0] ;  /* 0x0002f00001067983 */ /* 0x000ea40000300a00 */
[----:B------:R-:W-:Y:S01]  /*469a0*/  @P6 FFMA.FTZ R2, R21, R3, +INF ;  /* 0x7f80000015026423 */ /* 0x000fe20000010003 */
[----:B---3--:R-:W-:Y:S02]  /*469b0*/  FSEL R11, R11, -INF , P4 ;  /* 0xff8000000b0b7808 */ /* 0x008fe40002000000 */
[----:B------:R-:W-:-:S03]  /*469c0*/  FSEL R18, R18, -INF , P3 ;  /* 0xff80000012127808 */ /* 0x000fc60001800000 */
[----:B------:R0:W-:Y:S01]  /*469d0*/  STL [R1], R11 ;  /* 0x0000000b01007387 */ /* 0x0001e20000100800 */
[----:B------:R-:W-:Y:S02]  /*469e0*/  FSETP.NEU.AND P4, PT, R9, RZ, PT ;  /* 0x000000ff0900720b */ /* 0x000fe40003f8d000 */
[----:B------:R-:W-:Y:S02]  /*469f0*/  FSEL R25, R25, -INF , P2 ;  /* 0xff80000019197808 */ /* 0x000fe40001000000 */
[----:B------:R-:W-:Y:S01]  /*46a00*/  FSETP.NEU.AND P3, PT, R5, RZ, PT ;  /* 0x000000ff0500720b */ /* 0x000fe20003f6d000 */
[----:B0-----:R-:W3:Y:S04]  /*46a10*/  LDL.LU.64 R10, [R1+0x2e8] ;  /* 0x0002e800010a7983 */ /* 0x001ee80000300a00 */
[----:B------:R-:W2:Y:S04]  /*46a20*/  LDL.LU R9, [R1+0x1a30] ;  /* 0x001a300001097983 */ /* 0x000ea80000300800 */
[----:B------:R0:W-:Y:S01]  /*46a30*/  STL [R1+0x10], R18 ;  /* 0x0000101201007387 */ /* 0x0001e20000100800 */
[----:B------:R-:W-:-:S03]  /*46a40*/  FSETP.NEU.AND P2, PT, R21, RZ, PT ;  /* 0x000000ff1500720b */ /* 0x000fc60003f4d000 */
[----:B0-----:R-:W2:Y:S04]  /*46a50*/  LDL.LU R18, [R1+0x1a2c] ;  /* 0x001a2c0001127983 */ /* 0x001ea80000300800 */
[----:B------:R-:W2:Y:S04]  /*46a60*/  LDL.LU R5, [R1+0x1a28] ;  /* 0x001a280001057983 */ /* 0x000ea80000300800 */
[----:B------:R0:W-:Y:S04]  /*46a70*/  STL [R1+0x20], R25 ;  /* 0x0000201901007387 */ /* 0x0001e80000100800 */
[----:B0-----:R-:W2:Y:S04]  /*46a80*/  LDL.LU R25, [R1+0x1a24] ;  /* 0x001a240001197983 */ /* 0x001ea80000300800 */
[----:B------:R-:W4:Y:S01]  /*46a90*/  LDL.LU R21, [R1+0x1a20] ;  /* 0x001a200001157983 */ /* 0x000f220000300800 */
[----:B--2---:R-:W-:-:S03]  /*46aa0*/  PRMT R3, R25, 0x7632, R3 ;  /* 0x0000763219037816 */ /* 0x004fc60000000003 */
[----:B----4-:R0:W-:Y:S04]  /*46ab0*/  STG.E.U16 [R22.64], R21 ;  /* 0x0000001516007986 */ /* 0x0101e8000c101504 */
[----:B0-----:R-:W2:Y:S04]  /*46ac0*/  LDL.LU.64 R22, [R1+0x1a18] ;  /* 0x001a180001167983 */ /* 0x001ea80000300a00 */
[----:B------:R0:W-:Y:S04]  /*46ad0*/  STL.64 [R1+0x19e8], R20 ;  /* 0x0019e81401007387 */ /* 0x0001e80000100a00 */
[----:B0-----:R-:W4:Y:S04]  /*46ae0*/  LDL.LU.64 R20, [R1+0x308] ;  /* 0x0003080001147983 */ /* 0x001f280000300a00 */
[----:B------:R-:W5:Y:S01]  /*46af0*/  LDL.LU R25, [R1+0x1a10] ;  /* 0x001a100001197983 */ /* 0x000f620000300800 */
[----:B------:R-:W-:-:S02]  /*46b00*/  PRMT R4, R24, 0x7632, R4 ;  /* 0x0000763218047816 */ /* 0x000fc40000000004 */
[----:B------:R-:W-:Y:S01]  /*46b10*/  PRMT R5, R5, 0x7632, R5 ;  /* 0x0000763205057816 */ /* 0x000fe20000000005 */
[----:B-----5:R0:W-:Y:S04]  /*46b20*/  STG.E.U16 [R28.64], R25 ;  /* 0x000000191c007986 */ /* 0x0201e8000c101504 */
[----:B------:R2:W-:Y:S04]  /*46b30*/  STG.E.U16 [R12.64], R3 ;  /* 0x000000030c007986 */ /* 0x0005e8000c101504 */
[----:B------:R1:W-:Y:S04]  /*46b40*/  STG.E.U16 [R16.64], R4 ;  /* 0x0000000410007986 */ /* 0x0003e8000c101504 */
[----:B0-----:R-:W5:Y:S01]  /*46b50*/  LDL.LU.64 R28, [R1+0x2e0] ;  /* 0x0002e000011c7983 */ /* 0x001f620000300a00 */
[----:B--2---:R-:W-:-:S03]  /*46b60*/  PRMT R3, R22, 0x7632, R3 ;  /* 0x0000763216037816 */ /* 0x004fc60000000003 */
[----:B------:R-:W2:Y:S04]  /*46b70*/  LDL.LU R22, [R1+0x1a0c] ;  /* 0x001a0c0001167983 */ /* 0x000ea80000300800 */
[----:B------:R-:W2:Y:S04]  /*46b80*/  LDL.LU R24, [R1+0x34] ;  /* 0x0000340001187983 */ /* 0x000ea80000300800 */
[----:B------:R-:W2:Y:S04]  /*46b90*/  LDL.LU.64 R12, [R1+0x2d8] ;  /* 0x0002d800010c7983 */ /* 0x000ea80000300a00 */
[----:B-1----:R-:W2:Y:S04]  /*46ba0*/  LDL.LU.64 R16, [R1+0x2d0] ;  /* 0x0002d00001107983 */ /* 0x002ea80000300a00 */
[----:B----4-:R0:W-:Y:S04]  /*46bb0*/  STG.E.U16 [R20.64], R3 ;  /* 0x0000000314007986 */ /* 0x0101e8000c101504 */
[----:B------:R1:W-:Y:S04]  /*46bc0*/  STG.E.U16 [R14.64], R5 ;  /* 0x000000050e007986 */ /* 0x0003e8000c101504 */
[----:B0-----:R-:W4:Y:S01]  /*46bd0*/  LDL.LU.64 R20, [R1+0x2c8] ;  /* 0x0002c80001147983 */ /* 0x001f220000300a00 */
[----:B------:R-:W-:-:S03]  /*46be0*/  PRMT R3, R18, 0x7632, R3 ;  /* 0x0000763212037816 */ /* 0x000fc60000000003 */
[----:B------:R-:W2:Y:S04]  /*46bf0*/  LDL.LU R18, [R1+0x1a08] ;  /* 0x001a080001127983 */ /* 0x000ea80000300800 */
[----:B-1----:R-:W2:Y:S04]  /*46c00*/  LDL.LU R15, [R1+0x1a04] ;  /* 0x001a0400010f7983 */ /* 0x002ea80000300800 */
[----:B------:R0:W-:Y:S02]  /*46c10*/  STG.E.U16 [R26.64], R3 ;  /* 0x000000031a007986 */ /* 0x0001e4000c101504 */
[----:B0-----:R-:W-:-:S02]  /*46c20*/  PRMT R3, R23, 0x7632, R3 ;  /* 0x0000763217037816 */ /* 0x001fc40000000003 */
[----:B--2---:R-:W-:-:S05]  /*46c30*/  PRMT R4, R15, 0x7632, R4 ;  /* 0x000076320f047816 */ /* 0x004fca0000000004 */
[----:B------:R0:W-:Y:S04]  /*46c40*/  STG.E.U16 [R6.64], R4 ;  /* 0x0000000406007986 */ /* 0x0001e8000c101504 */
[----:B---3--:R1:W-:Y:S04]  /*46c50*/  STG.E.U16 [R10.64], R3 ;  /* 0x000000030a007986 */ /* 0x0083e8000c101504 */
[----:B0-----:R-:W2:Y:S04]  /*46c60*/  LDL.LU.64 R6, [R1+0x2b8] ;  /* 0x0002b80001067983 */ /* 0x001ea80000300a00 */
[----:B------:R-:W3:Y:S04]  /*46c70*/  LDL.LU R26, [R1+0x98] ;  /* 0x00009800011a7983 */ /* 0x000ee80000300800 */
[----:B------:R-:W2:Y:S04]  /*46c80*/  LDL.LU R27, [R1+0x58] ;  /* 0x00005800011b7983 */ /* 0x000ea80000300800 */
[----:B-1----:R-:W2:Y:S04]  /*46c90*/  LDL.LU.64 R10, [R1+0x2a8] ;  /* 0x0002a800010a7983 */ /* 0x002ea80000300a00 */
[----:B------:R-:W2:Y:S01]  /*46ca0*/  LDL.LU R23, [R1+0x8] ;  /* 0x0000080001177983 */ /* 0x000ea20000300800 */
[----:B------:R-:W-:-:S03]  /*46cb0*/  PRMT R4, R19, 0x7632, R4 ;  /* 0x0000763213047816 */ /* 0x000fc60000000004 */
[----:B--2---:R0:W-:Y:S04]  /*46cc0*/  STL.64 [R1+0x19d0], R22 ;  /* 0x0019d01601007387 */ /* 0x0041e80000100a00 */
[----:B0-----:R-:W2:Y:S04]  /*46cd0*/  LDL.LU.64 R22, [R1+0x2c0] ;  /* 0x0002c00001167983 */ /* 0x001ea80000300a00 */
[----:B------:R-:W2:Y:S04]  /*46ce0*/  LDL.LU.64 R14, [R1+0x2a0] ;  /* 0x0002a000010e7983 */ /* 0x000ea80000300a00 */
[----:B------:R-:W2:Y:S01]  /*46cf0*/  LDL.LU R19, [R1+0x78] ;  /* 0x0000780001137983 */ /* 0x000ea20000300800 */
[----:B------:R-:W-:-:S05]  /*46d00*/  PRMT R9, R9, 0x7632, R9 ;  /* 0x0000763209097816 */ /* 0x000fca0000000009 */
[----:B-----5:R-:W-:Y:S01]  /*46d10*/  STG.E.U16 [R28.64], R9 ;  /* 0x000000091c007986 */ /* 0x020fe2000c101504 */
[----:B------:R-:W-:-:S03]  /*46d20*/  PRMT R3, R24, 0x7632, R3 ;  /* 0x0000763218037816 */ /* 0x000fc60000000003 */
[----:B------:R-:W-:Y:S04]  /*46d30*/  STG.E.U16 [R12.64], R4 ;  /* 0x000000040c007986 */ /* 0x000fe8000c101504 */
[----:B--2---:R0:W-:Y:S04]  /*46d40*/  STL.64 [R1+0x19c0], R18 ;  /* 0x0019c01201007387 */ /* 0x0041e80000100a00 */
[----:B0-----:R-:W2:Y:S04]  /*46d50*/  LDL.LU.64 R18, [R1+0x2b0] ;  /* 0x0002b00001127983 */ /* 0x001ea80000300a00 */
[----:B------:R-:W3:Y:S04]  /*46d60*/  LDL.LU.64 R28, [R1+0x298] ;  /* 0x00029800011c7983 */ /* 0x000ee80000300a00 */
[----:B------:R0:W-:Y:S04]  /*46d70*/  STL.64 [R1+0x1908], R8 ;  /* 0x0019080801007387 */ /* 0x0001e80000100a00 */
[----:B0-----:R-:W5:Y:S04]  /*46d80*/  LDL.LU R8, [R1+0x88] ;  /* 0x0000880001087983 */ /* 0x001f680000300800 */
[----:B------:R-:W2:Y:S04]  /*46d90*/  LDL.LU R9, [R1+0x48] ;  /* 0x0000480001097983 */ /* 0x000ea80000300800 */
[----:B------:R-:W2:Y:S04]  /*46da0*/  LDL.LU R24, [R1+0x1a00] ;  /* 0x001a000001187983 */ /* 0x000ea80000300800 */
[----:B------:R-:W2:Y:S04]  /*46db0*/  LDL.LU.64 R12, [R1+0x19f8] ;  /* 0x0019f800010c7983 */ /* 0x000ea80000300a00 */
[----:B------:R0:W-:Y:S04]  /*46dc0*/  STG.E.U16 [R16.64], R3 ;  /* 0x0000000310007986 */ /* 0x0001e8000c101504 */
[----:B0-----:R-:W3:Y:S01]  /*46dd0*/  LDL.LU.64 R16, [R1+0x19f0] ;  /* 0x0019f00001107983 */ /* 0x001ee20000300a00 */
[----:B--2---:R-:W-:-:S05]  /*46de0*/  PRMT R13, R13, 0x7632, R13 ;  /* 0x000076320d0d7816 */ /* 0x004fca000000000d */
[----:B----4-:R0:W-:Y:S04]  /*46df0*/  STG.E.U16 [R20.64], R13 ;  /* 0x0000000d14007986 */ /* 0x0101e8000c101504 */
[----:B0-----:R-:W2:Y:S04]  /*46e00*/  LDL.LU.64 R20, [R1+0x19e8] ;  /* 0x0019e80001147983 */ /* 0x001ea80000300a00 */
[----:B------:R0:W-:Y:S04]  /*46e10*/  STL.64 [R1+0x18e8], R12 ;  /* 0x0018e80c01007387 */ /* 0x0001e80000100a00 */
[----:B0-----:R-:W4:Y:S01]  /*46e20*/  LDL.LU R13, [R1+0x64] ;  /* 0x00006400010d7983 */ /* 0x001f220000300800 */
[----:B---3--:R-:W-:-:S05]  /*46e30*/  PRMT R17, R17, 0x7632, R17 ;  /* 0x0000763211117816 */ /* 0x008fca0000000011 */
[----:B------:R0:W-:Y:S04]  /*46e40*/  STG.E.U16 [R22.64], R17 ;  /* 0x0000001116007986 */ /* 0x0001e8000c101504 */
[----:B0-----:R-:W3:Y:S01]  /*46e50*/  LDL.LU.64 R22, [R1+0x280] ;  /* 0x0002800001167983 */ /* 0x001ee20000300a00 */
[----:B----4-:R-:W-:-:S03]  /*46e60*/  PRMT R4, R13, 0x7632, R4 ;  /* 0x000076320d047816 */ /* 0x010fc60000000004 */
[----:B------:R-:W5:Y:S04]  /*46e70*/  LDL.LU.64 R12, [R1+0x278] ;  /* 0x00027800010c7983 */ /* 0x000f680000300a00 */
[----:B------:R0:W-:Y:S04]  /*46e80*/  STL.64 [R1+0x18f8], R16 ;  /* 0x0018f81001007387 */ /* 0x0001e80000100a00 */
[----:B0-----:R-:W4:Y:S01]  /*46e90*/  LDL.LU R16, [R1+0x24] ;  /* 0x0000240001107983 */ /* 0x001f220000300800 */
[----:B--2---:R-:W-:-:S03]  /*46ea0*/  PRMT R21, R21, 0x7632, R21 ;  /* 0x0000763215157816 */ /* 0x004fc60000000015 */
[----:B------:R-:W2:Y:S01]  /*46eb0*/  LDL.LU R17, [R1+0x18] ;  /* 0x0000180001117983 */ /* 0x000ea20000300800 */
[----:B------:R-:W-:-:S03]  /*46ec0*/  PRMT R25, R25, 0x7632, R25 ;  /* 0x0000763219197816 */ /* 0x000fc60000000019 */
[----:B------:R0:W-:Y:S04]  /*46ed0*/  STG.E.U16 [R6.64], R4 ;  /* 0x0000000406007986 */ /* 0x0001e8000c101504 */
[----:B0-----:R-:W2:Y:S04]  /*46ee0*/  LDL.LU.64 R6, [R1+0x19e0] ;  /* 0x0019e00001067983 */ /* 0x001ea80000300a00 */
[----:B------:R0:W-:Y:S04]  /*46ef0*/  STL.64 [R1+0x1988], R4 ;  /* 0x0019880401007387 */ /* 0x0001e80000100a00 */
[----:B0-----:R-:W2:Y:S01]  /*46f00*/  LDL.LU.64 R4, [R1+0x290] ;  /* 0x0002900001047983 */ /* 0x001ea20000300a00 */
[----:B----4-:R-:W-:-:S05]  /*46f10*/  PRMT R3, R16, 0x7632, R3 ;  /* 0x0000763210037816 */ /* 0x010fca0000000003 */
[----:B------:R-:W-:Y:S04]  /*46f20*/  STG.E.U16 [R18.64], R3 ;  /* 0x0000000312007986 */ /* 0x000fe8000c101504 */
[----:B------:R-:W-:Y:S04]  /*46f30*/  STL.64 [R1+0x1998], R2 ;  /* 0x0019980201007387 */ /* 0x000fe80000100a00 */
[----:B------:R0:W-:Y:S04]  /*46f40*/  STG.E.U16 [R10.64], R21 ;  /* 0x000000150a007986 */ /* 0x0001e8000c101504 */
[----:B------:R-:W-:Y:S04]  /*46f50*/  STG.E.U16 [R14.64], R25 ;  /* 0x000000190e007986 */ /* 0x000fe8000c101504 */
[----:B0-----:R-:W4:Y:S04]  /*46f60*/  LDL.LU.64 R10, [R1+0x270] ;  /* 0x00027000010a7983 */ /* 0x001f280000300a00 */
[----:B------:R0:W-:Y:S04]  /*46f70*/  STL [R1+0x18e0], R20 ;  /* 0x0018e01401007387 */ /* 0x0001e80000100800 */
[----:B------:R-:W-:Y:S04]  /*46f80*/  STG.E.U16 [R28.64], R26 ;  /* 0x0000001a1c007986 */ /* 0x000fe8000c101504 */
[----:B0-----:R-:W2:Y:S04]  /*46f90*/  LDL.LU.64 R20, [R1+0x268] ;  /* 0x0002680001147983 */ /* 0x001ea80000300a00 */
[----:B------:R-:W2:Y:S04]  /*46fa0*/  LDL.LU.64 R18, [R1+0x260] ;  /* 0x0002600001127983 */ /* 0x000ea80000300a00 */
[----:B------:R-:W2:Y:S04]  /*46fb0*/  LDL.LU.64 R14, [R1+0x258] ;  /* 0x00025800010e7983 */ /* 0x000ea80000300a00 */
[----:B------:R0:W-:Y:S04]  /*46fc0*/  STL [R1+0x1948], R24 ;  /* 0x0019481801007387 */ /* 0x0001e80000100800 */
[----:B0-----:R-:W2:Y:S04]  /*46fd0*/  LDL.LU.64 R24, [R1+0x248] ;  /* 0x0002480001187983 */ /* 0x001ea80000300a00 */
[----:B------:R-:W2:Y:S04]  /*46fe0*/  LDL.LU.64 R28, [R1+0x240] ;  /* 0x00024000011c7983 */ /* 0x000ea80000300a00 */
[----:B------:R-:W2:Y:S04]  /*46ff0*/  LDL.LU.64 R2, [R1+0x228] ;  /* 0x0002280001027983 */ /* 0x000ea80000300a00 */
[----:B--2---:R0:W-:Y:S04]  /*47000*/  STL.64 [R1+0x19a0], R2 ;  /* 0x0019a00201007387 */ /* 0x0041e80000100a00 */
[----:B0-----:R-:W2:Y:S04]  /*47010*/  LDL.LU.64 R2, [R1+0x230] ;  /* 0x0002300001027983 */ /* 0x001ea80000300a00 */
[----:B------:R-:W-:Y:S04]  /*47020*/  STG.E.U16 [R4.64], R27 ;  /* 0x0000001b04007986 */ /* 0x000fe8000c101504 */
[----:B------:R-:W-:Y:S04]  /*47030*/  STG.E.U16 [R6.64], R17 ;  /* 0x0000001106007986 */ /* 0x000fe8000c101504 */
[----:B--2---:R0:W-:Y:S04]  /*47040*/  STL.64 [R1+0x19a8], R2 ;  /* 0x0019a80201007387 */ /* 0x0041e80000100a00 */
[----:B0-----:R-:W2:Y:S04]  /*47050*/  LDL.LU.64 R2, [R1+0x238] ;  /* 0x0002380001027983 */ /* 0x001ea80000300a00 */
[----:B------:R-:W2:Y:S04]  /*47060*/  LDL.LU.64 R4, [R1+0x220] ;  /* 0x0002200001047983 */ /* 0x000ea80000300a00 */
[----:B------:R-:W3:Y:S04]  /*47070*/  LDL.LU.64 R6, [R1+0x19d8] ;  /* 0x0019d80001067983 */ /* 0x000ee80000300a00 */
[----:B------:R0:W-:Y:S04]  /*47080*/  STL [R1+0x1980], R17 ;  /* 0x0019801101007387 */ /* 0x0001e80000100800 */
[----:B0-----:R-:W2:Y:S04]  /*47090*/  LDL.LU.64 R16, [R1+0x218] ;  /* 0x0002180001107983 */ /* 0x001ea80000300a00 */
[----:B---3--:R0:W-:Y:S04]  /*470a0*/  STG.E.U16 [R22.64], R6 ;  /* 0x0000000616007986 */ /* 0x0081e8000c101504 */
[----:B-----5:R1:W-:Y:S04]  /*470b0*/  STG.E.U16 [R12.64], R8 ;  /* 0x000000080c007986 */ /* 0x0203e8000c101504 */
[----:B0-----:R-:W3:Y:S04]  /*470c0*/  LDL.LU.64 R22, [R1+0x19d0] ;  /* 0x0019d00001167983 */ /* 0x001ee80000300a00 */
[----:B-1----:R-:W5:Y:S04]  /*470d0*/  LDL.LU.64 R12, [R1+0x1f0] ;  /* 0x0001f000010c7983 */ /* 0x002f680000300a00 */
[----:B-----5:R0:W-:Y:S04]  /*470e0*/  STL.64 [R1+0x1960], R12 ;  /* 0x0019600c01007387 */ /* 0x0201e80000100a00 */
[----:B0-----:R-:W5:Y:S04]  /*470f0*/  LDL.LU.64 R12, [R1+0x1f8] ;  /* 0x0001f800010c7983 */ /* 0x001f680000300a00 */
[----:B-----5:R0:W-:Y:S04]  /*47100*/  STL.64 [R1+0x1968], R12 ;  /* 0x0019680c01007387 */ /* 0x0201e80000100a00 */
[----:B0-----:R-:W5:Y:S04]  /*47110*/  LDL.LU.64 R12, [R1+0x200] ;  /* 0x00020000010c7983 */ /* 0x001f680000300a00 */
[----:B-----5:R0:W-:Y:S04]  /*47120*/  STL.64 [R1+0x1970], R12 ;  /* 0x0019700c01007387 */ /* 0x0201e80000100a00 */
[----:B0-----:R-:W5:Y:S04]  /*47130*/  LDL.LU.64 R12, [R1+0x208] ;  /* 0x00020800010c7983 */ /* 0x001f680000300a00 */
[----:B----4-:R-:W-:Y:S04]  /*47140*/  STG.E.U16 [R10.64], R9 ;  /* 0x000000090a007986 */ /* 0x010fe8000c101504 */
[----:B---3--:R-:W-:Y:S04]  /*47150*/  STG.E.U16 [R20.64], R23 ;  /* 0x0000001714007986 */ /* 0x008fe8000c101504 */
[----:B-----5:R0:W-:Y:S04]  /*47160*/  STL.64 [R1+0x1978], R12 ;  /* 0x0019780c01007387 */ /* 0x0201e80000100a00 */
[----:B0-----:R-:W3:Y:S04]  /*47170*/  LDL.LU.64 R12, [R1+0x210] ;  /* 0x00021000010c7983 */ /* 0x001ee80000300a00 */
[----:B------:R-:W4:Y:S04]  /*47180*/  LDL.LU.64 R10, [R1+0x19c8] ;  /* 0x0019c800010a7983 */ /* 0x000f280000300a00 */
[----:B------:R-:W5:Y:S04]  /*47190*/  LDL.LU.64 R20, [R1+0x1e0] ;  /* 0x0001e00001147983 */ /* 0x000f680000300a00 */
[----:B----4-:R-:W-:Y:S04]  /*471a0*/  STG.E.U16 [R18.64], R10 ;  /* 0x0000000a12007986 */ /* 0x010fe8000c101504 */
[----:B-----5:R0:W-:Y:S04]  /*471b0*/  STL.64 [R1+0x1950], R20 ;  /* 0x0019501401007387 */ /* 0x0201e80000100a00 */
[----:B0-----:R-:W4:Y:S04]  /*471c0*/  LDL.LU.64 R20, [R1+0x1e8] ;  /* 0x0001e80001147983 */ /* 0x001f280000300a00 */
[----:B------:R-:W5:Y:S04]  /*471d0*/  LDL.LU.64 R18, [R1+0x19c0] ;  /* 0x0019c00001127983 */ /* 0x000f680000300a00 */
[----:B-----5:R0:W-:Y:S04]  /*471e0*/  STG.E.U16 [R14.64], R19 ;  /* 0x000000130e007986 */ /* 0x0201e8000c101504 */
[----:B0-----:R-:W5:Y:S04]  /*471f0*/  LDL.LU.64 R14, [R1+0x19b8] ;  /* 0x0019b800010e7983 */ /* 0x001f680000300a00 */
[----:B-----5:R0:W-:Y:S04]  /*47200*/  STG.E.U16 [R14.64], R7 ;  /* 0x000000070e007986 */ /* 0x0201e8000c101504 */
[----:B0-----:R-:W5:Y:S04]  /*47210*/  LDL.LU.64 R14, [R1+0x19b0] ;  /* 0x0019b000010e7983 */ /* 0x001f680000300a00 */
[----:B-----5:R0:W-:Y:S04]  /*47220*/  STG.E.U16 [R24.64], R14 ;  /* 0x0000000e18007986 */ /* 0x0201e8000c101504 */
[----:B------:R1:W-:Y:S04]  /*47230*/  STG.E.U16 [R28.64], R18 ;  /* 0x000000121c007986 */ /* 0x0003e8000c101504 */
[----:B--2---:R2:W-:Y:S04]  /*47240*/  STG.E.U16 [R2.64], R15 ;  /* 0x0000000f02007986 */ /* 0x0045e8000c101504 */
[----:B0-----:R-:W5:Y:S04]  /*47250*/  LDL.LU.64 R24, [R1+0x1d8] ;  /* 0x0001d80001187983 */ /* 0x001f680000300a00 */
[----:B-1----:R-:W3:Y:S04]  /*47260*/  LDL.LU.64 R28, [R1+0x1d0] ;  /* 0x0001d000011c7983 */ /* 0x002ee80000300a00 */
[----:B--2---:R-:W2:Y:S04]  /*47270*/  LDL.LU.64 R2, [R1+0x19a8] ;  /* 0x0019a80001027983 */ /* 0x004ea80000300a00 */
[----:B--2---:R0:W-:Y:S04]  /*47280*/  STG.E.U16 [R2.64], R11 ;  /* 0x0000000b02007986 */ /* 0x0041e8000c101504 */
[----:B0-----:R-:W2:Y:S04]  /*47290*/  LDL.LU.64 R2, [R1+0x19a0] ;  /* 0x0019a00001027983 */ /* 0x001ea80000300a00 */
[----:B--2---:R0:W-:Y:S04]  /*472a0*/  STG.E.U16 [R2.64], R22 ;  /* 0x0000001602007986 */ /* 0x0041e8000c101504 */
[----:B0-----:R-:W2:Y:S02]  /*472b0*/  LDL.LU.64 R2, [R1+0x1998] ;  /* 0x0019980001027983 */ /* 0x001ea40000300a00 */
[----:B--2---:R-:W-:-:S02]  /*472c0*/  PRMT R3, R26, 0x7632, R3 ;  /* 0x000076321a037816 */ /* 0x004fc40000000003 */
[----:B------:R-:W2:Y:S04]  /*472d0*/  LDL.LU R26, [R1+0x1990] ;  /* 0x00199000011a7983 */ /* 0x000ea80000300800 */
[----:B--2---:R0:W-:Y:S04]  /*472e0*/  STG.E.U16 [R4.64], R26 ;  /* 0x0000001a04007986 */ /* 0x0041e8000c101504 */
[----:B0-----:R-:W2:Y:S04]  /*472f0*/  LDL.LU.64 R4, [R1+0x1988] ;  /* 0x0019880001047983 */ /* 0x001ea80000300a00 */
[----:B------:R0:W-:Y:S01]  /*47300*/  STG.E.U16 [R16.64], R3 ;  /* 0x0000000310007986 */ /* 0x0001e2000c101504 */
[----:B--2---:R-:W-:-:S03]  /*47310*/  PRMT R4, R27, 0x7632, R4 ;  /* 0x000076321b047816 */ /* 0x004fc60000000004 */
[----:B------:R-:W2:Y:S04]  /*47320*/  LDL.LU R27, [R1+0x1984] ;  /* 0x00198400011b7983 */ /* 0x000ea80000300800 */
[----:B0-----:R-:W2:Y:S04]  /*47330*/  LDL.LU R17, [R1+0x1980] ;  /* 0x0019800001117983 */ /* 0x001ea80000300800 */
[----:B---3--:R0:W-:Y:S01]  /*47340*/  STG.E.U16 [R12.64], R4 ;  /* 0x000000040c007986 */ /* 0x0081e2000c101504 */
[----:B--2---:R-:W-:-:S03]  /*47350*/  PRMT R3, R17, 0x7632, R3 ;  /* 0x0000763211037816 */ /* 0x004fc60000000003 */
[----:B------:R-:W2:Y:S04]  /*47360*/  LDL.LU.64 R16, [R1+0x1c8] ;  /* 0x0001c80001107983 */ /* 0x000ea80000300a00 */
[----:B0-----:R-:W3:Y:S01]  /*47370*/  LDL.LU.64 R12, [R1+0x1978] ;  /* 0x00197800010c7983 */ /* 0x001ee20000300a00 */
[----:B------:R-:W-:-:S03]  /*47380*/  PRMT R6, R6, 0x7632, R6 ;  /* 0x0000763206067816 */ /* 0x000fc60000000006 */
[----:B---3--:R0:W-:Y:S04]  /*47390*/  STG.E.U16 [R12.64], R3 ;  /* 0x000000030c007986 */ /* 0x0081e8000c101504 */
[----:B0-----:R-:W3:Y:S01]  /*473a0*/  LDL.LU.64 R12, [R1+0x1970] ;  /* 0x00197000010c7983 */ /* 0x001ee20000300a00 */
[----:B------:R-:W-:-:S03]  /*473b0*/  PRMT R3, R8, 0x7632, R3 ;  /* 0x0000763208037816 */ /* 0x000fc60000000003 */
[----:B---3--:R0:W-:Y:S04]  /*473c0*/  STG.E.U16 [R12.64], R6 ;  /* 0x000000060c007986 */ /* 0x0081e8000c101504 */
[----:B0-----:R-:W3:Y:S01]  /*473d0*/  LDL.LU.64 R12, [R1+0x1968] ;  /* 0x00196800010c7983 */ /* 0x001ee20000300a00 */
[----:B------:R-:W-:-:S03]  /*473e0*/  PRMT R4, R9, 0x7632, R4 ;  /* 0x0000763209047816 */ /* 0x000fc60000000004 */
[----:B------:R-:W2:Y:S04]  /*473f0*/  LDL.LU.64 R8, [R1+0x1c0] ;  /* 0x0001c00001087983 */ /* 0x000ea80000300a00 */
[----:B---3--:R0:W-:Y:S04]  /*47400*/  STG.E.U16 [R12.64], R3 ;  /* 0x000000030c007986 */ /* 0x0081e8000c101504 */
[----:B0-----:R-:W3:Y:S01]  /*47410*/  LDL.LU.64 R12, [R1+0x1960] ;  /* 0x00196000010c7983 */ /* 0x001ee20000300a00 */
[----:B------:R-:W-:-:S03]  /*47420*/  PRMT R3, R23, 0x7632, R3 ;  /* 0x0000763217037816 */ /* 0x000fc60000000003 */
[----:B------:R-:W2:Y:S04]  /*47430*/  LDL.LU R23, [R1+0x1958] ;  /* 0x0019580001177983 */ /* 0x000ea80000300800 */
[----:B---3--:R0:W-:Y:S04]  /*47440*/  STG.E.U16 [R12.64], R4 ;  /* 0x000000040c007986 */ /* 0x0081e8000c101504 */
[----:B----4-:R1:W-:Y:S04]  /*47450*/  STG.E.U16 [R20.64], R3 ;  /* 0x0000000314007986 */ /* 0x0103e8000c101504 */
[----:B0-----:R-:W3:Y:S04]  /*47460*/  LDL.LU.64 R12, [R1+0x1b8] ;  /* 0x0001b800010c7983 */ /* 0x001ee80000300a00 */
[----:B-1----:R-:W4:Y:S01]  /*47470*/  LDL.LU.64 R20, [R1+0x1950] ;  /* 0x0019500001147983 */ /* 0x002f220000300a00 */
[----:B------:R-:W-:-:S02]  /*47480*/  PRMT R10, R10, 0x7632, R10 ;  /* 0x000076320a0a7816 */ /* 0x000fc4000000000a */
[----:B------:R-:W-:-:S03]  /*47490*/  PRMT R4, R19, 0x7632, R4 ;  /* 0x0000763213047816 */ /* 0x000fc60000000004 */
[----:B----4-:R0:W-:Y:S04]  /*474a0*/  STG.E.U16 [R20.64], R10 ;  /* 0x0000000a14007986 */ /* 0x0101e8000c101504 */
[----:B0-----:R-:W4:Y:S01]  /*474b0*/  LDL.LU.64 R20, [R1+0x1a8] ;  /* 0x0001a80001147983 */ /* 0x001f220000300a00 */
[----:B------:R-:W-:-:S03]  /*474c0*/  PRMT R3, R7, 0x7632, R3 ;  /* 0x0000763207037816 */ /* 0x000fc60000000003 */
[----:B-----5:R-:W-:Y:S04]  /*474d0*/  STG.E.U16 [R24.64], R4 ;  /* 0x0000000418007986 */ /* 0x020fe8000c101504 */
[----:B------:R-:W-:Y:S04]  /*474e0*/  STG.E.U16 [R28.64], R3 ;  /* 0x000000031c007986 */ /* 0x000fe8000c101504 */
[----:B----4-:R0:W-:Y:S04]  /*474f0*/  STL.64 [R1+0x1940], R20 ;  /* 0x0019401401007387 */ /* 0x0101e80000100a00 */
[----:B0-----:R-:W4:Y:S04]  /*47500*/  LDL.LU.64 R20, [R1+0x1b0] ;  /* 0x0001b00001147983 */ /* 0x001f280000300a00 */
[----:B------:R-:W5:Y:S04]  /*47510*/  LDL.LU R24, [R1+0x1948] ;  /* 0x0019480001187983 */ /* 0x000f680000300800 */
[----:B------:R-:W2:Y:S04]  /*47520*/  LDL.LU R19, [R1+0x9c] ;  /* 0x00009c0001137983 */ /* 0x000ea80000300800 */
[----:B------:R-:W2:Y:S04]  /*47530*/  LDL.LU R29, [R1+0x5c] ;  /* 0x00005c00011d7983 */ /* 0x000ea80000300800 */
[----:B------:R-:W2:Y:S04]  /*47540*/  LDL.LU R7, [R1+0x1c] ;  /* 0x00001c0001077983 */ /* 0x000ea80000300800 */
[----:B--2---:R0:W-:Y:S04]  /*47550*/  STL.64 [R1+0x1928], R6 ;  /* 0x0019280601007387 */ /* 0x0041e80000100a00 */
[----:B0-----:R-:W2:Y:S01]  /*47560*/  LDL.LU.64 R6, [R1+0x190] ;  /* 0x0001900001067983 */ /* 0x001ea20000300a00 */
[----:B------:R-:W-:-:S02]  /*47570*/  PRMT R4, R15, 0x7632, R4 ;  /* 0x000076320f047816 */ /* 0x000fc40000000004 */
[----:B------:R-:W-:Y:S01]  /*47580*/  PRMT R14, R14, 0x7632, R14 ;  /* 0x000076320e0e7816 */ /* 0x000fe2000000000e */
[----:B--2---:R0:W-:Y:S04]  /*47590*/  STL.64 [R1+0x1938], R6 ;  /* 0x0019380601007387 */ /* 0x0041e80000100a00 */
[----:B0-----:R-:W2:Y:S04]  /*475a0*/  LDL.LU.64 R6, [R1+0x1a0] ;  /* 0x0001a00001067983 */ /* 0x001ea80000300a00 */
[----:B------:R-:W2:Y:S04]  /*475b0*/  LDL.LU R15, [R1+0x8c] ;  /* 0x00008c00010f7983 */ /* 0x000ea80000300800 */
[----:B------:R-:W-:Y:S04]  /*475c0*/  STG.E.U16 [R16.64], R14 ;  /* 0x0000000e10007986 */ /* 0x000fe8000c101504 */
[----:B--2---:R0:W-:Y:S04]  /*475d0*/  STL.64 [R1+0x1910], R14 ;  /* 0x0019100e01007387 */ /* 0x0041e80000100a00 */
[----:B0-----:R-:W2:Y:S01]  /*475e0*/  LDL.LU.64 R14, [R1+0x180] ;  /* 0x00018000010e7983 */ /* 0x001ea20000300a00 */
[----:B------:R-:W-:-:S02]  /*475f0*/  PRMT R18, R18, 0x7632, R18 ;  /* 0x0000763212127816 */ /* 0x000fc40000000012 */
[----:B------:R-:W-:-:S03]  /*47600*/  PRMT R3, R11, 0x7632, R3 ;  /* 0x000076320b037816 */ /* 0x000fc60000000003 */
[----:B------:R-:W-:Y:S04]  /*47610*/  STG.E.U16 [R8.64], R18 ;  /* 0x0000001208007986 */ /* 0x000fe8000c101504 */
[----:B---3--:R-:W-:Y:S04]  /*47620*/  STG.E.U16 [R12.64], R4 ;  /* 0x000000040c007986 */ /* 0x008fe8000c101504 */
[----:B----4-:R-:W-:Y:S04]  /*47630*/  STG.E.U16 [R20.64], R3 ;  /* 0x0000000314007986 */ /* 0x010fe8000c101504 */
[----:B--2---:R0:W-:Y:S04]  /*47640*/  STL.64 [R1+0x1920], R14 ;  /* 0x0019200e01007387 */ /* 0x0041e80000100a00 */
[----:B0-----:R-:W2:Y:S04]  /*47650*/  LDL.LU.64 R14, [R1+0x188] ;  /* 0x00018800010e7983 */ /* 0x001ea80000300a00 */
[----:B------:R-:W3:Y:S04]  /*47660*/  LDL.LU.64 R8, [R1+0x178] ;  /* 0x0001780001087983 */ /* 0x000ee80000300a00 */
[----:B------:R-:W4:Y:S04]  /*47670*/  LDL.LU R11, [R1+0x4c] ;  /* 0x00004c00010b7983 */ /* 0x000f280000300800 */
[----:B------:R-:W4:Y:S04]  /*47680*/  LDL.LU.64 R16, [R1+0x170] ;  /* 0x0001700001107983 */ /* 0x000f280000300a00 */
[----:B------:R-:W2:Y:S04]  /*47690*/  LDL.LU.64 R12, [R1+0x168] ;  /* 0x00016800010c7983 */ /* 0x000ea80000300a00 */
[----:B------:R-:W2:Y:S04]  /*476a0*/  LDL.LU R25, [R1+0x7c] ;  /* 0x00007c0001197983 */ /* 0x000ea80000300800 */
[----:B------:R-:W2:Y:S01]  /*476b0*/  LDL.LU.64 R20, [R1+0x1940] ;  /* 0x0019400001147983 */ /* 0x000ea20000300a00 */
[----:B------:R-:W-:-:S02]  /*476c0*/  PRMT R22, R22, 0x7632, R22 ;  /* 0x0000763216167816 */ /* 0x000fc40000000016 */
[----:B------:R-:W-:Y:S01]  /*476d0*/  PRMT R26, R26, 0x7632, R26 ;  /* 0x000076321a1a7816 */ /* 0x000fe2000000001a */
[----:B------:R-:W3:Y:S01]  /*476e0*/  LDL.LU R28, [R1+0x3c] ;  /* 0x00003c00011c7983 */ /* 0x000ee20000300800 */
[----:B------:R-:W-:-:S03]  /*476f0*/  PRMT R3, R19, 0x7632, R3 ;  /* 0x0000763213037816 */ /* 0x000fc60000000003 */
[----:B--2---:R0:W-:Y:S04]  /*47700*/  STG.E.U16 [R20.64], R22 ;  /* 0x0000001614007986 */ /* 0x0041e8000c101504 */
[----:B------:R1:W-:Y:S04]  /*47710*/  STG.E.U16 [R6.64], R26 ;  /* 0x0000001a06007986 */ /* 0x0003e8000c101504 */
[----:B0-----:R-:W2:Y:S04]  /*47720*/  LDL.LU R22, [R1+0xc] ;  /* 0x00000c0001167983 */ /* 0x001ea80000300800 */
[----:B------:R-:W2:Y:S04]  /*47730*/  LDL.LU.64 R20, [R1+0x150] ;  /* 0x0001500001147983 */ /* 0x000ea80000300a00 */
[----:B-1----:R-:W2:Y:S04]  /*47740*/  LDL.LU.64 R6, [R1+0x1938] ;  /* 0x0019380001067983 */ /* 0x002ea80000300a00 */
[----:B------:R0:W-:Y:S04]  /*47750*/  STL [R1+0x18e4], R27 ;  /* 0x0018e41b01007387 */ /* 0x0001e80000100800 */
[----:B0-----:R-:W2:Y:S04]  /*47760*/  LDL.LU.64 R26, [R1+0x158] ;  /* 0x00015800011a7983 */ /* 0x001ea80000300a00 */
[----:B------:R0:W-:Y:S04]  /*47770*/  STL.64 [R1+0x18d8], R2 ;  /* 0x0018d80201007387 */ /* 0x0001e80000100a00 */
[----:B0-----:R-:W2:Y:S04]  /*47780*/  LDL.LU.64 R2, [R1+0x198] ;  /* 0x0001980001027983 */ /* 0x001ea80000300a00 */
[----:B--2---:R0:W-:Y:S04]  /*47790*/  STG.E.U16 [R2.64], R19 ;  /* 0x0000001302007986 */ /* 0x0041e8000c101504 */
[----:B------:R1:W-:Y:S04]  /*477a0*/  STG.E.U16 [R6.64], R29 ;  /* 0x0000001d06007986 */ /* 0x0003e8000c101504 */
[----:B0-----:R-:W2:Y:S04]  /*477b0*/  LDL.LU R19, [R1+0x1930] ;  /* 0x0019300001137983 */ /* 0x001ea80000300800 */
[----:B------:R-:W2:Y:S04]  /*477c0*/  LDL.LU.64 R2, [R1+0x140] ;  /* 0x0001400001027983 */ /* 0x000ea80000300a00 */
[----:B-1----:R-:W2:Y:S01]  /*477d0*/  LDL.LU.64 R6, [R1+0x1928] ;  /* 0x0019280001067983 */ /* 0x002ea20000300a00 */
[----:B------:R-:W-:-:S03]  /*477e0*/  PRMT R4, R29, 0x7632, R4 ;  /* 0x000076321d047816 */ /* 0x000fc60000000004 */
[----:B------:R-:W3:Y:S01]  /*477f0*/  LDL.LU R29, [R1+0x6c] ;  /* 0x00006c00011d7983 */ /* 0x000ee20000300800 */
[----:B--2---:R-:W-:-:S03]  /*47800*/  PRMT R5, R7, 0x7632, R5 ;  /* 0x0000763207057816 */ /* 0x004fc60000000005 */
[----:B------:R-:W-:Y:S04]  /*47810*/  STG.E.U16 [R14.64], R7 ;  /* 0x000000070e007986 */ /* 0x000fe8000c101504 */
[----:B------:R0:W-:Y:S04]  /*47820*/  STL.64 [R1+0x18d0], R4 ;  /* 0x0018d00401007387 */ /* 0x0001e80000100a00 */
[----:B0-----:R-:W2:Y:S04]  /*47830*/  LDL.LU.64 R4, [R1+0x148] ;  /* 0x0001480001047983 */ /* 0x001ea80000300a00 */
[----:B------:R-:W2:Y:S04]  /*47840*/  LDL.LU.64 R14, [R1+0x1920] ;  /* 0x00192000010e7983 */ /* 0x000ea80000300a00 */
[----:B------:R-:W2:Y:S04]  /*47850*/  LDL.LU R7, [R1+0x1918] ;  /* 0x0019180001077983 */ /* 0x000ea80000300800 */
[----:B--2---:R0:W-:Y:S04]  /*47860*/  STG.E.U16 [R14.64], R7 ;  /* 0x000000070e007986 */ /* 0x0041e8000c101504 */
[----:B0-----:R-:W2:Y:S01]  /*47870*/  LDL.LU.64 R14, [R1+0x1910] ;  /* 0x00191000010e7983 */ /* 0x001ea20000300a00 */
[----:B------:R-:W-:-:S02]  /*47880*/  PRMT R6, R7, 0x7632, R6 ;  /* 0x0000763207067816 */ /* 0x000fc40000000006 */
[----:B--2---:R-:W-:Y:S01]  /*47890*/  PRMT R7, R15, 0x7632, R7 ;  /* 0x000076320f077816 */ /* 0x004fe20000000007 */
[----:B---3--:R-:W-:Y:S04]  /*478a0*/  STG.E.U16 [R8.64], R15 ;  /* 0x0000000f08007986 */ /* 0x008fe8000c101504 */
[----:B------:R0:W-:Y:S04]  /*478b0*/  STL.64 [R1+0x18c0], R6 ;  /* 0x0018c00601007387 */ /* 0x0001e80000100a00 */
[----:B0-----:R-:W2:Y:S04]  /*478c0*/  LDL.LU.64 R6, [R1+0x138] ;  /* 0x0001380001067983 */ /* 0x001ea80000300a00 */
[----:B------:R-:W3:Y:S04]  /*478d0*/  LDL.LU.64 R8, [R1+0x1908] ;  /* 0x0019080001087983 */ /* 0x000ee80000300a00 */
[----:B------:R-:W2:Y:S04]  /*478e0*/  LDL.LU R15, [R1+0x1900] ;  /* 0x00190000010f7983 */ /* 0x000ea80000300800 */
[----:B----4-:R0:W-:Y:S04]  /*478f0*/  STG.E.U16 [R16.64], R11 ;  /* 0x0000000b10007986 */ /* 0x0101e8000c101504 */
[----:B------:R-:W-:Y:S04]  /*47900*/  STG.E.U16 [R12.64], R22 ;  /* 0x000000160c007986 */ /* 0x000fe8000c101504 */
[----:B0-----:R-:W4:Y:S01]  /*47910*/  LDL.LU.64 R16, [R1+0x18f8] ;  /* 0x0018f80001107983 */ /* 0x001f220000300a00 */
[----:B---3--:R-:W-:-:S02]  /*47920*/  PRMT R8, R11, 0x7632, R8 ;  /* 0x000076320b087816 */ /* 0x008fc40000000008 */
[----:B------:R-:W-:Y:S01]  /*47930*/  PRMT R9, R22, 0x7632, R9 ;  /* 0x0000763216097816 */ /* 0x000fe20000000009 */
[----:B------:R-:W3:Y:S04]  /*47940*/  LDL.LU R11, [R1+0x18f0] ;  /* 0x0018f000010b7983 */ /* 0x000ee80000300800 */
[----:B------:R0:W-:Y:S04]  /*47950*/  STL.64 [R1+0x18b0], R8 ;  /* 0x0018b00801007387 */ /* 0x0001e80000100a00 */
[----:B0-----:R-:W2:Y:S04]  /*47960*/  LDL.LU.64 R8, [R1+0x160] ;  /* 0x0001600001087983 */ /* 0x001ea80000300a00 */
[----:B------:R-:W5:Y:S01]  /*47970*/  LDL.LU.64 R12, [R1+0x18e8] ;  /* 0x0018e800010c7983 */ /* 0x000f620000300a00 */
[----:B----4-:R-:W-:-:S02]  /*47980*/  PRMT R17, R29, 0x7632, R17 ;  /* 0x000076321d117816 */ /* 0x010fc40000000011 */
[----:B---3--:R-:W-:Y:S01]  /*47990*/  PRMT R10, R11, 0x7632, R10 ;  /* 0x000076320b0a7816 */ /* 0x008fe2000000000a */
[----:B--2---:R0:W-:Y:S01]  /*479a0*/  STG.E.U16 [R8.64], R11 ;  /* 0x0000000b08007986 */ /* 0x0041e2000c101504 */
[----:B-----5:R-:W-:-:S03]  /*479b0*/  PRMT R12, R28, 0x7632, R12 ;  /* 0x000076321c0c7816 */ /* 0x020fc6000000000c */
[----:B------:R1:W-:Y:S01]  /*479c0*/  STG.E.U16 [R26.64], R25 ;  /* 0x000000191a007986 */ /* 0x0003e2000c101504 */
[----:B------:R-:W-:Y:S02]  /*479d0*/  PRMT R13, R15, 0x7632, R13 ;  /* 0x000076320f0d7816 */ /* 0x000fe4000000000d */
[----:B0-----:R-:W-:Y:S01]  /*479e0*/  PRMT R11, R25, 0x7632, R11 ;  /* 0x00007632190b7816 */ /* 0x001fe2000000000b */
[----:B------:R0:W-:Y:S04]  /*479f0*/  STG.E.U16 [R20.64], R28 ;  /* 0x0000001c14007986 */ /* 0x0001e8000c101504 */
[----:B------:R-:W-:Y:S04]  /*47a00*/  STL.64 [R1+0x18a0], R10 ;  /* 0x0018a00a01007387 */ /* 0x000fe80000100a00 */
[----:B-1----:R-:W2:Y:S04]  /*47a10*/  LDL.LU.64 R26, [R1+0x130] ;  /* 0x00013000011a7983 */ /* 0x002ea80000300a00 */
[----:B------:R-:W2:Y:S04]  /*47a20*/  LDL.LU R22, [R1+0x2c] ;  /* 0x00002c0001167983 */ /* 0x000ea80000300800 */
[----:B0-----:R-:W3:Y:S04]  /*47a30*/  LDL.LU.64 R20, [R1+0x128] ;  /* 0x0001280001147983 */ /* 0x001ee80000300a00 */
[----:B------:R-:W-:Y:S04]  /*47a40*/  STG.E.U16 [R4.64], R15 ;  /* 0x0000000f04007986 */ /* 0x000fe8000c101504 */
[----:B------:R-:W-:Y:S04]  /*47a50*/  STL.64 [R1+0x1890], R12 ;  /* 0x0018900c01007387 */ /* 0x000fe80000100a00 */
[----:B------:R0:W-:Y:S04]  /*47a60*/  STG.E.U16 [R2.64], R19 ;  /* 0x0000001302007986 */ /* 0x0001e8000c101504 */
[----:B------:R1:W-:Y:S04]  /*47a70*/  STG.E.U16 [R6.64], R29 ;  /* 0x0000001d06007986 */ /* 0x0003e8000c101504 */
[----:B0-----:R-:W4:Y:S04]  /*47a80*/  LDL.LU.64 R2, [R1+0x120] ;  /* 0x0001200001027983 */ /* 0x001f280000300a00 */
[----:B------:R-:W5:Y:S04]  /*47a90*/  LDL.LU.64 R4, [R1+0x118] ;  /* 0x0001180001047983 */ /* 0x000f680000300a00 */
[----:B------:R-:W-:Y:S04]  /*47aa0*/  STL.64 [R1+0x1878], R16 ;  /* 0x0018781001007387 */ /* 0x000fe80000100a00 */
[----:B-1----:R-:W2:Y:S04]  /*47ab0*/  LDL.LU.64 R6, [R1+0x108] ;  /* 0x0001080001067983 */ /* 0x002ea80000300a00 */
[----:B--2---:R0:W-:Y:S04]  /*47ac0*/  STL.64 [R1+0x18c8], R6 ;  /* 0x0018c80601007387 */ /* 0x0041e80000100a00 */
[----:B0-----:R-:W2:Y:S04]  /*47ad0*/  LDL.LU.64 R6, [R1+0x110] ;  /* 0x0001100001067983 */ /* 0x001ea80000300a00 */
[----:B------:R-:W2:Y:S04]  /*47ae0*/  LDL.LU.64 R8, [R1+0xf0] ;  /* 0x0000f00001087983 */ /* 0x000ea80000300a00 */
        /* <DEDUP_REMOVED lines=11> */
[----:B------:R-:W-:Y:S04]  /*47ba0*/  STG.E.U16 [R26.64], R22 ;  /* 0x000000161a007986 */ /* 0x000fe8000c101504 */
[----:B--2---:R0:W-:Y:S04]  /*47bb0*/  STL.64 [R1+0x1888], R16 ;  /* 0x0018881001007387 */ /* 0x0041e80000100a00 */
[----:B0-----:R-:W2:Y:S04]  /*47bc0*/  LDL.LU.64 R16, [R1+0xc8] ;  /* 0x0000c80001107983 */ /* 0x001ea80000300a00 */
[----:B------:R-:W2:Y:S04]  /*47bd0*/  LDL.LU.64 R28, [R1+0xa8] ;  /* 0x0000a800011c7983 */ /* 0x000ea80000300a00 */
[----:B------:R-:W2:Y:S04]  /*47be0*/  LDL.LU R25, [R1+0x20] ;  /* 0x0000200001197983 */ /* 0x000ea80000300800 */
[----:B------:R-:W4:Y:S01]  /*47bf0*/  LDL.LU R27, [R1+0x18e4] ;  /* 0x0018e400011b7983 */ /* 0x000f220000300800 */
[----:B------:R-:W-:-:S03]  /*47c00*/  PRMT R14, R19, 0x7632, R14 ;  /* 0x00007632130e7816 */ /* 0x000fc6000000000e */
[----:B---3--:R0:W-:Y:S01]  /*47c10*/  STG.E.U16 [R20.64], R23 ;  /* 0x0000001714007986 */ /* 0x0081e2000c101504 */
[----:B------:R-:W-:Y:S02]  /*47c20*/  PRMT R18, R22, 0x7632, R18 ;  /* 0x0000763216127816 */ /* 0x000fe40000000012 */
[----:B------:R-:W-:Y:S01]  /*47c30*/  PRMT R19, R23, 0x7632, R19 ;  /* 0x0000763217137816 */ /* 0x000fe20000000013 */
[----:B0-----:R-:W3:Y:S04]  /*47c40*/  LDL.LU R20, [R1+0x18e0] ;  /* 0x0018e00001147983 */ /* 0x001ee80000300800 */
[----:B------:R-:W2:Y:S04]  /*47c50*/  LDL.LU R26, [R1+0x3c0] ;  /* 0x0003c000011a7983 */ /* 0x000ea80000300800 */
[----:B------:R-:W2:Y:S04]  /*47c60*/  LDL.LU R21, [R1+0x3bc] ;  /* 0x0003bc0001157983 */ /* 0x000ea80000300800 */
[----:B------:R-:W2:Y:S04]  /*47c70*/  LDL.LU.64 R22, [R1+0xb0] ;  /* 0x0000b00001167983 */ /* 0x000ea80000300a00 */
[----:B----4-:R0:W-:Y:S04]  /*47c80*/  STG.E.U16 [R2.64], R27 ;  /* 0x0000001b02007986 */ /* 0x0101e8000c101504 */
[----:B0-----:R-:W5:Y:S01]  /*47c90*/  LDL.LU.64 R2, [R1+0x18d8] ;  /* 0x0018d80001027983 */ /* 0x001f620000300a00 */
[----:B------:R-:W-:-:S03]  /*47ca0*/  PRMT R15, R27, 0x7632, R15 ;  /* 0x000076321b0f7816 */ /* 0x000fc6000000000f */
[----:B------:R-:W4:Y:S04]  /*47cb0*/  LDL.LU R27, [R1+0x3c4] ;  /* 0x0003c400011b7983 */ /* 0x000f280000300800 */
[----:B-----5:R0:W-:Y:S04]  /*47cc0*/  STG.E.U16 [R4.64], R3 ;  /* 0x0000000304007986 */ /* 0x0201e8000c101504 */
[----:B0-----:R-:W5:Y:S04]  /*47cd0*/  LDL.LU.64 R4, [R1+0x18d0] ;  /* 0x0018d00001047983 */ /* 0x001f680000300a00 */
[----:B------:R-:W2:Y:S04]  /*47ce0*/  LDL.LU R3, [R1+0x3c8] ;  /* 0x0003c80001037983 */ /* 0x000ea80000300800 */
[----:B-----5:R0:W-:Y:S04]  /*47cf0*/  STG.E.U16 [R6.64], R4 ;  /* 0x0000000406007986 */ /* 0x0201e8000c101504 */
[----:B0-----:R-:W5:Y:S04]  /*47d00*/  LDL.LU.64 R6, [R1+0x18c8] ;  /* 0x0018c80001067983 */ /* 0x001f680000300a00 */
[----:B------:R-:W2:Y:S04]  /*47d10*/  LDL.LU R4, [R1] ;  /* 0x0000000001047983 */ /* 0x000ea80000300800 */
[----:B-----5:R0:W-:Y:S04]  /*47d20*/  STG.E.U16 [R6.64], R5 ;  /* 0x0000000506007986 */ /* 0x0201e8000c101504 */
[----:B0-----:R-:W5:Y:S04]  /*47d30*/  LDL.LU.64 R6, [R1+0x18c0] ;  /* 0x0018c00001067983 */ /* 0x001f680000300a00 */
[----:B------:R-:W2:Y:S04]  /*47d40*/  LDL.LU R5, [R1+0x10] ;  /* 0x0000100001057983 */ /* 0x000ea80000300800 */
        /* <DEDUP_REMOVED lines=11> */
[----:B-----5:R0:W-:Y:S04]  /*47e00*/  STG.E.U16 [R12.64], R10 ;  /* 0x0000000a0c007986 */ /* 0x0201e8000c101504 */
[----:B0-----:R-:W5:Y:S04]  /*47e10*/  LDL.LU.64 R12, [R1+0x1898] ;  /* 0x00189800010c7983 */ /* 0x001f680000300a00 */
[----:B------:R-:W2:Y:S04]  /*47e20*/  LDL.LU R10, [R1+0x3cc] ;  /* 0x0003cc00010a7983 */ /* 0x000ea80000300800 */
[----:B-----5:R0:W-:Y:S04]  /*47e30*/  STG.E.U16 [R12.64], R11 ;  /* 0x0000000b0c007986 */ /* 0x0201e8000c101504 */
[----:B0-----:R-:W2:Y:S04]  /*47e40*/  LDL.LU.64 R12, [R1+0x1890] ;  /* 0x00189000010c7983 */ /* 0x001ea80000300a00 */
[----:B--2---:R0:W-:Y:S04]  /*47e50*/  STG.E.U16 [R16.64], R12 ;  /* 0x0000000c10007986 */ /* 0x0041e8000c101504 */
[----:B0-----:R-:W2:Y:S04]  /*47e60*/  LDL.LU.64 R16, [R1+0x1888] ;  /* 0x0018880001107983 */ /* 0x001ea80000300a00 */
[----:B--2---:R0:W-:Y:S04]  /*47e70*/  STG.E.U16 [R16.64], R13 ;  /* 0x0000000d10007986 */ /* 0x0041e8000c101504 */
[----:B0-----:R-:W2:Y:S04]  /*47e80*/  LDL.LU.64 R16, [R1+0x1880] ;  /* 0x0018800001107983 */ /* 0x001ea80000300a00 */
[----:B------:R-:W5:Y:S04]  /*47e90*/  LDL.LU.64 R12, [R1+0xa0] ;  /* 0x0000a000010c7983 */ /* 0x000f680000300a00 */
[----:B--2---:R0:W-:Y:S04]  /*47ea0*/  STG.E.U16 [R16.64], R14 ;  /* 0x0000000e10007986 */ /* 0x0041e8000c101504 */
[----:B0-----:R-:W2:Y:S01]  /*47eb0*/  LDL.LU.64 R16, [R1+0x1878] ;  /* 0x0018780001107983 */ /* 0x001ea20000300a00 */
[----:B------:R-:W-:-:S03]  /*47ec0*/  FFMA R6, R25, 0.69314718246459960938, R6 ;  /* 0x3f31721819067823 */ /* 0x000fc60000000006 */
[----:B------:R-:W0:Y:S04]  /*47ed0*/  S2R R25, SR_TID.X ;  /* 0x0000000000197919 */ /* 0x000e280000002100 */
[----:B--2---:R1:W-:Y:S04]  /*47ee0*/  STG.E.U16 [R28.64], R17 ;  /* 0x000000111c007986 */ /* 0x0043e8000c101504 */
[----:B-1----:R-:W2:Y:S04]  /*47ef0*/  LDL.LU.64 R28, [R1+0x1870] ;  /* 0x00187000011c7983 */ /* 0x002ea80000300a00 */
[----:B-----5:R1:W-:Y:S01]  /*47f00*/  STG.E.U16 [R12.64], R18 ;  /* 0x000000120c007986 */ /* 0x0203e2000c101504 */
[----:B------:R-:W-:Y:S01]  /*47f10*/  FFMA R5, R5, 0.69314718246459960938, R7 ;  /* 0x3f31721805057823 */ /* 0x000fe20000000007 */
[----:B------:R-:W-:Y:S01]  /*47f20*/  FSEL R7, R24, -INF , P0 ;  /* 0xff80000018077808 */ /* 0x000fe20000000000 */
[----:B------:R-:W-:Y:S01]  /*47f30*/  FFMA R4, R4, 0.69314718246459960938, R8 ;  /* 0x3f31721804047823 */ /* 0x000fe20000000008 */
[----:B------:R-:W-:Y:S01]  /*47f40*/  FSEL R0, R0, -INF , P3 ;  /* 0xff80000000007808 */ /* 0x000fe20001800000 */
[----:B0-----:R-:W-:Y:S01]  /*47f50*/  IMAD.SHL.U32 R25, R25, 0x4, RZ ;  /* 0x0000000419197824 */ /* 0x001fe200078e00ff */
[----:B---3--:R-:W-:-:S02]  /*47f60*/  FSEL R8, R20, -INF , P1 ;  /* 0xff80000014087808 */ /* 0x008fc40000800000 */
[----:B------:R-:W-:Y:S02]  /*47f70*/  FSEL R9, R16, -INF , P4 ;  /* 0xff80000010097808 */ /* 0x000fe40002000000 */
[----:B------:R-:W-:Y:S01]  /*47f80*/  FSEL R2, R2, -INF , P2 ;  /* 0xff80000002027808 */ /* 0x000fe20001000000 */
[----:B------:R-:W-:Y:S02]  /*47f90*/  FFMA R7, R7, 0.69314718246459960938, R10 ;  /* 0x3f31721807077823 */ /* 0x000fe4000000000a */
[----:B------:R-:W-:Y:S01]  /*47fa0*/  FFMA R10, R0, 0.69314718246459960938, R26 ;  /* 0x3f317218000a7823 */ /* 0x000fe2000000001a */
[----:B------:R-:W-:Y:S01]  /*47fb0*/  LOP3.LUT R0, R25, 0x70, RZ, 0xc0, !PT ;  /* 0x0000007019007812 */ /* 0x000fe200078ec0ff */
[----:B------:R-:W-:Y:S02]  /*47fc0*/  FFMA R8, R8, 0.69314718246459960938, R3 ;  /* 0x3f31721808087823 */ /* 0x000fe40000000003 */
[----:B----4-:R-:W-:Y:S02]  /*47fd0*/  FFMA R9, R9, 0.69314718246459960938, R27 ;  /* 0x3f31721809097823 */ /* 0x010fe4000000001b */
[----:B------:R-:W-:Y:S01]  /*47fe0*/  FFMA R11, R2, 0.69314718246459960938, R21 ;  /* 0x3f317218020b7823 */ /* 0x000fe20000000015 */
[----:B--2---:R1:W-:Y:S04]  /*47ff0*/  STG.E.U16 [R28.64], R19 ;  /* 0x000000131c007986 */ /* 0x0043e8000c101504 */
[----:B------:R1:W-:Y:S04]  /*48000*/  STG.E.U16 [R22.64], R15 ;  /* 0x0000000f16007986 */ /* 0x0003e8000c101504 */
[----:B------:R-:W-:Y:S06]  /*48010*/  BAR.SYNC.DEFER_BLOCKING 0x0 ;  /* 0x0000000000007b1d */ /* 0x000fec0000010000 */
[----:B------:R1:W-:Y:S04]  /*48020*/  STS.128 [R0], R4 ;  /* 0x0000000400007388 */ /* 0x0003e80000000c00 */
[----:B------:R1:W-:Y:S04]  /*48030*/  STS.128 [R0+0x80], R8 ;  /* 0x0000800800007388 */ /* 0x0003e80000000c00 */
[----:B------:R-:W-:Y:S06]  /*48040*/  BAR.SYNC.DEFER_BLOCKING 0x0 ;  /* 0x0000000000007b1d */ /* 0x000fec0000010000 */
[----:B------:R-:W-:Y:S05]  /*48050*/  @P5 EXIT ;  /* 0x000000000000594d */ /* 0x000fea0003800000 */
[----:B-1----:R-:W2:Y:S04]  /*48060*/  LDL.LU R22, [R1+0x30] ;  /* 0x0000300001167983 */ /* 0x002ea80000300800 */
[----:B------:R-:W0:Y:S04]  /*48070*/  S2R R21, SR_TID.X ;  /* 0x0000000000157919 */ /* 0x000e280000002100 */
[----:B------:R-:W1:Y:S01]  /*48080*/  S2R R25, SR_CTAID.Y ;  /* 0x0000000000197919 */ /* 0x000e620000002600 */
[----:B0-----:R-:W-:-:S03]  /*48090*/  LOP3.LUT R26, R21, 0x3f, RZ, 0xc0, !PT ;  /* 0x0000003f151a7812 */ /* 0x001fc600078ec0ff */
[----:B------:R-:W0:Y:S01]  /*480a0*/  S2R R21, SR_CTAID.X ;  /* 0x0000000000157919 */ /* 0x000e220000002500 */
[----:B-1----:R-:W-:-:S05]  /*480b0*/  IMAD R0, R25, c[0x0][0x1cc], RZ ;  /* 0x0000730019007a24 */ /* 0x002fca00078e02ff */
[C---:B------:R-:W-:Y:S01]  /*480c0*/  SHF.L.U32 R2, R0.reuse, 0x2, RZ ;  /* 0x0000000200027819 */ /* 0x040fe200000006ff */
[----:B------:R-:W-:Y:S01]  /*480d0*/  IMAD.HI R0, R0, 0x4, RZ ;  /* 0x0000000400007827 */ /* 0x000fe200078e02ff */
[----:B0-----:R-:W-:-:S04]  /*480e0*/  LEA R21, R21, R26, 0x6 ;  /* 0x0000001a15157211 */ /* 0x001fc800078e30ff */
[C---:B------:R-:W-:Y:S01]  /*480f0*/  SHF.L.U32 R3, R21.reuse, 0x2, RZ ;  /* 0x0000000215037819 */ /* 0x040fe200000006ff */
[----:B------:R-:W-:-:S03]  /*48100*/  IMAD.HI R5, R21, 0x4, RZ ;  /* 0x0000000415057827 */ /* 0x000fc600078e02ff */
[----:B------:R-:W-:-:S04]  /*48110*/  IADD3 R2, P0, P1, R3, c[0x0][0x180], R2 ;  /* 0x0000600003027a10 */ /* 0x000fc8000791e002 */
[----:B------:R-:W-:Y:S01]  /*48120*/  IADD3.X R3, R5, c[0x0][0x184], R0, P0, P1 ;  /* 0x0000610005037a10 */ /* 0x000fe200007e2400 */
[----:B--2---:R-:W0:Y:S04]  /*48130*/  LDS R7, [R22] ;  /* 0x0000000016077984 */ /* 0x004e280000000800 */
[----:B0-----:R-:W-:Y:S01]  /*48140*/  STG.E [R2.64], R7 ;  /* 0x0000000702007986 */ /* 0x001fe2000c101904 */
[----:B------:R-:W-:Y:S05]  /*48150*/  EXIT ;  /* 0x000000000000794d */ /* 0x000fea0003800000 */
.L_x_2:
[----:B------:R-:W-:-:S00]  /*48160*/  BRA `(.L_x_2) ;  /* 0xfffffff000007947 */ /* 0x000fc0000383ffff */
[----:B------:R-:W-:-:S00]  /*48170*/  NOP ;  /* 0x0000000000007918 */ /* 0x000fc00000000000 */
        /* <DEDUP_REMOVED lines=8> */
.L_x_3:


//--------------------- .nv.global.init           --------------------------
	.section	.nv.global.init,"aw",@progbits
.nv.global.init:
	.type		_$_str,@object
	.size		_$_str,(.L_0 - _$_str)
_$_str:
        /*0000*/ 	.byte	0x5f, 0x5f, 0x43, 0x55, 0x44, 0x41, 0x5f, 0x46, 0x54, 0x5a, 0x00
.L_0:


//--------------------- .nv.shared.attn_fwd       --------------------------
	.section	.nv.shared.attn_fwd,"aw",@nobits
	.sectionflags	@""
	.align	16
